	.target	sm_100a

	.elftype	@"ET_EXEC"


//--------------------- .note.nv.tkinfo           --------------------------
	.section	.note.nv.tkinfo,"",@"SHT_NOTE"
	.sectionflags	@"SHF_NOTE_NV_TKINFO"
	.tkinfo
        /*0018*/ 	.word	0x00000002
        /*0030*/ 	.string	""
        /*0030*/ 	.string	"ptxas"
        /*0030*/ 	.string	"Cuda compilation tools, release 13.0, V13.0.88"
        /*0030*/ 	.string	"Build cuda_13.0.r13.0/compiler.36424714_0"
        /*0030*/ 	.string	"-arch sm_100a -m 64 "



//--------------------- .note.nv.cuinfo           --------------------------
	.section	.note.nv.cuinfo,"",@"SHT_NOTE"
	.sectionflags	@"SHF_NOTE_NV_CUINFO"
        /*0018*/ 	.short	0x0002
        /*001a*/ 	.short	0x0064
        /*001c*/ 	.short	0x0082
	.zero		2


//--------------------- .nv.info                  --------------------------
	.section	.nv.info,"",@"SHT_CUDA_INFO"
	.align	4


	//----- nvinfo : EIATTR_REGCOUNT
	.align		4
        /*0000*/ 	.byte	0x04, 0x2f
        /*0002*/ 	.short	(.L_19 - .L_18)
	.align		4
.L_18:
        /*0004*/ 	.word	index@(_ZN7cutlass13device_kernelINS_4gemm6kernel13GemmUniversalIN4cute5tupleIJiiiiEEENS1_10collective13CollectiveMmaINS1_46MainloopSm100TmaUmmaWarpSpecializedBlockScaledILi3ELi2ELi1ENS5_IJNS4_1CILi1EEENSA_ILi2EEESB_EEEEENS5_IJNSA_ILi128EEENSA_ILi256EEESG_EEENS5_IJNS_12float_e2m1_tENS_13float_ue8m0_tEEEENS5_IJNS5_IJlSB_lEEENS4_6LayoutINS5_IJNS5_IJNS5_IJNSA_ILi32EEENSA_ILi4EEEEEEiEEESQ_NS5_IJSB_iEEEEEENS5_IJNS5_IJNS5_IJNSA_ILi16EEESO_EEEiEEENS5_IJNS5_IJNSA_ILi0EEESB_EEENSA_ILi512EEEEEENS5_IJSW_iEEEEEEEEEEESK_S13_NS4_8TiledMMAINS4_8MMA_AtomIJNS4_17SM100_MMA_MXF4_SSISI_SI_fSJ_Li128ELi256ELi32ELNS4_4UMMA5MajorE0ELS18_0ELNS17_7ScaleInE0ELS19_0EEEEEENSM_INS5_IJSB_SB_SB_EEENS5_IJSW_SW_SW_EEEEENS5_IJNS4_10UnderscoreES1F_S1F_EEEEENS5_IJNS4_23SM90_TMA_LOAD_MULTICASTES1I_EEENS5_IJNS4_14ComposedLayoutINS4_7SwizzleILi3ELi4ELi3EEENS4_18smem_ptr_flag_bitsILi4EEENSM_INS5_IJNSA_ILi8EEESG_EEENS5_IJSG_SB_EEEEEEENSM_INS5_IJNS5_IJNS5_IJSP_SB_EEENS5_IJSN_SC_EEEEEESB_NS5_IJSC_SC_EEEEEENS5_IJNS5_IJNS5_IJSU_SY_EEESX_EEESW_NS5_IJSC_SY_EEEEEEEEEEEvNS4_8identityENS5_IJNS4_13SM90_TMA_LOADES26_EEENS5_IJS1T_NSM_INS5_IJNS5_IJNS5_IJSP_SC_EEES1V_EEESB_S1X_EEENS5_IJS20_SW_NS5_IJSC_NSA_ILi1024EEEEEEEEEEEEEEvS25_EENS_8epilogue10collective18CollectiveEpilogueINS2H_23Sm100TmaWarpSpecializedILi4ELi2ELi64ELb1ELb0EEEJSH_NS5_IJNSM_ISF_SB_EENSM_INSA_ILi64EEESB_EEEEENS_10bfloat16_tESL_S2Q_SL_NS2H_6fusion15FusionCallbacksIS2L_NS2R_17LinearCombinationIS2Q_fS2Q_fLNS_15FloatRoundStyleE2EEESH_S2P_JEEENS4_5SM1004TMEM4LOAD26SM100_TMEM_LOAD_32dp32b64xES26_NS1K_IS1M_NS1N_ILi16EEENSM_INS5_IJS1P_S2N_EEENS5_IJS2N_SB_EEEEEEENS4_39AutoVectorizingCopyWithAssumedAlignmentILi128EEENS4_14SM90_TMA_STOREES35_S37_S37_EEEvvEEEEvNT_6ParamsE)
        /*0008*/ 	.word	0x000000ba


	//----- nvinfo : EIATTR_FRAME_SIZE
	.align		4
.L_19:
        /*000c*/ 	.byte	0x04, 0x11
        /*000e*/ 	.short	(.L_21 - .L_20)
	.align		4
.L_20:
        /*0010*/ 	.word	index@($__internal_2_$__cuda_sm10x_tcgen05_guardrail_trap_unallocated_columns_being_dealloced)
        /*0014*/ 	.word	0x00000000


	//----- nvinfo : EIATTR_FRAME_SIZE
	.align		4
.L_21:
        /*0018*/ 	.byte	0x04, 0x11
        /*001a*/ 	.short	(.L_23 - .L_22)
	.align		4
.L_22:
        /*001c*/ 	.word	index@($__internal_1_$__cuda_sm10x_tcgen05_guardrail_trap_phase_invalid_during_alloc)
        /*0020*/ 	.word	0x00000000


	//----- nvinfo : EIATTR_FRAME_SIZE
	.align		4
.L_23:
        /*0024*/ 	.byte	0x04, 0x11
        /*0026*/ 	.short	(.L_25 - .L_24)
	.align		4
.L_24:
        /*0028*/ 	.word	index@($__internal_0_$__cuda_sm10x_tcgen05_guardrail_trap_col_being_dealloced_not_returned_by_alloc)
        /*002c*/ 	.word	0x00000000


	//----- nvinfo : EIATTR_FRAME_SIZE
	.align		4
.L_25:
        /*0030*/ 	.byte	0x04, 0x11
        /*0032*/ 	.short	(.L_27 - .L_26)
	.align		4
.L_26:
        /*0034*/ 	.word	index@(_ZN7cutlass13device_kernelINS_4gemm6kernel13GemmUniversalIN4cute5tupleIJiiiiEEENS1_10collective13CollectiveMmaINS1_46MainloopSm100TmaUmmaWarpSpecializedBlockScaledILi3ELi2ELi1ENS5_IJNS4_1CILi1EEENSA_ILi2EEESB_EEEEENS5_IJNSA_ILi128EEENSA_ILi256EEESG_EEENS5_IJNS_12float_e2m1_tENS_13float_ue8m0_tEEEENS5_IJNS5_IJlSB_lEEENS4_6LayoutINS5_IJNS5_IJNS5_IJNSA_ILi32EEENSA_ILi4EEEEEEiEEESQ_NS5_IJSB_iEEEEEENS5_IJNS5_IJNS5_IJNSA_ILi16EEESO_EEEiEEENS5_IJNS5_IJNSA_ILi0EEESB_EEENSA_ILi512EEEEEENS5_IJSW_iEEEEEEEEEEESK_S13_NS4_8TiledMMAINS4_8MMA_AtomIJNS4_17SM100_MMA_MXF4_SSISI_SI_fSJ_Li128ELi256ELi32ELNS4_4UMMA5MajorE0ELS18_0ELNS17_7ScaleInE0ELS19_0EEEEEENSM_INS5_IJSB_SB_SB_EEENS5_IJSW_SW_SW_EEEEENS5_IJNS4_10UnderscoreES1F_S1F_EEEEENS5_IJNS4_23SM90_TMA_LOAD_MULTICASTES1I_EEENS5_IJNS4_14ComposedLayoutINS4_7SwizzleILi3ELi4ELi3EEENS4_18smem_ptr_flag_bitsILi4EEENSM_INS5_IJNSA_ILi8EEESG_EEENS5_IJSG_SB_EEEEEEENSM_INS5_IJNS5_IJNS5_IJSP_SB_EEENS5_IJSN_SC_EEEEEESB_NS5_IJSC_SC_EEEEEENS5_IJNS5_IJNS5_IJSU_SY_EEESX_EEESW_NS5_IJSC_SY_EEEEEEEEEEEvNS4_8identityENS5_IJNS4_13SM90_TMA_LOADES26_EEENS5_IJS1T_NSM_INS5_IJNS5_IJNS5_IJSP_SC_EEES1V_EEESB_S1X_EEENS5_IJS20_SW_NS5_IJSC_NSA_ILi1024EEEEEEEEEEEEEEvS25_EENS_8epilogue10collective18CollectiveEpilogueINS2H_23Sm100TmaWarpSpecializedILi4ELi2ELi64ELb1ELb0EEEJSH_NS5_IJNSM_ISF_SB_EENSM_INSA_ILi64EEESB_EEEEENS_10bfloat16_tESL_S2Q_SL_NS2H_6fusion15FusionCallbacksIS2L_NS2R_17LinearCombinationIS2Q_fS2Q_fLNS_15FloatRoundStyleE2EEESH_S2P_JEEENS4_5SM1004TMEM4LOAD26SM100_TMEM_LOAD_32dp32b64xES26_NS1K_IS1M_NS1N_ILi16EEENSM_INS5_IJS1P_S2N_EEENS5_IJS2N_SB_EEEEEEENS4_39AutoVectorizingCopyWithAssumedAlignmentILi128EEENS4_14SM90_TMA_STOREES35_S37_S37_EEEvvEEEEvNT_6ParamsE)
        /*0038*/ 	.word	0x00000000


	//----- nvinfo : EIATTR_MIN_STACK_SIZE
	.align		4
.L_27:
        /*003c*/ 	.byte	0x04, 0x12
        /*003e*/ 	.short	(.L_29 - .L_28)
	.align		4
.L_28:
        /*0040*/ 	.word	index@(_ZN7cutlass13device_kernelINS_4gemm6kernel13GemmUniversalIN4cute5tupleIJiiiiEEENS1_10collective13CollectiveMmaINS1_46MainloopSm100TmaUmmaWarpSpecializedBlockScaledILi3ELi2ELi1ENS5_IJNS4_1CILi1EEENSA_ILi2EEESB_EEEEENS5_IJNSA_ILi128EEENSA_ILi256EEESG_EEENS5_IJNS_12float_e2m1_tENS_13float_ue8m0_tEEEENS5_IJNS5_IJlSB_lEEENS4_6LayoutINS5_IJNS5_IJNS5_IJNSA_ILi32EEENSA_ILi4EEEEEEiEEESQ_NS5_IJSB_iEEEEEENS5_IJNS5_IJNS5_IJNSA_ILi16EEESO_EEEiEEENS5_IJNS5_IJNSA_ILi0EEESB_EEENSA_ILi512EEEEEENS5_IJSW_iEEEEEEEEEEESK_S13_NS4_8TiledMMAINS4_8MMA_AtomIJNS4_17SM100_MMA_MXF4_SSISI_SI_fSJ_Li128ELi256ELi32ELNS4_4UMMA5MajorE0ELS18_0ELNS17_7ScaleInE0ELS19_0EEEEEENSM_INS5_IJSB_SB_SB_EEENS5_IJSW_SW_SW_EEEEENS5_IJNS4_10UnderscoreES1F_S1F_EEEEENS5_IJNS4_23SM90_TMA_LOAD_MULTICASTES1I_EEENS5_IJNS4_14ComposedLayoutINS4_7SwizzleILi3ELi4ELi3EEENS4_18smem_ptr_flag_bitsILi4EEENSM_INS5_IJNSA_ILi8EEESG_EEENS5_IJSG_SB_EEEEEEENSM_INS5_IJNS5_IJNS5_IJSP_SB_EEENS5_IJSN_SC_EEEEEESB_NS5_IJSC_SC_EEEEEENS5_IJNS5_IJNS5_IJSU_SY_EEESX_EEESW_NS5_IJSC_SY_EEEEEEEEEEEvNS4_8identityENS5_IJNS4_13SM90_TMA_LOADES26_EEENS5_IJS1T_NSM_INS5_IJNS5_IJNS5_IJSP_SC_EEES1V_EEESB_S1X_EEENS5_IJS20_SW_NS5_IJSC_NSA_ILi1024EEEEEEEEEEEEEEvS25_EENS_8epilogue10collective18CollectiveEpilogueINS2H_23Sm100TmaWarpSpecializedILi4ELi2ELi64ELb1ELb0EEEJSH_NS5_IJNSM_ISF_SB_EENSM_INSA_ILi64EEESB_EEEEENS_10bfloat16_tESL_S2Q_SL_NS2H_6fusion15FusionCallbacksIS2L_NS2R_17LinearCombinationIS2Q_fS2Q_fLNS_15FloatRoundStyleE2EEESH_S2P_JEEENS4_5SM1004TMEM4LOAD26SM100_TMEM_LOAD_32dp32b64xES26_NS1K_IS1M_NS1N_ILi16EEENSM_INS5_IJS1P_S2N_EEENS5_IJS2N_SB_EEEEEEENS4_39AutoVectorizingCopyWithAssumedAlignmentILi128EEENS4_14SM90_TMA_STOREES35_S37_S37_EEEvvEEEEvNT_6ParamsE)
        /*0044*/ 	.word	0x00000000
.L_29:


//--------------------- .nv.compat                --------------------------
	.section	.nv.compat,"",@"SHT_CUDA_COMPAT_INFO"
	.align	4
        /*0000*/ 	.byte	0x02, 0x09, 0x01, 0x00, 0x02, 0x02, 0x02, 0x00, 0x02, 0x05, 0x05, 0x00, 0x03, 0x07, 0x01, 0x01
        /*0010*/ 	.byte	0x02, 0x03, 0x01, 0x00, 0x02, 0x06, 0x01, 0x00, 0x04, 0x0b, 0x08, 0x00, 0x09, 0x00, 0x00, 0x00
        /*0020*/ 	.byte	0x00, 0x00, 0x00, 0x00


//--------------------- .nv.info._ZN7cutlass13device_kernelINS_4gemm6kernel13GemmUniversalIN4cute5tupleIJiiiiEEENS1_10collective13CollectiveMmaINS1_46MainloopSm100TmaUmmaWarpSpecializedBlockScaledILi3ELi2ELi1ENS5_IJNS4_1CILi1EEENSA_ILi2EEESB_EEEEENS5_IJNSA_ILi128EEENSA_ILi256EEESG_EEENS5_IJNS_12float_e2m1_tENS_13float_ue8m0_tEEEENS5_IJNS5_IJlSB_lEEENS4_6LayoutINS5_IJNS5_IJNS5_IJNSA_ILi32EEENSA_ILi4EEEEEEiEEESQ_NS5_IJSB_iEEEEEENS5_IJNS5_IJNS5_IJNSA_ILi16EEESO_EEEiEEENS5_IJNS5_IJNSA_ILi0EEESB_EEENSA_ILi512EEEEEENS5_IJSW_iEEEEEEEEEEESK_S13_NS4_8TiledMMAINS4_8MMA_AtomIJNS4_17SM100_MMA_MXF4_SSISI_SI_fSJ_Li128ELi256ELi32ELNS4_4UMMA5MajorE0ELS18_0ELNS17_7ScaleInE0ELS19_0EEEEEENSM_INS5_IJSB_SB_SB_EEENS5_IJSW_SW_SW_EEEEENS5_IJNS4_10UnderscoreES1F_S1F_EEEEENS5_IJNS4_23SM90_TMA_LOAD_MULTICASTES1I_EEENS5_IJNS4_14ComposedLayoutINS4_7SwizzleILi3ELi4ELi3EEENS4_18smem_ptr_flag_bitsILi4EEENSM_INS5_IJNSA_ILi8EEESG_EEENS5_IJSG_SB_EEEEEEENSM_INS5_IJNS5_IJNS5_IJSP_SB_EEENS5_IJSN_SC_EEEEEESB_NS5_IJSC_SC_EEEEEENS5_IJNS5_IJNS5_IJSU_SY_EEESX_EEESW_NS5_IJSC_SY_EEEEEEEEEEEvNS4_8identityENS5_IJNS4_13SM90_TMA_LOADES26_EEENS5_IJS1T_NSM_INS5_IJNS5_IJNS5_IJSP_SC_EEES1V_EEESB_S1X_EEENS5_IJS20_SW_NS5_IJSC_NSA_ILi1024EEEEEEEEEEEEEEvS25_EENS_8epilogue10collective18CollectiveEpilogueINS2H_23Sm100TmaWarpSpecializedILi4ELi2ELi64ELb1ELb0EEEJSH_NS5_IJNSM_ISF_SB_EENSM_INSA_ILi64EEESB_EEEEENS_10bfloat16_tESL_S2Q_SL_NS2H_6fusion15FusionCallbacksIS2L_NS2R_17LinearCombinationIS2Q_fS2Q_fLNS_15FloatRoundStyleE2EEESH_S2P_JEEENS4_5SM1004TMEM4LOAD26SM100_TMEM_LOAD_32dp32b64xES26_NS1K_IS1M_NS1N_ILi16EEENSM_INS5_IJS1P_S2N_EEENS5_IJS2N_SB_EEEEEEENS4_39AutoVectorizingCopyWithAssumedAlignmentILi128EEENS4_14SM90_TMA_STOREES35_S37_S37_EEEvvEEEEvNT_6ParamsE --------------------------
	.section	.nv.info._ZN7cutlass13device_kernelINS_4gemm6kernel13GemmUniversalIN4cute5tupleIJiiiiEEENS1_10collective13CollectiveMmaINS1_46MainloopSm100TmaUmmaWarpSpecializedBlockScaledILi3ELi2ELi1ENS5_IJNS4_1CILi1EEENSA_ILi2EEESB_EEEEENS5_IJNSA_ILi128EEENSA_ILi256EEESG_EEENS5_IJNS_12float_e2m1_tENS_13float_ue8m0_tEEEENS5_IJNS5_IJlSB_lEEENS4_6LayoutINS5_IJNS5_IJNS5_IJNSA_ILi32EEENSA_ILi4EEEEEEiEEESQ_NS5_IJSB_iEEEEEENS5_IJNS5_IJNS5_IJNSA_ILi16EEESO_EEEiEEENS5_IJNS5_IJNSA_ILi0EEESB_EEENSA_ILi512EEEEEENS5_IJSW_iEEEEEEEEEEESK_S13_NS4_8TiledMMAINS4_8MMA_AtomIJNS4_17SM100_MMA_MXF4_SSISI_SI_fSJ_Li128ELi256ELi32ELNS4_4UMMA5MajorE0ELS18_0ELNS17_7ScaleInE0ELS19_0EEEEEENSM_INS5_IJSB_SB_SB_EEENS5_IJSW_SW_SW_EEEEENS5_IJNS4_10UnderscoreES1F_S1F_EEEEENS5_IJNS4_23SM90_TMA_LOAD_MULTICASTES1I_EEENS5_IJNS4_14ComposedLayoutINS4_7SwizzleILi3ELi4ELi3EEENS4_18smem_ptr_flag_bitsILi4EEENSM_INS5_IJNSA_ILi8EEESG_EEENS5_IJSG_SB_EEEEEEENSM_INS5_IJNS5_IJNS5_IJSP_SB_EEENS5_IJSN_SC_EEEEEESB_NS5_IJSC_SC_EEEEEENS5_IJNS5_IJNS5_IJSU_SY_EEESX_EEESW_NS5_IJSC_SY_EEEEEEEEEEEvNS4_8identityENS5_IJNS4_13SM90_TMA_LOADES26_EEENS5_IJS1T_NSM_INS5_IJNS5_IJNS5_IJSP_SC_EEES1V_EEESB_S1X_EEENS5_IJS20_SW_NS5_IJSC_NSA_ILi1024EEEEEEEEEEEEEEvS25_EENS_8epilogue10collective18CollectiveEpilogueINS2H_23Sm100TmaWarpSpecializedILi4ELi2ELi64ELb1ELb0EEEJSH_NS5_IJNSM_ISF_SB_EENSM_INSA_ILi64EEESB_EEEEENS_10bfloat16_tESL_S2Q_SL_NS2H_6fusion15FusionCallbacksIS2L_NS2R_17LinearCombinationIS2Q_fS2Q_fLNS_15FloatRoundStyleE2EEESH_S2P_JEEENS4_5SM1004TMEM4LOAD26SM100_TMEM_LOAD_32dp32b64xES26_NS1K_IS1M_NS1N_ILi16EEENSM_INS5_IJS1P_S2N_EEENS5_IJS2N_SB_EEEEEEENS4_39AutoVectorizingCopyWithAssumedAlignmentILi128EEENS4_14SM90_TMA_STOREES35_S37_S37_EEEvvEEEEvNT_6ParamsE,"",@"SHT_CUDA_INFO"
	.sectionflags	@""
	.align	4


	//----- nvinfo : EIATTR_CUDA_API_VERSION
	.align		4
        /*0000*/ 	.byte	0x04, 0x37
        /*0002*/ 	.short	(.L_31 - .L_30)
.L_30:
        /*0004*/ 	.word	0x00000082


	//----- nvinfo : EIATTR_KPARAM_INFO
	.align		4
.L_31:
        /*0008*/ 	.byte	0x04, 0x17
        /*000a*/ 	.short	(.L_33 - .L_32)
.L_32:
        /*000c*/ 	.word	0x00000000
        /*0010*/ 	.short	0x0000
        /*0012*/ 	.short	0x0000
        /*0014*/ 	.byte	0x00, 0xf0, 0x01, 0x30


	//----- nvinfo : EIATTR_AT_ENTRY_FRAGMENTS
	.align		4
.L_33:
        /*0018*/ 	.byte	0x04, 0x4f
        /*001a*/ 	.short	(.L_35 - .L_34)


	//   ....[0]....
.L_34:
        /*001c*/ 	.word	0x00000006


	//----- nvinfo : EIATTR_RESERVED_SMEM_USED
	.align		4
.L_35:
        /*0020*/ 	.byte	0x01, 0x41
	.zero		2


	//----- nvinfo : EIATTR_SPARSE_MMA_MASK
	.align		4
        /*0024*/ 	.byte	0x03, 0x50
        /*0026*/ 	.short	0x0000


	//----- nvinfo : EIATTR_TCGEN05_1CTA_USED
	.align		4
        /*0028*/ 	.byte	0x01, 0x51
	.zero		2


	//----- nvinfo : EIATTR_MAXREG_COUNT
	.align		4
        /*002c*/ 	.byte	0x03, 0x1b
        /*002e*/ 	.short	0x00ff


	//----- nvinfo : EIATTR_NUM_BARRIERS
	.align		4
        /*0030*/ 	.byte	0x02, 0x4c
        /*0032*/ 	.byte	0x07
	.zero		1


	//----- nvinfo : EIATTR_EXTERNS
	.align		4
        /*0034*/ 	.byte	0x04, 0x0f
        /*0036*/ 	.short	(.L_37 - .L_36)


	//   ....[0]....
	.align		4
.L_36:
        /*0038*/ 	.word	index@(__assertfail)


	//----- nvinfo : EIATTR_MERCURY_ISA_VERSION
	.align		4
.L_37:
        /*003c*/ 	.byte	0x03, 0x5f
        /*003e*/ 	.short	0x0101


	//----- nvinfo : EIATTR_INT_WARP_WIDE_INSTR_OFFSETS
	.align		4
        /*0040*/ 	.byte	0x04, 0x31
        /*0042*/ 	.short	(.L_39 - .L_38)


	//   ....[0]....
.L_38:
        /*0044*/ 	.word	0x00000d50


	//   ....[1]....
        /*0048*/ 	.word	0x00000e00


	//   ....[2]....
        /*004c*/ 	.word	0x000023d0


	//   ....[3]....
        /*0050*/ 	.word	0x000043f0


	//   ....[4]....
        /*0054*/ 	.word	0x00004410


	//   ....[5]....
        /*0058*/ 	.word	0x00004440


	//   ....[6]....
        /*005c*/ 	.word	0x00004d80


	//   ....[7]....
        /*0060*/ 	.word	0x00004dd0


	//   ....[8]....
        /*0064*/ 	.word	0x00004ee0


	//   ....[9]....
        /*0068*/ 	.word	0x00004fe0


	//   ....[10]....
        /*006c*/ 	.word	0x00005060


	//   ....[11]....
        /*0070*/ 	.word	0x00005170


	//   ....[12]....
        /*0074*/ 	.word	0x00005250


	//   ....[13]....
        /*0078*/ 	.word	0x00005340


	//----- nvinfo : EIATTR_COOP_GROUP_MASK_REGIDS
	.align		4
.L_39:
        /*007c*/ 	.byte	0x04, 0x29
        /*007e*/ 	.short	(.L_41 - .L_40)


	//   ....[0]....
.L_40:
        /*0080*/ 	.word	0xffffffff


	//   ....[1]....
        /*0084*/ 	.word	0xffffffff


	//   ....[2]....
        /*0088*/ 	.word	0xffffffff


	//   ....[3]....
        /*008c*/ 	.word	0xffffffff


	//   ....[4]....
        /*0090*/ 	.word	0xffffffff


	//   ....[5]....
        /*0094*/ 	.word	0xffffffff


	//   ....[6]....
        /*0098*/ 	.word	0xffffffff


	//   ....[7]....
        /*009c*/ 	.word	0xffffffff


	//   ....[8]....
        /*00a0*/ 	.word	0xffffffff


	//   ....[9]....
        /*00a4*/ 	.word	0xffffffff


	//   ....[10]....
        /*00a8*/ 	.word	0xffffffff


	//   ....[11]....
        /*00ac*/ 	.word	0xffffffff


	//   ....[12]....
        /*00b0*/ 	.word	0xffffffff


	//   ....[13]....
        /*00b4*/ 	.word	0xffffffff


	//----- nvinfo : EIATTR_COOP_GROUP_INSTR_OFFSETS
	.align		4
.L_41:
        /*00b8*/ 	.byte	0x04, 0x28
        /*00ba*/ 	.short	(.L_43 - .L_42)


	//   ....[0]....
.L_42:
        /*00bc*/ 	.word	0x00000090


	//   ....[1]....
        /*00c0*/ 	.word	0x00000530


	//   ....[2]....
        /*00c4*/ 	.word	0x000006c0


	//   ....[3]....
        /*00c8*/ 	.word	0x00000860


	//   ....[4]....
        /*00cc*/ 	.word	0x00000960


	//   ....[5]....
        /*00d0*/ 	.word	0x00000ad0


	//   ....[6]....
        /*00d4*/ 	.word	0x00000c10


	//   ....[7]....
        /*00d8*/ 	.word	0x00000e80


	//   ....[8]....
        /*00dc*/ 	.word	0x000022b0


	//   ....[9]....
        /*00e0*/ 	.word	0x00003010


	//   ....[10]....
        /*00e4*/ 	.word	0x00003220


	//   ....[11]....
        /*00e8*/ 	.word	0x00003250


	//   ....[12]....
        /*00ec*/ 	.word	0x000042d0


	//   ....[13]....
        /*00f0*/ 	.word	0x00004500


	//----- nvinfo : EIATTR_VRC_CTA_INIT_COUNT
	.align		4
.L_43:
        /*00f4*/ 	.byte	0x02, 0x4a
        /*00f6*/ 	.byte	0x80
	.zero		1


	//----- nvinfo : EIATTR_SYSCALL_OFFSETS
	.align		4
        /*00f8*/ 	.byte	0x04, 0x46
        /*00fa*/ 	.short	(.L_45 - .L_44)


	//   ....[0]....
.L_44:
        /*00fc*/ 	.word	0x00005f30


	//   ....[1]....
        /*0100*/ 	.word	0x00006020


	//   ....[2]....
        /*0104*/ 	.word	0x000069c0


	//   ....[3]....
        /*0108*/ 	.word	0x00007ea0


	//   ....[4]....
        /*010c*/ 	.word	0x00009300


	//   ....[5]....
        /*0110*/ 	.word	0x0000a740


	//----- nvinfo : EIATTR_MBARRIER_INSTR_OFFSETS
	.align		4
.L_45:
        /*0114*/ 	.byte	0x04, 0x39
        /*0116*/ 	.short	(.L_47 - .L_46)


	//   ....[0]....
.L_46:
        /*0118*/ 	.word	0x00000650
        /*011c*/ 	.word	0x000000ff
        /*0120*/ 	.word	0x00000000
        /*0124*/ 	.short	0x0100
        /*0126*/ 	.byte	0x06
	.zero		1


	//   ....[1]....
        /*0128*/ 	.word	0x00000660
        /*012c*/ 	.word	0x000000ff
        /*0130*/ 	.word	0x00000018
        /*0134*/ 	.short	0x0100
        /*0136*/ 	.byte	0x06
	.zero		1


	//   ....[2]....
        /*0138*/ 	.word	0x00000670
        /*013c*/ 	.word	0x000000ff
        /*0140*/ 	.word	0x00000008
        /*0144*/ 	.short	0x0100
        /*0146*/ 	.byte	0x06
	.zero		1


	//   ....[3]....
        /*0148*/ 	.word	0x00000680
        /*014c*/ 	.word	0x000000ff
        /*0150*/ 	.word	0x00000020
        /*0154*/ 	.short	0x0100
        /*0156*/ 	.byte	0x06
	.zero		1


	//   ....[4]....
        /*0158*/ 	.word	0x00000690
        /*015c*/ 	.word	0x000000ff
        /*0160*/ 	.word	0x00000010
        /*0164*/ 	.short	0x0100
        /*0166*/ 	.byte	0x06
	.zero		1


	//   ....[5]....
        /*0168*/ 	.word	0x000006a0
        /*016c*/ 	.word	0x000000ff
        /*0170*/ 	.word	0x00000028
        /*0174*/ 	.short	0x0100
        /*0176*/ 	.byte	0x06
	.zero		1


	//   ....[6]....
        /*0178*/ 	.word	0x000007d0
        /*017c*/ 	.word	0x000000ff
        /*0180*/ 	.word	0x00000030
        /*0184*/ 	.short	0x0100
        /*0186*/ 	.byte	0x06
	.zero		1


	//   ....[7]....
        /*0188*/ 	.word	0x000007e0
        /*018c*/ 	.word	0x000000ff
        /*0190*/ 	.word	0x00000050
        /*0194*/ 	.short	0x0100
        /*0196*/ 	.byte	0x06
	.zero		1


	//   ....[8]....
        /*0198*/ 	.word	0x000007f0
        /*019c*/ 	.word	0x000000ff
        /*01a0*/ 	.word	0x00000038
        /*01a4*/ 	.short	0x0100
        /*01a6*/ 	.byte	0x06
	.zero		1


	//   ....[9]....
        /*01a8*/ 	.word	0x00000800
        /*01ac*/ 	.word	0x000000ff
        /*01b0*/ 	.word	0x00000058
        /*01b4*/ 	.short	0x0100
        /*01b6*/ 	.byte	0x06
	.zero		1


	//   ....[10]....
        /*01b8*/ 	.word	0x00000810
        /*01bc*/ 	.word	0x000000ff
        /*01c0*/ 	.word	0x00000040
        /*01c4*/ 	.short	0x0100
        /*01c6*/ 	.byte	0x06
	.zero		1


	//   ....[11]....
        /*01c8*/ 	.word	0x00000820
        /*01cc*/ 	.word	0x000000ff
        /*01d0*/ 	.word	0x00000060
        /*01d4*/ 	.short	0x0100
        /*01d6*/ 	.byte	0x06
	.zero		1


	//   ....[12]....
        /*01d8*/ 	.word	0x00000830
        /*01dc*/ 	.word	0x000000ff
        /*01e0*/ 	.word	0x00000048
        /*01e4*/ 	.short	0x0100
        /*01e6*/ 	.byte	0x06
	.zero		1


	//   ....[13]....
        /*01e8*/ 	.word	0x00000840
        /*01ec*/ 	.word	0x000000ff
        /*01f0*/ 	.word	0x00000068
        /*01f4*/ 	.short	0x0100
        /*01f6*/ 	.byte	0x06
	.zero		1


	//   ....[14]....
        /*01f8*/ 	.word	0x00000930
        /*01fc*/ 	.word	0x000000ff
        /*0200*/ 	.word	0x00000070
        /*0204*/ 	.short	0x0100
        /*0206*/ 	.byte	0x05
	.zero		1


	//   ....[15]....
        /*0208*/ 	.word	0x00000940
        /*020c*/ 	.word	0x000000ff
        /*0210*/ 	.word	0x00000078
        /*0214*/ 	.short	0x0100
        /*0216*/ 	.byte	0x05
	.zero		1


	//   ....[16]....
        /*0218*/ 	.word	0x00000a80
        /*021c*/ 	.word	0x000000ff
        /*0220*/ 	.word	0x00000080
        /*0224*/ 	.short	0x0100
        /*0226*/ 	.byte	0x05
	.zero		1


	//   ....[17]....
        /*0228*/ 	.word	0x00000a90
        /*022c*/ 	.word	0x000000ff
        /*0230*/ 	.word	0x00000090
        /*0234*/ 	.short	0x0100
        /*0236*/ 	.byte	0x05
	.zero		1


	//   ....[18]....
        /*0238*/ 	.word	0x00000aa0
        /*023c*/ 	.word	0x000000ff
        /*0240*/ 	.word	0x00000088
        /*0244*/ 	.short	0x0100
        /*0246*/ 	.byte	0x05
	.zero		1


	//   ....[19]....
        /*0248*/ 	.word	0x00000ab0
        /*024c*/ 	.word	0x000000ff
        /*0250*/ 	.word	0x00000098
        /*0254*/ 	.short	0x0100
        /*0256*/ 	.byte	0x05
	.zero		1


	//   ....[20]....
        /*0258*/ 	.word	0x00000be0
        /*025c*/ 	.word	0x000000ff
        /*0260*/ 	.word	0x000000a0
        /*0264*/ 	.short	0x0100
        /*0266*/ 	.byte	0x06
	.zero		1


	//   ....[21]....
        /*0268*/ 	.word	0x00000bf0
        /*026c*/ 	.word	0x000000ff
        /*0270*/ 	.word	0x000000a8
        /*0274*/ 	.short	0x0100
        /*0276*/ 	.byte	0x06
	.zero		1


	//   ....[22]....
        /*0278*/ 	.word	0x00000d00
        /*027c*/ 	.word	0x000000ff
        /*0280*/ 	.word	0x000000b0
        /*0284*/ 	.short	0x0100
        /*0286*/ 	.byte	0x05
	.zero		1


	//   ....[23]....
        /*0288*/ 	.word	0x00000d10
        /*028c*/ 	.word	0x000000ff
        /*0290*/ 	.word	0x000000c0
        /*0294*/ 	.short	0x0100
        /*0296*/ 	.byte	0x05
	.zero		1


	//   ....[24]....
        /*0298*/ 	.word	0x00000d20
        /*029c*/ 	.word	0x000000ff
        /*02a0*/ 	.word	0x000000b8
        /*02a4*/ 	.short	0x0100
        /*02a6*/ 	.byte	0x05
	.zero		1


	//   ....[25]....
        /*02a8*/ 	.word	0x00000d30
        /*02ac*/ 	.word	0x000000ff
        /*02b0*/ 	.word	0x000000c8
        /*02b4*/ 	.short	0x0100
        /*02b6*/ 	.byte	0x05
	.zero		1


	//   ....[26]....
        /*02b8*/ 	.word	0x00000e30
        /*02bc*/ 	.word	0x000000ff
        /*02c0*/ 	.word	0x000000d0
        /*02c4*/ 	.short	0x0100
        /*02c6*/ 	.byte	0x04
	.zero		1


	//   ....[27]....
        /*02c8*/ 	.word	0x00001870
        /*02cc*/ 	.word	0x00000002
        /*02d0*/ 	.word	0x000000c0
        /*02d4*/ 	.short	0x010a
        /*02d6*/ 	.byte	0xff
	.zero		1


	//   ....[28]....
        /*02d8*/ 	.word	0x00001890
        /*02dc*/ 	.word	0x00000002
        /*02e0*/ 	.word	0x000000b0
        /*02e4*/ 	.short	0x0101
        /*02e6*/ 	.byte	0xff
	.zero		1


	//   ....[29]....
        /*02e8*/ 	.word	0x00001960
        /*02ec*/ 	.word	0x000000ff
        /*02f0*/ 	.word	0x00000018
        /*02f4*/ 	.short	0x010a
        /*02f6*/ 	.byte	0x08
	.zero		1


	//   ....[30]....
        /*02f8*/ 	.word	0x00001a00
        /*02fc*/ 	.word	0x000000ff
        /*0300*/ 	.word	0x00000018
        /*0304*/ 	.short	0x010a
        /*0306*/ 	.byte	0x21
	.zero		1


	//   ....[31]....
        /*0308*/ 	.word	0x00001b40
        /*030c*/ 	.word	0x000000ff
        /*0310*/ 	.word	0x00000018
        /*0314*/ 	.short	0x010a
        /*0316*/ 	.byte	0x08
	.zero		1


	//   ....[32]....
        /*0318*/ 	.word	0x00001e20
        /*031c*/ 	.word	0x000000ff
        /*0320*/ 	.word	0x00000078
        /*0324*/ 	.short	0x0101
        /*0326*/ 	.byte	0x07
	.zero		1


	//   ....[33]....
        /*0328*/ 	.word	0x00001e40
        /*032c*/ 	.word	0x000000ff
        /*0330*/ 	.word	0x00000018
        /*0334*/ 	.short	0x010a
        /*0336*/ 	.byte	0x08
	.zero		1


	//   ....[34]....
        /*0338*/ 	.word	0x00001ec0
        /*033c*/ 	.word	0x000000ff
        /*0340*/ 	.word	0x00000018
        /*0344*/ 	.short	0x010a
        /*0346*/ 	.byte	0x21
	.zero		1


	//   ....[35]....
        /*0348*/ 	.word	0x00002000
        /*034c*/ 	.word	0x000000ff
        /*0350*/ 	.word	0x00000018
        /*0354*/ 	.short	0x010a
        /*0356*/ 	.byte	0x08
	.zero		1


	//   ....[36]....
        /*0358*/ 	.word	0x000022e0
        /*035c*/ 	.word	0x00000002
        /*0360*/ 	.word	0x00000080
        /*0364*/ 	.short	0x010a
        /*0366*/ 	.byte	0xff
	.zero		1


	//   ....[37]....
        /*0368*/ 	.word	0x000023a0
        /*036c*/ 	.word	0x00000002
        /*0370*/ 	.word	0x00000000
        /*0374*/ 	.short	0x0101
        /*0376*/ 	.byte	0xff
	.zero		1


	//   ....[38]....
        /*0378*/ 	.word	0x00002910
        /*037c*/ 	.word	0x000000ff
        /*0380*/ 	.word	0x00000000
        /*0384*/ 	.short	0x010a
        /*0386*/ 	.byte	0x04
	.zero		1


	//   ....[39]....
        /*0388*/ 	.word	0x000029a0
        /*038c*/ 	.word	0x000000ff
        /*0390*/ 	.word	0x00000000
        /*0394*/ 	.short	0x010a
        /*0396*/ 	.byte	0x04
	.zero		1


	//   ....[40]....
        /*0398*/ 	.word	0x00002a40
        /*039c*/ 	.word	0x00000000
        /*03a0*/ 	.word	0x00000000
        /*03a4*/ 	.short	0x010a
        /*03a6*/ 	.byte	0xff
	.zero		1


	//   ....[41]....
        /*03a8*/ 	.word	0x00002b70
        /*03ac*/ 	.word	0x00000000
        /*03b0*/ 	.word	0x000000b0
        /*03b4*/ 	.short	0x010a
        /*03b6*/ 	.byte	0xff
	.zero		1


	//   ....[42]....
        /*03b8*/ 	.word	0x00002be0
        /*03bc*/ 	.word	0x00000004
        /*03c0*/ 	.word	0x00000000
        /*03c4*/ 	.short	0x0101
        /*03c6*/ 	.byte	0xff
	.zero		1


	//   ....[43]....
        /*03c8*/ 	.word	0x00002c00
        /*03cc*/ 	.word	0x000000ff
        /*03d0*/ 	.word	0x00000090
        /*03d4*/ 	.short	0x010a
        /*03d6*/ 	.byte	0x05
	.zero		1


	//   ....[44]....
        /*03d8*/ 	.word	0x00002d20
        /*03dc*/ 	.word	0x00000000
        /*03e0*/ 	.word	0x00000080
        /*03e4*/ 	.short	0x010a
        /*03e6*/ 	.byte	0xff
	.zero		1


	//   ....[45]....
        /*03e8*/ 	.word	0x00002e20
        /*03ec*/ 	.word	0x00000000
        /*03f0*/ 	.word	0x00000000
        /*03f4*/ 	.short	0x0101
        /*03f6*/ 	.byte	0xff
	.zero		1


	//   ....[46]....
        /*03f8*/ 	.word	0x00002eb0
        /*03fc*/ 	.word	0x000000ff
        /*0400*/ 	.word	0x00000090
        /*0404*/ 	.short	0x0106
        /*0406*/ 	.byte	0x05
	.zero		1


	//   ....[47]....
        /*0408*/ 	.word	0x00002ed0
        /*040c*/ 	.word	0x000000ff
        /*0410*/ 	.word	0x00000090
        /*0414*/ 	.short	0x010a
        /*0416*/ 	.byte	0x05
	.zero		1


	//   ....[48]....
        /*0418*/ 	.word	0x00002f60
        /*041c*/ 	.word	0x000000ff
        /*0420*/ 	.word	0x00000090
        /*0424*/ 	.short	0x0106
        /*0426*/ 	.byte	0x04
	.zero		1


	//   ....[49]....
        /*0428*/ 	.word	0x00002fa0
        /*042c*/ 	.word	0x00000000
        /*0430*/ 	.word	0x00000090
        /*0434*/ 	.short	0x010a
        /*0436*/ 	.byte	0xff
	.zero		1


	//   ....[50]....
        /*0438*/ 	.word	0x000037b0
        /*043c*/ 	.word	0x00000002
        /*0440*/ 	.word	0x00000080
        /*0444*/ 	.short	0x010a
        /*0446*/ 	.byte	0xff
	.zero		1


	//   ....[51]....
        /*0448*/ 	.word	0x000038c0
        /*044c*/ 	.word	0x00000002
        /*0450*/ 	.word	0x00000000
        /*0454*/ 	.short	0x0101
        /*0456*/ 	.byte	0xff
	.zero		1


	//   ....[52]....
        /*0458*/ 	.word	0x00003910
        /*045c*/ 	.word	0x000000ff
        /*0460*/ 	.word	0x00000000
        /*0464*/ 	.short	0x010a
        /*0466*/ 	.byte	0x17
	.zero		1


	//   ....[53]....
        /*0468*/ 	.word	0x00003930
        /*046c*/ 	.word	0x000000ff
        /*0470*/ 	.word	0x00000000
        /*0474*/ 	.short	0x010a
        /*0476*/ 	.byte	0x17
	.zero		1


	//   ....[54]....
        /*0478*/ 	.word	0x00003a60
        /*047c*/ 	.word	0x000000ff
        /*0480*/ 	.word	0x00000000
        /*0484*/ 	.short	0x010a
        /*0486*/ 	.byte	0x18
	.zero		1


	//   ....[55]....
        /*0488*/ 	.word	0x00003b30
        /*048c*/ 	.word	0x000000ff
        /*0490*/ 	.word	0x000000a8
        /*0494*/ 	.short	0x010a
        /*0496*/ 	.byte	0x0d
	.zero		1


	//   ....[56]....
        /*0498*/ 	.word	0x00003db0
        /*049c*/ 	.word	0x000000ff
        /*04a0*/ 	.word	0x00000000
        /*04a4*/ 	.short	0x010a
        /*04a6*/ 	.byte	0x0e
	.zero		1


	//   ....[57]....
        /*04a8*/ 	.word	0x00003ee0
        /*04ac*/ 	.word	0x000000ff
        /*04b0*/ 	.word	0x00000000
        /*04b4*/ 	.short	0x010a
        /*04b6*/ 	.byte	0x22
	.zero		1


	//   ....[58]....
        /*04b8*/ 	.word	0x000042b0
        /*04bc*/ 	.word	0x000000ff
        /*04c0*/ 	.word	0x000000d0
        /*04c4*/ 	.short	0x010a
        /*04c6*/ 	.byte	0x0d
	.zero		1


	//   ....[59]....
        /*04c8*/ 	.word	0x00004720
        /*04cc*/ 	.word	0x00000000
        /*04d0*/ 	.word	0x00000080
        /*04d4*/ 	.short	0x010a
        /*04d6*/ 	.byte	0xff
	.zero		1


	//   ....[60]....
        /*04d8*/ 	.word	0x00004840
        /*04dc*/ 	.word	0x00000000
        /*04e0*/ 	.word	0x00000000
        /*04e4*/ 	.short	0x0101
        /*04e6*/ 	.byte	0xff
	.zero		1


	//   ....[61]....
        /*04e8*/ 	.word	0x00004b60
        /*04ec*/ 	.word	0x000000ff
        /*04f0*/ 	.word	0x00000078
        /*04f4*/ 	.short	0x010a
        /*04f6*/ 	.byte	0x04
	.zero		1


	//   ....[62]....
        /*04f8*/ 	.word	0x00004cd0
        /*04fc*/ 	.word	0x000000ff
        /*0500*/ 	.word	0x00000050
        /*0504*/ 	.short	0x010a
        /*0506*/ 	.byte	0x04
	.zero		1


	//   ....[63]....
        /*0508*/ 	.word	0x00004e80
        /*050c*/ 	.word	0x000000ff
        /*0510*/ 	.word	0x00000030
        /*0514*/ 	.short	0x010b
        /*0516*/ 	.byte	0x04
	.zero		1


	//   ....[64]....
        /*0518*/ 	.word	0x00004e90
        /*051c*/ 	.word	0x000000ff
        /*0520*/ 	.word	0x00000000
        /*0524*/ 	.short	0x0101
        /*0526*/ 	.byte	0x07
	.zero		1


	//   ....[65]....
        /*0528*/ 	.word	0x00004eb0
        /*052c*/ 	.word	0x000000ff
        /*0530*/ 	.word	0x00000058
        /*0534*/ 	.short	0x010a
        /*0536*/ 	.byte	0x04
	.zero		1


	//   ....[66]....
        /*0538*/ 	.word	0x00005000
        /*053c*/ 	.word	0x000000ff
        /*0540*/ 	.word	0x00000038
        /*0544*/ 	.short	0x010b
        /*0546*/ 	.byte	0x04
	.zero		1


	//   ....[67]....
        /*0548*/ 	.word	0x00005010
        /*054c*/ 	.word	0x000000ff
        /*0550*/ 	.word	0x00000000
        /*0554*/ 	.short	0x0101
        /*0556*/ 	.byte	0x06
	.zero		1


	//   ....[68]....
        /*0558*/ 	.word	0x00005030
        /*055c*/ 	.word	0x000000ff
        /*0560*/ 	.word	0x00000060
        /*0564*/ 	.short	0x010a
        /*0566*/ 	.byte	0x04
	.zero		1


	//   ....[69]....
        /*0568*/ 	.word	0x00005190
        /*056c*/ 	.word	0x000000ff
        /*0570*/ 	.word	0x00000040
        /*0574*/ 	.short	0x010b
        /*0576*/ 	.byte	0x04
	.zero		1


	//   ....[70]....
        /*0578*/ 	.word	0x000051a0
        /*057c*/ 	.word	0x000000ff
        /*0580*/ 	.word	0x00000000
        /*0584*/ 	.short	0x0101
        /*0586*/ 	.byte	0x25
	.zero		1


	//   ....[71]....
        /*0588*/ 	.word	0x000051b0
        /*058c*/ 	.word	0x000000ff
        /*0590*/ 	.word	0x00000068
        /*0594*/ 	.short	0x010a
        /*0596*/ 	.byte	0x04
	.zero		1


	//   ....[72]....
        /*0598*/ 	.word	0x000053c0
        /*059c*/ 	.word	0x000000ff
        /*05a0*/ 	.word	0x00000048
        /*05a4*/ 	.short	0x010b
        /*05a6*/ 	.byte	0x04
	.zero		1


	//   ....[73]....
        /*05a8*/ 	.word	0x00005460
        /*05ac*/ 	.word	0x000000ff
        /*05b0*/ 	.word	0x00000000
        /*05b4*/ 	.short	0x0101
        /*05b6*/ 	.byte	0x05
	.zero		1


	//   ....[74]....
        /*05b8*/ 	.word	0x00005540
        /*05bc*/ 	.word	0x000000ff
        /*05c0*/ 	.word	0x00000050
        /*05c4*/ 	.short	0x010a
        /*05c6*/ 	.byte	0x04
	.zero		1


	//   ....[75]....
        /*05c8*/ 	.word	0x00005560
        /*05cc*/ 	.word	0x000000ff
        /*05d0*/ 	.word	0x00000058
        /*05d4*/ 	.short	0x010a
        /*05d6*/ 	.byte	0x04
	.zero		1


	//   ....[76]....
        /*05d8*/ 	.word	0x00005580
        /*05dc*/ 	.word	0x000000ff
        /*05e0*/ 	.word	0x00000060
        /*05e4*/ 	.short	0x010a
        /*05e6*/ 	.byte	0x04
	.zero		1


	//   ....[77]....
        /*05e8*/ 	.word	0x000055c0
        /*05ec*/ 	.word	0x00000000
        /*05f0*/ 	.word	0x00000068
        /*05f4*/ 	.short	0x010a
        /*05f6*/ 	.byte	0xff
	.zero		1


	//   ....[78]....
        /*05f8*/ 	.word	0x00005910
        /*05fc*/ 	.word	0x00000000
        /*0600*/ 	.word	0x00000080
        /*0604*/ 	.short	0x010a
        /*0606*/ 	.byte	0xff
	.zero		1


	//   ....[79]....
        /*0608*/ 	.word	0x00005a20
        /*060c*/ 	.word	0x00000000
        /*0610*/ 	.word	0x00000000
        /*0614*/ 	.short	0x0101
        /*0616*/ 	.byte	0xff
	.zero		1


	//   ....[80]....
        /*0618*/ 	.word	0x000064b0
        /*061c*/ 	.word	0x000000ff
        /*0620*/ 	.word	0x00000030
        /*0624*/ 	.short	0x010a
        /*0626*/ 	.byte	0x30
	.zero		1


	//   ....[81]....
        /*0628*/ 	.word	0x000065b0
        /*062c*/ 	.word	0x000000ff
        /*0630*/ 	.word	0x000000a0
        /*0634*/ 	.short	0x010a
        /*0636*/ 	.byte	0x30
	.zero		1


	//   ....[82]....
        /*0638*/ 	.word	0x00006760
        /*063c*/ 	.word	0x000000ff
        /*0640*/ 	.word	0x00000030
        /*0644*/ 	.short	0x010a
        /*0646*/ 	.byte	0x30
	.zero		1


	//   ....[83]....
        /*0648*/ 	.word	0x000068a0
        /*064c*/ 	.word	0x000000ff
        /*0650*/ 	.word	0x000000a0
        /*0654*/ 	.short	0x010a
        /*0656*/ 	.byte	0x30
	.zero		1


	//   ....[84]....
        /*0658*/ 	.word	0x00006aa0
        /*065c*/ 	.word	0x000000ff
        /*0660*/ 	.word	0x00000000
        /*0664*/ 	.short	0x0101
        /*0666*/ 	.byte	0x05
	.zero		1


	//   ....[85]....
        /*0668*/ 	.word	0x00007b10
        /*066c*/ 	.word	0x00000000
        /*0670*/ 	.word	0x00000000
        /*0674*/ 	.short	0x0101
        /*0676*/ 	.byte	0xff
	.zero		1


	//   ....[86]....
        /*0678*/ 	.word	0x00007b20
        /*067c*/ 	.word	0x00000003
        /*0680*/ 	.word	0x00000030
        /*0684*/ 	.short	0x010a
        /*0686*/ 	.byte	0xff
	.zero		1


	//   ....[87]....
        /*0688*/ 	.word	0x00007c30
        /*068c*/ 	.word	0x00000003
        /*0690*/ 	.word	0x00000030
        /*0694*/ 	.short	0x010a
        /*0696*/ 	.byte	0xff
	.zero		1


	//   ....[88]....
        /*0698*/ 	.word	0x00008f80
        /*069c*/ 	.word	0x00000000
        /*06a0*/ 	.word	0x00000000
        /*06a4*/ 	.short	0x0101
        /*06a6*/ 	.byte	0xff
	.zero		1


	//   ....[89]....
        /*06a8*/ 	.word	0x00008fa0
        /*06ac*/ 	.word	0x00000003
        /*06b0*/ 	.word	0x00000030
        /*06b4*/ 	.short	0x010a
        /*06b6*/ 	.byte	0xff
	.zero		1


	//   ....[90]....
        /*06b8*/ 	.word	0x00009090
        /*06bc*/ 	.word	0x00000003
        /*06c0*/ 	.word	0x00000030
        /*06c4*/ 	.short	0x010a
        /*06c6*/ 	.byte	0xff
	.zero		1


	//   ....[91]....
        /*06c8*/ 	.word	0x0000a3e0
        /*06cc*/ 	.word	0x00000000
        /*06d0*/ 	.word	0x00000000
        /*06d4*/ 	.short	0x0101
        /*06d6*/ 	.byte	0xff
	.zero		1


	//   ....[92]....
        /*06d8*/ 	.word	0x0000a400
        /*06dc*/ 	.word	0x00000003
        /*06e0*/ 	.word	0x00000030
        /*06e4*/ 	.short	0x010a
        /*06e6*/ 	.byte	0xff
	.zero		1


	//   ....[93]....
        /*06e8*/ 	.word	0x0000a4d0
        /*06ec*/ 	.word	0x00000003
        /*06f0*/ 	.word	0x00000030
        /*06f4*/ 	.short	0x010a
        /*06f6*/ 	.byte	0xff
	.zero		1


	//   ....[94]....
        /*06f8*/ 	.word	0x0000b810
        /*06fc*/ 	.word	0x00000000
        /*0700*/ 	.word	0x00000000
        /*0704*/ 	.short	0x0101
        /*0706*/ 	.byte	0xff
	.zero		1


	//   ....[95]....
        /*0708*/ 	.word	0x0000b8f0
        /*070c*/ 	.word	0x000000ff
        /*0710*/ 	.word	0x000000d0
        /*0714*/ 	.short	0x0101
        /*0716*/ 	.byte	0x30
	.zero		1


	//   ....[96]....
        /*0718*/ 	.word	0x0000ba80
        /*071c*/ 	.word	0x000000ff
        /*0720*/ 	.word	0x00000000
        /*0724*/ 	.short	0x0101
        /*0726*/ 	.byte	0x04
	.zero		1


	//   ....[97]....
        /*0728*/ 	.word	0x0000baa0
        /*072c*/ 	.word	0x00000002
        /*0730*/ 	.word	0x000000c0
        /*0734*/ 	.short	0x010a
        /*0736*/ 	.byte	0xff
	.zero		1


	//   ....[98]....
        /*0738*/ 	.word	0x0000bb00
        /*073c*/ 	.word	0x00000002
        /*0740*/ 	.word	0x00000018
        /*0744*/ 	.short	0x010a
        /*0746*/ 	.byte	0xff
	.zero		1


	//   ....[99]....
        /*0748*/ 	.word	0x0000bb60
        /*074c*/ 	.word	0x00000002
        /*0750*/ 	.word	0x00000018
        /*0754*/ 	.short	0x010a
        /*0756*/ 	.byte	0xff
	.zero		1


	//   ....[100]....
        /*0758*/ 	.word	0x0000bbb0
        /*075c*/ 	.word	0x00000002
        /*0760*/ 	.word	0x00000080
        /*0764*/ 	.short	0x010a
        /*0766*/ 	.byte	0xff
	.zero		1


	//   ....[101]....
        /*0768*/ 	.word	0x0000bc10
        /*076c*/ 	.word	0x00000000
        /*0770*/ 	.word	0x00000000
        /*0774*/ 	.short	0x010a
        /*0776*/ 	.byte	0xff
	.zero		1


	//   ....[102]....
        /*0778*/ 	.word	0x0000bc70
        /*077c*/ 	.word	0x00000000
        /*0780*/ 	.word	0x00000000
        /*0784*/ 	.short	0x010a
        /*0786*/ 	.byte	0xff
	.zero		1


	//   ....[103]....
        /*0788*/ 	.word	0x0000bcc0
        /*078c*/ 	.word	0x00000000
        /*0790*/ 	.word	0x000000b0
        /*0794*/ 	.short	0x010a
        /*0796*/ 	.byte	0xff
	.zero		1


	//   ....[104]....
        /*0798*/ 	.word	0x0000bd20
        /*079c*/ 	.word	0x00000000
        /*07a0*/ 	.word	0x00000090
        /*07a4*/ 	.short	0x010a
        /*07a6*/ 	.byte	0xff
	.zero		1


	//   ....[105]....
        /*07a8*/ 	.word	0x0000bd70
        /*07ac*/ 	.word	0x00000000
        /*07b0*/ 	.word	0x00000080
        /*07b4*/ 	.short	0x010a
        /*07b6*/ 	.byte	0xff
	.zero		1


	//   ....[106]....
        /*07b8*/ 	.word	0x0000bdd0
        /*07bc*/ 	.word	0x00000000
        /*07c0*/ 	.word	0x00000090
        /*07c4*/ 	.short	0x010a
        /*07c6*/ 	.byte	0xff
	.zero		1


	//   ....[107]....
        /*07c8*/ 	.word	0x0000be20
        /*07cc*/ 	.word	0x00000002
        /*07d0*/ 	.word	0x00000080
        /*07d4*/ 	.short	0x010a
        /*07d6*/ 	.byte	0xff
	.zero		1


	//   ....[108]....
        /*07d8*/ 	.word	0x0000be80
        /*07dc*/ 	.word	0x00000002
        /*07e0*/ 	.word	0x00000000
        /*07e4*/ 	.short	0x010a
        /*07e6*/ 	.byte	0xff
	.zero		1


	//   ....[109]....
        /*07e8*/ 	.word	0x0000bee0
        /*07ec*/ 	.word	0x00000002
        /*07f0*/ 	.word	0x000000a8
        /*07f4*/ 	.short	0x010a
        /*07f6*/ 	.byte	0xff
	.zero		1


	//   ....[110]....
        /*07f8*/ 	.word	0x0000bf40
        /*07fc*/ 	.word	0x00000002
        /*0800*/ 	.word	0x00000000
        /*0804*/ 	.short	0x010a
        /*0806*/ 	.byte	0xff
	.zero		1


	//   ....[111]....
        /*0808*/ 	.word	0x0000bfa0
        /*080c*/ 	.word	0x00000000
        /*0810*/ 	.word	0x000000d0
        /*0814*/ 	.short	0x010a
        /*0816*/ 	.byte	0xff
	.zero		1


	//   ....[112]....
        /*0818*/ 	.word	0x0000bff0
        /*081c*/ 	.word	0x00000000
        /*0820*/ 	.word	0x00000080
        /*0824*/ 	.short	0x010a
        /*0826*/ 	.byte	0xff
	.zero		1


	//   ....[113]....
        /*0828*/ 	.word	0x0000c050
        /*082c*/ 	.word	0x00000000
        /*0830*/ 	.word	0x00000078
        /*0834*/ 	.short	0x010a
        /*0836*/ 	.byte	0xff
	.zero		1


	//   ....[114]....
        /*0838*/ 	.word	0x0000c0b0
        /*083c*/ 	.word	0x00000003
        /*0840*/ 	.word	0x00000050
        /*0844*/ 	.short	0x010a
        /*0846*/ 	.byte	0xff
	.zero		1


	//   ....[115]....
        /*0848*/ 	.word	0x0000c110
        /*084c*/ 	.word	0x00000003
        /*0850*/ 	.word	0x00000058
        /*0854*/ 	.short	0x010a
        /*0856*/ 	.byte	0xff
	.zero		1


	//   ....[116]....
        /*0858*/ 	.word	0x0000c170
        /*085c*/ 	.word	0x00000003
        /*0860*/ 	.word	0x00000060
        /*0864*/ 	.short	0x010a
        /*0866*/ 	.byte	0xff
	.zero		1


	//   ....[117]....
        /*0868*/ 	.word	0x0000c1d0
        /*086c*/ 	.word	0x00000003
        /*0870*/ 	.word	0x00000068
        /*0874*/ 	.short	0x010a
        /*0876*/ 	.byte	0xff
	.zero		1


	//   ....[118]....
        /*0878*/ 	.word	0x0000c230
        /*087c*/ 	.word	0x00000000
        /*0880*/ 	.word	0x00000050
        /*0884*/ 	.short	0x010a
        /*0886*/ 	.byte	0xff
	.zero		1


	//   ....[119]....
        /*0888*/ 	.word	0x0000c290
        /*088c*/ 	.word	0x00000000
        /*0890*/ 	.word	0x00000058
        /*0894*/ 	.short	0x010a
        /*0896*/ 	.byte	0xff
	.zero		1


	//   ....[120]....
        /*0898*/ 	.word	0x0000c2f0
        /*089c*/ 	.word	0x00000000
        /*08a0*/ 	.word	0x00000060
        /*08a4*/ 	.short	0x010a
        /*08a6*/ 	.byte	0xff
	.zero		1


	//   ....[121]....
        /*08a8*/ 	.word	0x0000c340
        /*08ac*/ 	.word	0x00000000
        /*08b0*/ 	.word	0x00000080
        /*08b4*/ 	.short	0x010a
        /*08b6*/ 	.byte	0xff
	.zero		1


	//   ....[122]....
        /*08b8*/ 	.word	0x0000c3a0
        /*08bc*/ 	.word	0x00000000
        /*08c0*/ 	.word	0x00000030
        /*08c4*/ 	.short	0x010a
        /*08c6*/ 	.byte	0xff
	.zero		1


	//   ....[123]....
        /*08c8*/ 	.word	0x0000c400
        /*08cc*/ 	.word	0x00000000
        /*08d0*/ 	.word	0x000000a0
        /*08d4*/ 	.short	0x010a
        /*08d6*/ 	.byte	0xff
	.zero		1


	//   ....[124]....
        /*08d8*/ 	.word	0x0000c450
        /*08dc*/ 	.word	0x00000003
        /*08e0*/ 	.word	0x00000030
        /*08e4*/ 	.short	0x010a
        /*08e6*/ 	.byte	0xff
	.zero		1


	//   ....[125]....
        /*08e8*/ 	.word	0x0000c4a0
        /*08ec*/ 	.word	0x00000003
        /*08f0*/ 	.word	0x00000030
        /*08f4*/ 	.short	0x010a
        /*08f6*/ 	.byte	0xff
	.zero		1


	//   ....[126]....
        /*08f8*/ 	.word	0x0000c4f0
        /*08fc*/ 	.word	0x00000003
        /*0900*/ 	.word	0x00000030
        /*0904*/ 	.short	0x010a
        /*0906*/ 	.byte	0xff
	.zero		1


	//----- nvinfo : EIATTR_NUM_MBARRIERS
	.align		4
.L_47:
        /*0908*/ 	.byte	0x03, 0x38
        /*090a*/ 	.short	0x001b


	//----- nvinfo : EIATTR_EXIT_INSTR_OFFSETS
	.align		4
        /*090c*/ 	.byte	0x04, 0x1c
        /*090e*/ 	.short	(.L_49 - .L_48)


	//   ....[0]....
.L_48:
        /*0910*/ 	.word	0x00002a70


	//   ....[1]....
        /*0914*/ 	.word	0x00002f70


	//   ....[2]....
        /*0918*/ 	.word	0x00002fd0


	//   ....[3]....
        /*091c*/ 	.word	0x00004510


	//   ....[4]....
        /*0920*/ 	.word	0x000055f0


	//   ....[5]....
        /*0924*/ 	.word	0x00005630


	//   ....[6]....
        /*0928*/ 	.word	0x0000b970


	//   ....[7]....
        /*092c*/ 	.word	0x0000b9f0


	//   ....[8]....
        /*0930*/ 	.word	0x0000ba20


	//   ....[9]....
        /*0934*/ 	.word	0x0000ba90


	//----- nvinfo : EIATTR_MAX_THREADS
	.align		4
.L_49:
        /*0938*/ 	.byte	0x04, 0x05
        /*093a*/ 	.short	(.L_51 - .L_50)
.L_50:
        /*093c*/ 	.word	0x00000100
        /*0940*/ 	.word	0x00000001
        /*0944*/ 	.word	0x00000001


	//----- nvinfo : EIATTR_CRS_STACK_SIZE
	.align		4
.L_51:
        /*0948*/ 	.byte	0x04, 0x1e
        /*094a*/ 	.short	(.L_53 - .L_52)
.L_52:
        /*094c*/ 	.word	0x00000000


	//----- nvinfo : EIATTR_CBANK_PARAM_SIZE
	.align		4
.L_53:
        /*0950*/ 	.byte	0x03, 0x19
        /*0952*/ 	.short	0x0c00


	//----- nvinfo : EIATTR_PARAM_CBANK
	.align		4
        /*0954*/ 	.byte	0x04, 0x0a
        /*0956*/ 	.short	(.L_55 - .L_54)
	.align		4
.L_54:
        /*0958*/ 	.word	index@(.nv.constant0._ZN7cutlass13device_kernelINS_4gemm6kernel13GemmUniversalIN4cute5tupleIJiiiiEEENS1_10collective13CollectiveMmaINS1_46MainloopSm100TmaUmmaWarpSpecializedBlockScaledILi3ELi2ELi1ENS5_IJNS4_1CILi1EEENSA_ILi2EEESB_EEEEENS5_IJNSA_ILi128EEENSA_ILi256EEESG_EEENS5_IJNS_12float_e2m1_tENS_13float_ue8m0_tEEEENS5_IJNS5_IJlSB_lEEENS4_6LayoutINS5_IJNS5_IJNS5_IJNSA_ILi32EEENSA_ILi4EEEEEEiEEESQ_NS5_IJSB_iEEEEEENS5_IJNS5_IJNS5_IJNSA_ILi16EEESO_EEEiEEENS5_IJNS5_IJNSA_ILi0EEESB_EEENSA_ILi512EEEEEENS5_IJSW_iEEEEEEEEEEESK_S13_NS4_8TiledMMAINS4_8MMA_AtomIJNS4_17SM100_MMA_MXF4_SSISI_SI_fSJ_Li128ELi256ELi32ELNS4_4UMMA5MajorE0ELS18_0ELNS17_7ScaleInE0ELS19_0EEEEEENSM_INS5_IJSB_SB_SB_EEENS5_IJSW_SW_SW_EEEEENS5_IJNS4_10UnderscoreES1F_S1F_EEEEENS5_IJNS4_23SM90_TMA_LOAD_MULTICASTES1I_EEENS5_IJNS4_14ComposedLayoutINS4_7SwizzleILi3ELi4ELi3EEENS4_18smem_ptr_flag_bitsILi4EEENSM_INS5_IJNSA_ILi8EEESG_EEENS5_IJSG_SB_EEEEEEENSM_INS5_IJNS5_IJNS5_IJSP_SB_EEENS5_IJSN_SC_EEEEEESB_NS5_IJSC_SC_EEEEEENS5_IJNS5_IJNS5_IJSU_SY_EEESX_EEESW_NS5_IJSC_SY_EEEEEEEEEEEvNS4_8identityENS5_IJNS4_13SM90_TMA_LOADES26_EEENS5_IJS1T_NSM_INS5_IJNS5_IJNS5_IJSP_SC_EEES1V_EEESB_S1X_EEENS5_IJS20_SW_NS5_IJSC_NSA_ILi1024EEEEEEEEEEEEEEvS25_EENS_8epilogue10collective18CollectiveEpilogueINS2H_23Sm100TmaWarpSpecializedILi4ELi2ELi64ELb1ELb0EEEJSH_NS5_IJNSM_ISF_SB_EENSM_INSA_ILi64EEESB_EEEEENS_10bfloat16_tESL_S2Q_SL_NS2H_6fusion15FusionCallbacksIS2L_NS2R_17LinearCombinationIS2Q_fS2Q_fLNS_15FloatRoundStyleE2EEESH_S2P_JEEENS4_5SM1004TMEM4LOAD26SM100_TMEM_LOAD_32dp32b64xES26_NS1K_IS1M_NS1N_ILi16EEENSM_INS5_IJS1P_S2N_EEENS5_IJS2N_SB_EEEEEEENS4_39AutoVectorizingCopyWithAssumedAlignmentILi128EEENS4_14SM90_TMA_STOREES35_S37_S37_EEEvvEEEEvNT_6ParamsE)
        /*095c*/ 	.short	0x0380
        /*095e*/ 	.short	0x0c00


	//----- nvinfo : EIATTR_SW_WAR
	.align		4
.L_55:
        /*0960*/ 	.byte	0x04, 0x36
        /*0962*/ 	.short	(.L_57 - .L_56)
.L_56:
        /*0964*/ 	.word	0x00000008
.L_57:


//--------------------- .nv.callgraph             --------------------------
	.section	.nv.callgraph,"",@"SHT_CUDA_CALLGRAPH"
	.align	4
	.sectionentsize	8
	.align		4
        /*0000*/ 	.word	0x00000000
	.align		4
        /*0004*/ 	.word	0xffffffff
	.align		4
        /*0008*/ 	.word	index@(_ZN7cutlass13device_kernelINS_4gemm6kernel13GemmUniversalIN4cute5tupleIJiiiiEEENS1_10collective13CollectiveMmaINS1_46MainloopSm100TmaUmmaWarpSpecializedBlockScaledILi3ELi2ELi1ENS5_IJNS4_1CILi1EEENSA_ILi2EEESB_EEEEENS5_IJNSA_ILi128EEENSA_ILi256EEESG_EEENS5_IJNS_12float_e2m1_tENS_13float_ue8m0_tEEEENS5_IJNS5_IJlSB_lEEENS4_6LayoutINS5_IJNS5_IJNS5_IJNSA_ILi32EEENSA_ILi4EEEEEEiEEESQ_NS5_IJSB_iEEEEEENS5_IJNS5_IJNS5_IJNSA_ILi16EEESO_EEEiEEENS5_IJNS5_IJNSA_ILi0EEESB_EEENSA_ILi512EEEEEENS5_IJSW_iEEEEEEEEEEESK_S13_NS4_8TiledMMAINS4_8MMA_AtomIJNS4_17SM100_MMA_MXF4_SSISI_SI_fSJ_Li128ELi256ELi32ELNS4_4UMMA5MajorE0ELS18_0ELNS17_7ScaleInE0ELS19_0EEEEEENSM_INS5_IJSB_SB_SB_EEENS5_IJSW_SW_SW_EEEEENS5_IJNS4_10UnderscoreES1F_S1F_EEEEENS5_IJNS4_23SM90_TMA_LOAD_MULTICASTES1I_EEENS5_IJNS4_14ComposedLayoutINS4_7SwizzleILi3ELi4ELi3EEENS4_18smem_ptr_flag_bitsILi4EEENSM_INS5_IJNSA_ILi8EEESG_EEENS5_IJSG_SB_EEEEEEENSM_INS5_IJNS5_IJNS5_IJSP_SB_EEENS5_IJSN_SC_EEEEEESB_NS5_IJSC_SC_EEEEEENS5_IJNS5_IJNS5_IJSU_SY_EEESX_EEESW_NS5_IJSC_SY_EEEEEEEEEEEvNS4_8identityENS5_IJNS4_13SM90_TMA_LOADES26_EEENS5_IJS1T_NSM_INS5_IJNS5_IJNS5_IJSP_SC_EEES1V_EEESB_S1X_EEENS5_IJS20_SW_NS5_IJSC_NSA_ILi1024EEEEEEEEEEEEEEvS25_EENS_8epilogue10collective18CollectiveEpilogueINS2H_23Sm100TmaWarpSpecializedILi4ELi2ELi64ELb1ELb0EEEJSH_NS5_IJNSM_ISF_SB_EENSM_INSA_ILi64EEESB_EEEEENS_10bfloat16_tESL_S2Q_SL_NS2H_6fusion15FusionCallbacksIS2L_NS2R_17LinearCombinationIS2Q_fS2Q_fLNS_15FloatRoundStyleE2EEESH_S2P_JEEENS4_5SM1004TMEM4LOAD26SM100_TMEM_LOAD_32dp32b64xES26_NS1K_IS1M_NS1N_ILi16EEENSM_INS5_IJS1P_S2N_EEENS5_IJS2N_SB_EEEEEEENS4_39AutoVectorizingCopyWithAssumedAlignmentILi128EEENS4_14SM90_TMA_STOREES35_S37_S37_EEEvvEEEEvNT_6ParamsE)
	.align		4
        /*000c*/ 	.word	index@(__assertfail)
	.align		4
        /*0010*/ 	.word	0x00000000
	.align		4
        /*0014*/ 	.word	0xfffffffe
	.align		4
        /*0018*/ 	.word	0x00000000
	.align		4
        /*001c*/ 	.word	0xfffffffd
	.align		4
        /*0020*/ 	.word	0x00000000
	.align		4
        /*0024*/ 	.word	0xfffffffc


//--------------------- .nv.constant4             --------------------------
	.section	.nv.constant4,"a",@progbits
	.align	8
	.align		8
.nv.constant4:
        /*0000*/ 	.dword	__assertfail
	.align		8
        /*0008*/ 	.dword	__unnamed_1
	.align		8
        /*0010*/ 	.dword	__unnamed_2
	.align		8
        /*0018*/ 	.dword	_ZN40_INTERNAL_56faaf10_4_k_cu_272d895a_296244cuda3std3__45__cpo5beginE
	.align		8
        /*0020*/ 	.dword	_ZN40_INTERNAL_56faaf10_4_k_cu_272d895a_296244cuda3std3__45__cpo3endE
	.align		8
        /*0028*/ 	.dword	_ZN40_INTERNAL_56faaf10_4_k_cu_272d895a_296244cuda3std3__45__cpo6cbeginE
	.align		8
        /*0030*/ 	.dword	_ZN40_INTERNAL_56faaf10_4_k_cu_272d895a_296244cuda3std3__45__cpo4cendE
	.align		8
        /*0038*/ 	.dword	_ZN40_INTERNAL_56faaf10_4_k_cu_272d895a_296244cuda3std3__442_GLOBAL__N__56faaf10_4_k_cu_272d895a_296246ignoreE
	.align		8
        /*0040*/ 	.dword	_ZN40_INTERNAL_56faaf10_4_k_cu_272d895a_296244cuda3std3__419piecewise_constructE
	.align		8
        /*0048*/ 	.dword	_ZN40_INTERNAL_56faaf10_4_k_cu_272d895a_296244cuda3std3__48in_placeE
	.align		8
        /*0050*/ 	.dword	_ZN40_INTERNAL_56faaf10_4_k_cu_272d895a_296244cuda3std6ranges3__45__cpo4swapE
	.align		8
        /*0058*/ 	.dword	_ZN40_INTERNAL_56faaf10_4_k_cu_272d895a_296244cuda3std6ranges3__45__cpo9iter_moveE
	.align		8
        /*0060*/ 	.dword	_ZN40_INTERNAL_56faaf10_4_k_cu_272d895a_296244cute7productE
	.align		8
        /*0068*/ 	.dword	_ZN40_INTERNAL_56faaf10_4_k_cu_272d895a_296244cute1_E
	.align		8
        /*0070*/ 	.dword	$str$25
	.align		8
        /*0078*/ 	.dword	$str$26
	.align		8
        /*0080*/ 	.dword	$str$29
	.align		8
        /*0088*/ 	.dword	$str$30


//--------------------- .text._ZN7cutlass13device_kernelINS_4gemm6kernel13GemmUniversalIN4cute5tupleIJiiiiEEENS1_10collective13CollectiveMmaINS1_46MainloopSm100TmaUmmaWarpSpecializedBlockScaledILi3ELi2ELi1ENS5_IJNS4_1CILi1EEENSA_ILi2EEESB_EEEEENS5_IJNSA_ILi128EEENSA_ILi256EEESG_EEENS5_IJNS_12float_e2m1_tENS_13float_ue8m0_tEEEENS5_IJNS5_IJlSB_lEEENS4_6LayoutINS5_IJNS5_IJNS5_IJNSA_ILi32EEENSA_ILi4EEEEEEiEEESQ_NS5_IJSB_iEEEEEENS5_IJNS5_IJNS5_IJNSA_ILi16EEESO_EEEiEEENS5_IJNS5_IJNSA_ILi0EEESB_EEENSA_ILi512EEEEEENS5_IJSW_iEEEEEEEEEEESK_S13_NS4_8TiledMMAINS4_8MMA_AtomIJNS4_17SM100_MMA_MXF4_SSISI_SI_fSJ_Li128ELi256ELi32ELNS4_4UMMA5MajorE0ELS18_0ELNS17_7ScaleInE0ELS19_0EEEEEENSM_INS5_IJSB_SB_SB_EEENS5_IJSW_SW_SW_EEEEENS5_IJNS4_10UnderscoreES1F_S1F_EEEEENS5_IJNS4_23SM90_TMA_LOAD_MULTICASTES1I_EEENS5_IJNS4_14ComposedLayoutINS4_7SwizzleILi3ELi4ELi3EEENS4_18smem_ptr_flag_bitsILi4EEENSM_INS5_IJNSA_ILi8EEESG_EEENS5_IJSG_SB_EEEEEEENSM_INS5_IJNS5_IJNS5_IJSP_SB_EEENS5_IJSN_SC_EEEEEESB_NS5_IJSC_SC_EEEEEENS5_IJNS5_IJNS5_IJSU_SY_EEESX_EEESW_NS5_IJSC_SY_EEEEEEEEEEEvNS4_8identityENS5_IJNS4_13SM90_TMA_LOADES26_EEENS5_IJS1T_NSM_INS5_IJNS5_IJNS5_IJSP_SC_EEES1V_EEESB_S1X_EEENS5_IJS20_SW_NS5_IJSC_NSA_ILi1024EEEEEEEEEEEEEEvS25_EENS_8epilogue10collective18CollectiveEpilogueINS2H_23Sm100TmaWarpSpecializedILi4ELi2ELi64ELb1ELb0EEEJSH_NS5_IJNSM_ISF_SB_EENSM_INSA_ILi64EEESB_EEEEENS_10bfloat16_tESL_S2Q_SL_NS2H_6fusion15FusionCallbacksIS2L_NS2R_17LinearCombinationIS2Q_fS2Q_fLNS_15FloatRoundStyleE2EEESH_S2P_JEEENS4_5SM1004TMEM4LOAD26SM100_TMEM_LOAD_32dp32b64xES26_NS1K_IS1M_NS1N_ILi16EEENSM_INS5_IJS1P_S2N_EEENS5_IJS2N_SB_EEEEEEENS4_39AutoVectorizingCopyWithAssumedAlignmentILi128EEENS4_14SM90_TMA_STOREES35_S37_S37_EEEvvEEEEvNT_6ParamsE --------------------------
	.section	.text._ZN7cutlass13device_kernelINS_4gemm6kernel13GemmUniversalIN4cute5tupleIJiiiiEEENS1_10collective13CollectiveMmaINS1_46MainloopSm100TmaUmmaWarpSpecializedBlockScaledILi3ELi2ELi1ENS5_IJNS4_1CILi1EEENSA_ILi2EEESB_EEEEENS5_IJNSA_ILi128EEENSA_ILi256EEESG_EEENS5_IJNS_12float_e2m1_tENS_13float_ue8m0_tEEEENS5_IJNS5_IJlSB_lEEENS4_6LayoutINS5_IJNS5_IJNS5_IJNSA_ILi32EEENSA_ILi4EEEEEEiEEESQ_NS5_IJSB_iEEEEEENS5_IJNS5_IJNS5_IJNSA_ILi16EEESO_EEEiEEENS5_IJNS5_IJNSA_ILi0EEESB_EEENSA_ILi512EEEEEENS5_IJSW_iEEEEEEEEEEESK_S13_NS4_8TiledMMAINS4_8MMA_AtomIJNS4_17SM100_MMA_MXF4_SSISI_SI_fSJ_Li128ELi256ELi32ELNS4_4UMMA5MajorE0ELS18_0ELNS17_7ScaleInE0ELS19_0EEEEEENSM_INS5_IJSB_SB_SB_EEENS5_IJSW_SW_SW_EEEEENS5_IJNS4_10UnderscoreES1F_S1F_EEEEENS5_IJNS4_23SM90_TMA_LOAD_MULTICASTES1I_EEENS5_IJNS4_14ComposedLayoutINS4_7SwizzleILi3ELi4ELi3EEENS4_18smem_ptr_flag_bitsILi4EEENSM_INS5_IJNSA_ILi8EEESG_EEENS5_IJSG_SB_EEEEEEENSM_INS5_IJNS5_IJNS5_IJSP_SB_EEENS5_IJSN_SC_EEEEEESB_NS5_IJSC_SC_EEEEEENS5_IJNS5_IJNS5_IJSU_SY_EEESX_EEESW_NS5_IJSC_SY_EEEEEEEEEEEvNS4_8identityENS5_IJNS4_13SM90_TMA_LOADES26_EEENS5_IJS1T_NSM_INS5_IJNS5_IJNS5_IJSP_SC_EEES1V_EEESB_S1X_EEENS5_IJS20_SW_NS5_IJSC_NSA_ILi1024EEEEEEEEEEEEEEvS25_EENS_8epilogue10collective18CollectiveEpilogueINS2H_23Sm100TmaWarpSpecializedILi4ELi2ELi64ELb1ELb0EEEJSH_NS5_IJNSM_ISF_SB_EENSM_INSA_ILi64EEESB_EEEEENS_10bfloat16_tESL_S2Q_SL_NS2H_6fusion15FusionCallbacksIS2L_NS2R_17LinearCombinationIS2Q_fS2Q_fLNS_15FloatRoundStyleE2EEESH_S2P_JEEENS4_5SM1004TMEM4LOAD26SM100_TMEM_LOAD_32dp32b64xES26_NS1K_IS1M_NS1N_ILi16EEENSM_INS5_IJS1P_S2N_EEENS5_IJS2N_SB_EEEEEEENS4_39AutoVectorizingCopyWithAssumedAlignmentILi128EEENS4_14SM90_TMA_STOREES35_S37_S37_EEEvvEEEEvNT_6ParamsE,"ax",@progbits
	.align	128
.text._ZN7cutlass13device_kernelINS_4gemm6kernel13GemmUniversalIN4cute5tupleIJiiiiEEENS1_10collective13CollectiveMmaINS1_46MainloopSm100TmaUmmaWarpSpecializedBlockScaledILi3ELi2ELi1ENS5_IJNS4_1CILi1EEENSA_ILi2EEESB_EEEEENS5_IJNSA_ILi128EEENSA_ILi256EEESG_EEENS5_IJNS_12float_e2m1_tENS_13float_ue8m0_tEEEENS5_IJNS5_IJlSB_lEEENS4_6LayoutINS5_IJNS5_IJNS5_IJNSA_ILi32EEENSA_ILi4EEEEEEiEEESQ_NS5_IJSB_iEEEEEENS5_IJNS5_IJNS5_IJNSA_ILi16EEESO_EEEiEEENS5_IJNS5_IJNSA_ILi0EEESB_EEENSA_ILi512EEEEEENS5_IJSW_iEEEEEEEEEEESK_S13_NS4_8TiledMMAINS4_8MMA_AtomIJNS4_17SM100_MMA_MXF4_SSISI_SI_fSJ_Li128ELi256ELi32ELNS4_4UMMA5MajorE0ELS18_0ELNS17_7ScaleInE0ELS19_0EEEEEENSM_INS5_IJSB_SB_SB_EEENS5_IJSW_SW_SW_EEEEENS5_IJNS4_10UnderscoreES1F_S1F_EEEEENS5_IJNS4_23SM90_TMA_LOAD_MULTICASTES1I_EEENS5_IJNS4_14ComposedLayoutINS4_7SwizzleILi3ELi4ELi3EEENS4_18smem_ptr_flag_bitsILi4EEENSM_INS5_IJNSA_ILi8EEESG_EEENS5_IJSG_SB_EEEEEEENSM_INS5_IJNS5_IJNS5_IJSP_SB_EEENS5_IJSN_SC_EEEEEESB_NS5_IJSC_SC_EEEEEENS5_IJNS5_IJNS5_IJSU_SY_EEESX_EEESW_NS5_IJSC_SY_EEEEEEEEEEEvNS4_8identityENS5_IJNS4_13SM90_TMA_LOADES26_EEENS5_IJS1T_NSM_INS5_IJNS5_IJNS5_IJSP_SC_EEES1V_EEESB_S1X_EEENS5_IJS20_SW_NS5_IJSC_NSA_ILi1024EEEEEEEEEEEEEEvS25_EENS_8epilogue10collective18CollectiveEpilogueINS2H_23Sm100TmaWarpSpecializedILi4ELi2ELi64ELb1ELb0EEEJSH_NS5_IJNSM_ISF_SB_EENSM_INSA_ILi64EEESB_EEEEENS_10bfloat16_tESL_S2Q_SL_NS2H_6fusion15FusionCallbacksIS2L_NS2R_17LinearCombinationIS2Q_fS2Q_fLNS_15FloatRoundStyleE2EEESH_S2P_JEEENS4_5SM1004TMEM4LOAD26SM100_TMEM_LOAD_32dp32b64xES26_NS1K_IS1M_NS1N_ILi16EEENSM_INS5_IJS1P_S2N_EEENS5_IJS2N_SB_EEEEEEENS4_39AutoVectorizingCopyWithAssumedAlignmentILi128EEENS4_14SM90_TMA_STOREES35_S37_S37_EEEvvEEEEvNT_6ParamsE:
        .type           _ZN7cutlass13device_kernelINS_4gemm6kernel13GemmUniversalIN4cute5tupleIJiiiiEEENS1_10collective13CollectiveMmaINS1_46MainloopSm100TmaUmmaWarpSpecializedBlockScaledILi3ELi2ELi1ENS5_IJNS4_1CILi1EEENSA_ILi2EEESB_EEEEENS5_IJNSA_ILi128EEENSA_ILi256EEESG_EEENS5_IJNS_12float_e2m1_tENS_13float_ue8m0_tEEEENS5_IJNS5_IJlSB_lEEENS4_6LayoutINS5_IJNS5_IJNS5_IJNSA_ILi32EEENSA_ILi4EEEEEEiEEESQ_NS5_IJSB_iEEEEEENS5_IJNS5_IJNS5_IJNSA_ILi16EEESO_EEEiEEENS5_IJNS5_IJNSA_ILi0EEESB_EEENSA_ILi512EEEEEENS5_IJSW_iEEEEEEEEEEESK_S13_NS4_8TiledMMAINS4_8MMA_AtomIJNS4_17SM100_MMA_MXF4_SSISI_SI_fSJ_Li128ELi256ELi32ELNS4_4UMMA5MajorE0ELS18_0ELNS17_7ScaleInE0ELS19_0EEEEEENSM_INS5_IJSB_SB_SB_EEENS5_IJSW_SW_SW_EEEEENS5_IJNS4_10UnderscoreES1F_S1F_EEEEENS5_IJNS4_23SM90_TMA_LOAD_MULTICASTES1I_EEENS5_IJNS4_14ComposedLayoutINS4_7SwizzleILi3ELi4ELi3EEENS4_18smem_ptr_flag_bitsILi4EEENSM_INS5_IJNSA_ILi8EEESG_EEENS5_IJSG_SB_EEEEEEENSM_INS5_IJNS5_IJNS5_IJSP_SB_EEENS5_IJSN_SC_EEEEEESB_NS5_IJSC_SC_EEEEEENS5_IJNS5_IJNS5_IJSU_SY_EEESX_EEESW_NS5_IJSC_SY_EEEEEEEEEEEvNS4_8identityENS5_IJNS4_13SM90_TMA_LOADES26_EEENS5_IJS1T_NSM_INS5_IJNS5_IJNS5_IJSP_SC_EEES1V_EEESB_S1X_EEENS5_IJS20_SW_NS5_IJSC_NSA_ILi1024EEEEEEEEEEEEEEvS25_EENS_8epilogue10collective18CollectiveEpilogueINS2H_23Sm100TmaWarpSpecializedILi4ELi2ELi64ELb1ELb0EEEJSH_NS5_IJNSM_ISF_SB_EENSM_INSA_ILi64EEESB_EEEEENS_10bfloat16_tESL_S2Q_SL_NS2H_6fusion15FusionCallbacksIS2L_NS2R_17LinearCombinationIS2Q_fS2Q_fLNS_15FloatRoundStyleE2EEESH_S2P_JEEENS4_5SM1004TMEM4LOAD26SM100_TMEM_LOAD_32dp32b64xES26_NS1K_IS1M_NS1N_ILi16EEENSM_INS5_IJS1P_S2N_EEENS5_IJS2N_SB_EEEEEEENS4_39AutoVectorizingCopyWithAssumedAlignmentILi128EEENS4_14SM90_TMA_STOREES35_S37_S37_EEEvvEEEEvNT_6ParamsE,@function
        .size           _ZN7cutlass13device_kernelINS_4gemm6kernel13GemmUniversalIN4cute5tupleIJiiiiEEENS1_10collective13CollectiveMmaINS1_46MainloopSm100TmaUmmaWarpSpecializedBlockScaledILi3ELi2ELi1ENS5_IJNS4_1CILi1EEENSA_ILi2EEESB_EEEEENS5_IJNSA_ILi128EEENSA_ILi256EEESG_EEENS5_IJNS_12float_e2m1_tENS_13float_ue8m0_tEEEENS5_IJNS5_IJlSB_lEEENS4_6LayoutINS5_IJNS5_IJNS5_IJNSA_ILi32EEENSA_ILi4EEEEEEiEEESQ_NS5_IJSB_iEEEEEENS5_IJNS5_IJNS5_IJNSA_ILi16EEESO_EEEiEEENS5_IJNS5_IJNSA_ILi0EEESB_EEENSA_ILi512EEEEEENS5_IJSW_iEEEEEEEEEEESK_S13_NS4_8TiledMMAINS4_8MMA_AtomIJNS4_17SM100_MMA_MXF4_SSISI_SI_fSJ_Li128ELi256ELi32ELNS4_4UMMA5MajorE0ELS18_0ELNS17_7ScaleInE0ELS19_0EEEEEENSM_INS5_IJSB_SB_SB_EEENS5_IJSW_SW_SW_EEEEENS5_IJNS4_10UnderscoreES1F_S1F_EEEEENS5_IJNS4_23SM90_TMA_LOAD_MULTICASTES1I_EEENS5_IJNS4_14ComposedLayoutINS4_7SwizzleILi3ELi4ELi3EEENS4_18smem_ptr_flag_bitsILi4EEENSM_INS5_IJNSA_ILi8EEESG_EEENS5_IJSG_SB_EEEEEEENSM_INS5_IJNS5_IJNS5_IJSP_SB_EEENS5_IJSN_SC_EEEEEESB_NS5_IJSC_SC_EEEEEENS5_IJNS5_IJNS5_IJSU_SY_EEESX_EEESW_NS5_IJSC_SY_EEEEEEEEEEEvNS4_8identityENS5_IJNS4_13SM90_TMA_LOADES26_EEENS5_IJS1T_NSM_INS5_IJNS5_IJNS5_IJSP_SC_EEES1V_EEESB_S1X_EEENS5_IJS20_SW_NS5_IJSC_NSA_ILi1024EEEEEEEEEEEEEEvS25_EENS_8epilogue10collective18CollectiveEpilogueINS2H_23Sm100TmaWarpSpecializedILi4ELi2ELi64ELb1ELb0EEEJSH_NS5_IJNSM_ISF_SB_EENSM_INSA_ILi64EEESB_EEEEENS_10bfloat16_tESL_S2Q_SL_NS2H_6fusion15FusionCallbacksIS2L_NS2R_17LinearCombinationIS2Q_fS2Q_fLNS_15FloatRoundStyleE2EEESH_S2P_JEEENS4_5SM1004TMEM4LOAD26SM100_TMEM_LOAD_32dp32b64xES26_NS1K_IS1M_NS1N_ILi16EEENSM_INS5_IJS1P_S2N_EEENS5_IJS2N_SB_EEEEEEENS4_39AutoVectorizingCopyWithAssumedAlignmentILi128EEENS4_14SM90_TMA_STOREES35_S37_S37_EEEvvEEEEvNT_6ParamsE,(.L_x_180 - _ZN7cutlass13device_kernelINS_4gemm6kernel13GemmUniversalIN4cute5tupleIJiiiiEEENS1_10collective13CollectiveMmaINS1_46MainloopSm100TmaUmmaWarpSpecializedBlockScaledILi3ELi2ELi1ENS5_IJNS4_1CILi1EEENSA_ILi2EEESB_EEEEENS5_IJNSA_ILi128EEENSA_ILi256EEESG_EEENS5_IJNS_12float_e2m1_tENS_13float_ue8m0_tEEEENS5_IJNS5_IJlSB_lEEENS4_6LayoutINS5_IJNS5_IJNS5_IJNSA_ILi32EEENSA_ILi4EEEEEEiEEESQ_NS5_IJSB_iEEEEEENS5_IJNS5_IJNS5_IJNSA_ILi16EEESO_EEEiEEENS5_IJNS5_IJNSA_ILi0EEESB_EEENSA_ILi512EEEEEENS5_IJSW_iEEEEEEEEEEESK_S13_NS4_8TiledMMAINS4_8MMA_AtomIJNS4_17SM100_MMA_MXF4_SSISI_SI_fSJ_Li128ELi256ELi32ELNS4_4UMMA5MajorE0ELS18_0ELNS17_7ScaleInE0ELS19_0EEEEEENSM_INS5_IJSB_SB_SB_EEENS5_IJSW_SW_SW_EEEEENS5_IJNS4_10UnderscoreES1F_S1F_EEEEENS5_IJNS4_23SM90_TMA_LOAD_MULTICASTES1I_EEENS5_IJNS4_14ComposedLayoutINS4_7SwizzleILi3ELi4ELi3EEENS4_18smem_ptr_flag_bitsILi4EEENSM_INS5_IJNSA_ILi8EEESG_EEENS5_IJSG_SB_EEEEEEENSM_INS5_IJNS5_IJNS5_IJSP_SB_EEENS5_IJSN_SC_EEEEEESB_NS5_IJSC_SC_EEEEEENS5_IJNS5_IJNS5_IJSU_SY_EEESX_EEESW_NS5_IJSC_SY_EEEEEEEEEEEvNS4_8identityENS5_IJNS4_13SM90_TMA_LOADES26_EEENS5_IJS1T_NSM_INS5_IJNS5_IJNS5_IJSP_SC_EEES1V_EEESB_S1X_EEENS5_IJS20_SW_NS5_IJSC_NSA_ILi1024EEEEEEEEEEEEEEvS25_EENS_8epilogue10collective18CollectiveEpilogueINS2H_23Sm100TmaWarpSpecializedILi4ELi2ELi64ELb1ELb0EEEJSH_NS5_IJNSM_ISF_SB_EENSM_INSA_ILi64EEESB_EEEEENS_10bfloat16_tESL_S2Q_SL_NS2H_6fusion15FusionCallbacksIS2L_NS2R_17LinearCombinationIS2Q_fS2Q_fLNS_15FloatRoundStyleE2EEESH_S2P_JEEENS4_5SM1004TMEM4LOAD26SM100_TMEM_LOAD_32dp32b64xES26_NS1K_IS1M_NS1N_ILi16EEENSM_INS5_IJS1P_S2N_EEENS5_IJS2N_SB_EEEEEEENS4_39AutoVectorizingCopyWithAssumedAlignmentILi128EEENS4_14SM90_TMA_STOREES35_S37_S37_EEEvvEEEEvNT_6ParamsE)
        .other          _ZN7cutlass13device_kernelINS_4gemm6kernel13GemmUniversalIN4cute5tupleIJiiiiEEENS1_10collective13CollectiveMmaINS1_46MainloopSm100TmaUmmaWarpSpecializedBlockScaledILi3ELi2ELi1ENS5_IJNS4_1CILi1EEENSA_ILi2EEESB_EEEEENS5_IJNSA_ILi128EEENSA_ILi256EEESG_EEENS5_IJNS_12float_e2m1_tENS_13float_ue8m0_tEEEENS5_IJNS5_IJlSB_lEEENS4_6LayoutINS5_IJNS5_IJNS5_IJNSA_ILi32EEENSA_ILi4EEEEEEiEEESQ_NS5_IJSB_iEEEEEENS5_IJNS5_IJNS5_IJNSA_ILi16EEESO_EEEiEEENS5_IJNS5_IJNSA_ILi0EEESB_EEENSA_ILi512EEEEEENS5_IJSW_iEEEEEEEEEEESK_S13_NS4_8TiledMMAINS4_8MMA_AtomIJNS4_17SM100_MMA_MXF4_SSISI_SI_fSJ_Li128ELi256ELi32ELNS4_4UMMA5MajorE0ELS18_0ELNS17_7ScaleInE0ELS19_0EEEEEENSM_INS5_IJSB_SB_SB_EEENS5_IJSW_SW_SW_EEEEENS5_IJNS4_10UnderscoreES1F_S1F_EEEEENS5_IJNS4_23SM90_TMA_LOAD_MULTICASTES1I_EEENS5_IJNS4_14ComposedLayoutINS4_7SwizzleILi3ELi4ELi3EEENS4_18smem_ptr_flag_bitsILi4EEENSM_INS5_IJNSA_ILi8EEESG_EEENS5_IJSG_SB_EEEEEEENSM_INS5_IJNS5_IJNS5_IJSP_SB_EEENS5_IJSN_SC_EEEEEESB_NS5_IJSC_SC_EEEEEENS5_IJNS5_IJNS5_IJSU_SY_EEESX_EEESW_NS5_IJSC_SY_EEEEEEEEEEEvNS4_8identityENS5_IJNS4_13SM90_TMA_LOADES26_EEENS5_IJS1T_NSM_INS5_IJNS5_IJNS5_IJSP_SC_EEES1V_EEESB_S1X_EEENS5_IJS20_SW_NS5_IJSC_NSA_ILi1024EEEEEEEEEEEEEEvS25_EENS_8epilogue10collective18CollectiveEpilogueINS2H_23Sm100TmaWarpSpecializedILi4ELi2ELi64ELb1ELb0EEEJSH_NS5_IJNSM_ISF_SB_EENSM_INSA_ILi64EEESB_EEEEENS_10bfloat16_tESL_S2Q_SL_NS2H_6fusion15FusionCallbacksIS2L_NS2R_17LinearCombinationIS2Q_fS2Q_fLNS_15FloatRoundStyleE2EEESH_S2P_JEEENS4_5SM1004TMEM4LOAD26SM100_TMEM_LOAD_32dp32b64xES26_NS1K_IS1M_NS1N_ILi16EEENSM_INS5_IJS1P_S2N_EEENS5_IJS2N_SB_EEEEEEENS4_39AutoVectorizingCopyWithAssumedAlignmentILi128EEENS4_14SM90_TMA_STOREES35_S37_S37_EEEvvEEEEvNT_6ParamsE,@"STO_CUDA_ENTRY STV_DEFAULT"
_ZN7cutlass13device_kernelINS_4gemm6kernel13GemmUniversalIN4cute5tupleIJiiiiEEENS1_10collective13CollectiveMmaINS1_46MainloopSm100TmaUmmaWarpSpecializedBlockScaledILi3ELi2ELi1ENS5_IJNS4_1CILi1EEENSA_ILi2EEESB_EEEEENS5_IJNSA_ILi128EEENSA_ILi256EEESG_EEENS5_IJNS_12float_e2m1_tENS_13float_ue8m0_tEEEENS5_IJNS5_IJlSB_lEEENS4_6LayoutINS5_IJNS5_IJNS5_IJNSA_ILi32EEENSA_ILi4EEEEEEiEEESQ_NS5_IJSB_iEEEEEENS5_IJNS5_IJNS5_IJNSA_ILi16EEESO_EEEiEEENS5_IJNS5_IJNSA_ILi0EEESB_EEENSA_ILi512EEEEEENS5_IJSW_iEEEEEEEEEEESK_S13_NS4_8TiledMMAINS4_8MMA_AtomIJNS4_17SM100_MMA_MXF4_SSISI_SI_fSJ_Li128ELi256ELi32ELNS4_4UMMA5MajorE0ELS18_0ELNS17_7ScaleInE0ELS19_0EEEEEENSM_INS5_IJSB_SB_SB_EEENS5_IJSW_SW_SW_EEEEENS5_IJNS4_10UnderscoreES1F_S1F_EEEEENS5_IJNS4_23SM90_TMA_LOAD_MULTICASTES1I_EEENS5_IJNS4_14ComposedLayoutINS4_7SwizzleILi3ELi4ELi3EEENS4_18smem_ptr_flag_bitsILi4EEENSM_INS5_IJNSA_ILi8EEESG_EEENS5_IJSG_SB_EEEEEEENSM_INS5_IJNS5_IJNS5_IJSP_SB_EEENS5_IJSN_SC_EEEEEESB_NS5_IJSC_SC_EEEEEENS5_IJNS5_IJNS5_IJSU_SY_EEESX_EEESW_NS5_IJSC_SY_EEEEEEEEEEEvNS4_8identityENS5_IJNS4_13SM90_TMA_LOADES26_EEENS5_IJS1T_NSM_INS5_IJNS5_IJNS5_IJSP_SC_EEES1V_EEESB_S1X_EEENS5_IJS20_SW_NS5_IJSC_NSA_ILi1024EEEEEEEEEEEEEEvS25_EENS_8epilogue10collective18CollectiveEpilogueINS2H_23Sm100TmaWarpSpecializedILi4ELi2ELi64ELb1ELb0EEEJSH_NS5_IJNSM_ISF_SB_EENSM_INSA_ILi64EEESB_EEEEENS_10bfloat16_tESL_S2Q_SL_NS2H_6fusion15FusionCallbacksIS2L_NS2R_17LinearCombinationIS2Q_fS2Q_fLNS_15FloatRoundStyleE2EEESH_S2P_JEEENS4_5SM1004TMEM4LOAD26SM100_TMEM_LOAD_32dp32b64xES26_NS1K_IS1M_NS1N_ILi16EEENSM_INS5_IJS1P_S2N_EEENS5_IJS2N_SB_EEEEEEENS4_39AutoVectorizingCopyWithAssumedAlignmentILi128EEENS4_14SM90_TMA_STOREES35_S37_S37_EEEvvEEEEvNT_6ParamsE:
[----:B------:R-:W1:Y:S01]  /*0000*/  LDC R1, c[0x0][0x37c] ;  /* 0x0000df00ff017b82 */ /* 0x000e620000000800 */
[----:B------:R-:W2:Y:S01]  /*0010*/  S2R R165, SR_TID.X ;  /* 0x0000000000a57919 */ /* 0x000ea20000002100 */
[----:B------:R-:W3:Y:S01]  /*0020*/  LDCU.64 UR4, c[0x0][0xc90] ;  /* 0x00019200ff0477ac */ /* 0x000ee20008000a00 */
[----:B------:R-:W-:Y:S02]  /*0030*/  PRMT R151, RZ, 0x7610, R151 ;  /* 0x00007610ff977816 */ /* 0x000fe40000000097 */
[----:B------:R-:W-:Y:S01]  /*0040*/  ELECT P5, URZ, PT ;  /* 0x0000000000ff782f */ /* 0x000fe200038a0000 */
[----:B------:R-:W4:Y:S01]  /*0050*/  LDCU.64 UR42, c[0x0][0x358] ;  /* 0x00006b00ff2a77ac */ /* 0x000f220008000a00 */
[----:B---3--:R-:W-:-:S04]  /*0060*/  UISETP.NE.U32.AND UP0, UPT, UR4, URZ, UPT ;  /* 0x000000ff0400728c */ /* 0x008fc8000bf05070 */
[----:B------:R-:W-:Y:S01]  /*0070*/  UISETP.NE.AND.EX UP0, UPT, UR5, URZ, UPT, UP0 ;  /* 0x000000ff0500728c */ /* 0x000fe2000bf05300 */
[----:B--2---:R-:W-:-:S05]  /*0080*/  SHF.R.U32.HI R158, RZ, 0x5, R165 ;  /* 0x00000005ff9e7819 */ /* 0x004fca00000116a5 */
[----:B------:R-:W2:Y:S02]  /*0090*/  SHFL.IDX PT, R0, R158, RZ, 0x1f ;  /* 0x00001fff9e007589 */ /* 0x000ea400000e0000 */
[----:B--2---:R-:W-:Y:S01]  /*00a0*/  R2UR UR7, R0 ;  /* 0x00000000000772ca */ /* 0x004fe200000e0000 */
[----:B-1--4-:R-:W-:-:S14]  /*00b0*/  BRA.U UP0, `(.L_x_0) ;  /* 0x00000001002c7547 */ /* 0x012fdc000b800000 */
[----:B------:R-:W1:Y:S02]  /*00c0*/  LDCU.64 UR8, c[0x0][0xc88] ;  /* 0x00019100ff0877ac */ /* 0x000e640008000a00 */
[----:B-1----:R-:W-:-:S04]  /*00d0*/  UISETP.NE.U32.AND UP0, UPT, UR8, URZ, UPT ;  /* 0x000000ff0800728c */ /* 0x002fc8000bf05070 */
[----:B------:R-:W-:-:S09]  /*00e0*/  UISETP.NE.AND.EX UP0, UPT, UR9, URZ, UPT, UP0 ;  /* 0x000000ff0900728c */ /* 0x000fd2000bf05300 */
[----:B------:R-:W-:Y:S05]  /*00f0*/  BRA.U !UP0, `(.L_x_1) ;  /* 0x0000000108107547 */ /* 0x000fea000b800000 */
[----:B------:R-:W1:Y:S02]  /*0100*/  LDC.64 R2, c[0x0][0xc88] ;  /* 0x00032200ff027b82 */ /* 0x000e640000000a00 */
[----:B-1----:R1:W5:Y:S01]  /*0110*/  LDG.E R83, desc[UR42][R2.64] ;  /* 0x0000002a02537981 */ /* 0x002362000c1e1900 */
[----:B------:R-:W-:Y:S01]  /*0120*/  HFMA2 R151, -RZ, RZ, 0, 5.9604644775390625e-08 ;  /* 0x00000001ff977431 */ /* 0x000fe200000001ff */
[----:B------:R-:W-:Y:S05]  /*0130*/  BRA `(.L_x_0) ;  /* 0x00000000000c7947 */ /* 0x000fea0003800000 */
.L_x_1:
[----:B------:R-:W1:Y:S01]  /*0140*/  LDCU UR6, c[0x0][0xc80] ;  /* 0x00019000ff0677ac */ /* 0x000e620008000800 */
[----:B------:R-:W-:Y:S01]  /*0150*/  HFMA2 R151, -RZ, RZ, 0, 5.9604644775390625e-08 ;  /* 0x00000001ff977431 */ /* 0x000fe200000001ff */
[----:B-1----:R-:W-:Y:S02]  /*0160*/  MOV R83, UR6 ;  /* 0x0000000600537c02 */ /* 0x002fe40008000f00 */
.L_x_0:
[----:B------:R-:W2:Y:S02]  /*0170*/  LDCU.64 UR8, c[0x0][0xcb0] ;  /* 0x00019600ff0877ac */ /* 0x000ea40008000a00 */
[----:B--2---:R-:W-:-:S04]  /*0180*/  UISETP.NE.U32.AND UP0, UPT, UR8, URZ, UPT ;  /* 0x000000ff0800728c */ /* 0x004fc8000bf05070 */
[----:B------:R-:W-:-:S09]  /*0190*/  UISETP.NE.AND.EX UP0, UPT, UR9, URZ, UPT, UP0 ;  /* 0x000000ff0900728c */ /* 0x000fd2000bf05300 */
[----:B------:R-:W-:Y:S05]  /*01a0*/  BRA.U UP0, `(.L_x_2) ;  /* 0x0000000100247547 */ /* 0x000fea000b800000 */
[----:B------:R-:W2:Y:S02]  /*01b0*/  LDCU.64 UR8, c[0x0][0xca8] ;  /* 0x00019500ff0877ac */ /* 0x000ea40008000a00 */
[----:B--2---:R-:W-:-:S04]  /*01c0*/  UISETP.NE.U32.AND UP0, UPT, UR8, URZ, UPT ;  /* 0x000000ff0800728c */ /* 0x004fc8000bf05070 */
[----:B------:R-:W-:-:S09]  /*01d0*/  UISETP.NE.AND.EX UP0, UPT, UR9, URZ, UPT, UP0 ;  /* 0x000000ff0900728c */ /* 0x000fd2000bf05300 */
[----:B------:R-:W-:Y:S05]  /*01e0*/  BRA.U !UP0, `(.L_x_3) ;  /* 0x00000001080c7547 */ /* 0x000fea000b800000 */
[----:B------:R-:W2:Y:S02]  /*01f0*/  LDC.64 R76, c[0x0][0xca8] ;  /* 0x00032a00ff4c7b82 */ /* 0x000ea40000000a00 */
[----:B--2---:R2:W5:Y:S01]  /*0200*/  LDG.E R76, desc[UR42][R76.64] ;  /* 0x0000002a4c4c7981 */ /* 0x004562000c1e1900 */
[----:B------:R-:W-:Y:S05]  /*0210*/  BRA `(.L_x_2) ;  /* 0x0000000000087947 */ /* 0x000fea0003800000 */
.L_x_3:
[----:B------:R-:W2:Y:S02]  /*0220*/  LDCU UR6, c[0x0][0xca0] ;  /* 0x00019400ff0677ac */ /* 0x000ea40008000800 */
[----:B--2---:R-:W-:Y:S02]  /*0230*/  MOV R76, UR6 ;  /* 0x00000006004c7c02 */ /* 0x004fe40008000f00 */
.L_x_2:
[----:B------:R-:W-:Y:S01]  /*0240*/  IMAD.U32 R0, RZ, RZ, UR7 ;  /* 0x00000007ff007e24 */ /* 0x000fe2000f8e00ff */
[----:B------:R-:W-:Y:S04]  /*0250*/  BSSY.RECONVERGENT B0, `(.L_x_4) ;  /* 0x0000012000007945 */ /* 0x000fe80003800200 */
[C---:B------:R-:W-:Y:S02]  /*0260*/  ISETP.NE.OR P1, PT, R0.reuse, 0x1, !P5 ;  /* 0x000000010000780c */ /* 0x040fe40006f25670 */
[----:B------:R-:W-:-:S11]  /*0270*/  ISETP.NE.OR P0, PT, R0, 0x3, !P5 ;  /* 0x000000030000780c */ /* 0x000fd60006f05670 */
[----:B------:R-:W-:Y:S05]  /*0280*/  @P1 BRA `(.L_x_5) ;  /* 0x0000000000381947 */ /* 0x000fea0003800000 */
[----:B------:R-:W3:Y:S02]  /*0290*/  LDCU.64 UR8, c[0x0][0x348] ;  /* 0x00006900ff0877ac */ /* 0x000ee40008000a00 */
[----:B---3--:R-:W-:Y:S02]  /*02a0*/  UIADD3 UR14, UP3, UPT, UR8, 0x80, URZ ;  /* 0x00000080080e7890 */ /* 0x008fe4000ff7e0ff */
[----:B------:R-:W-:Y:S02]  /*02b0*/  UIADD3 UR12, UP2, UPT, UR8, 0x180, URZ ;  /* 0x00000180080c7890 */ /* 0x000fe4000ff5e0ff */
[----:B------:R-:W-:Y:S02]  /*02c0*/  UIADD3 UR10, UP1, UPT, UR8, 0x280, URZ ;  /* 0x00000280080a7890 */ /* 0x000fe4000ff3e0ff */
[----:B------:R-:W-:Y:S02]  /*02d0*/  UIADD3 UR8, UP0, UPT, UR8, 0x380, URZ ;  /* 0x0000038008087890 */ /* 0x000fe4000ff1e0ff */
[----:B------:R-:W-:-:S02]  /*02e0*/  UIADD3.X UR15, UPT, UPT, URZ, UR9, URZ, UP3, !UPT ;  /* 0x00000009ff0f7290 */ /* 0x000fc40009ffe4ff */
[----:B------:R-:W-:Y:S02]  /*02f0*/  UIADD3.X UR13, UPT, UPT, URZ, UR9, URZ, UP2, !UPT ;  /* 0x00000009ff0d7290 */ /* 0x000fe400097fe4ff */
[----:B------:R-:W-:Y:S02]  /*0300*/  UIADD3.X UR11, UPT, UPT, URZ, UR9, URZ, UP1, !UPT ;  /* 0x00000009ff0b7290 */ /* 0x000fe40008ffe4ff */
[----:B------:R-:W-:-:S03]  /*0310*/  UIADD3.X UR9, UPT, UPT, URZ, UR9, URZ, UP0, !UPT ;  /* 0x00000009ff097290 */ /* 0x000fc600087fe4ff */
[----:B------:R3:W-:Y:S02]  /*0320*/  UTMACCTL.PF [UR14] ;  /* 0x000000000e0079b9 */ /* 0x0007e40008040000 */
[----:B------:R3:W-:Y:S02]  /*0330*/  UTMACCTL.PF [UR12] ;  /* 0x000000000c0079b9 */ /* 0x0007e40008040000 */
[----:B------:R3:W-:Y:S02]  /*0340*/  UTMACCTL.PF [UR10] ;  /* 0x000000000a0079b9 */ /* 0x0007e40008040000 */
[----:B------:R3:W-:Y:S02]  /*0350*/  UTMACCTL.PF [UR8] ;  /* 0x00000000080079b9 */ /* 0x0007e40008040000 */
[----:B---3--:R-:W-:Y:S01]  /*0360*/  NOP ;  /* 0x0000000000007918 */ /* 0x008fe20000000000 */
.L_x_5:
[----:B------:R-:W-:Y:S05]  /*0370*/  BSYNC.RECONVERGENT B0 ;  /* 0x0000000000007941 */ /* 0x000fea0003800200 */
.L_x_4:
[----:B------:R-:W-:Y:S04]  /*0380*/  BSSY.RECONVERGENT B0, `(.L_x_6) ;  /* 0x000000a000007945 */ /* 0x000fe80003800200 */
[----:B------:R-:W-:Y:S05]  /*0390*/  @P0 BRA `(.L_x_7) ;  /* 0x0000000000200947 */ /* 0x000fea0003800000 */
[----:B------:R-:W3:Y:S02]  /*03a0*/  LDCU.64 UR8, c[0x0][0x348] ;  /* 0x00006900ff0877ac */ /* 0x000ee40008000a00 */
[----:B---3--:R-:W-:Y:S02]  /*03b0*/  UIADD3 UR10, UP1, UPT, UR8, 0x980, URZ ;  /* 0x00000980080a7890 */ /* 0x008fe4000ff3e0ff */
[----:B------:R-:W-:Y:S02]  /*03c0*/  UIADD3 UR8, UP0, UPT, UR8, 0xa80, URZ ;  /* 0x00000a8008087890 */ /* 0x000fe4000ff1e0ff */
[----:B------:R-:W-:Y:S02]  /*03d0*/  UIADD3.X UR11, UPT, UPT, URZ, UR9, URZ, UP1, !UPT ;  /* 0x00000009ff0b7290 */ /* 0x000fe40008ffe4ff */
[----:B------:R-:W-:-:S07]  /*03e0*/  UIADD3.X UR9, UPT, UPT, URZ, UR9, URZ, UP0, !UPT ;  /* 0x00000009ff097290 */ /* 0x000fce00087fe4ff */
[----:B------:R3:W-:Y:S02]  /*03f0*/  UTMACCTL.PF [UR10] ;  /* 0x000000000a0079b9 */ /* 0x0007e40008040000 */
[----:B------:R3:W-:Y:S02]  /*0400*/  UTMACCTL.PF [UR8] ;  /* 0x00000000080079b9 */ /* 0x0007e40008040000 */
[----:B---3--:R-:W-:Y:S01]  /*0410*/  NOP ;  /* 0x0000000000007918 */ /* 0x008fe20000000000 */
.L_x_7:
[----:B------:R-:W-:Y:S05]  /*0420*/  BSYNC.RECONVERGENT B0 ;  /* 0x0000000000007941 */ /* 0x000fea0003800200 */
.L_x_6:
[----:B------:R-:W3:Y:S01]  /*0430*/  LDCU.64 UR8, c[0x0][0xc88] ;  /* 0x00019100ff0877ac */ /* 0x000ee20008000a00 */
[----:B------:R-:W-:Y:S02]  /*0440*/  UISETP.EQ.U32.AND UP1, UPT, UR4, URZ, UPT ;  /* 0x000000ff0400728c */ /* 0x000fe4000bf22070 */
[----:B------:R-:W-:Y:S02]  /*0450*/  UPLOP3.LUT UP4, UPT, UPT, UPT, UPT, 0x80, 0x8 ;  /* 0x000000000008789c */ /* 0x000fe40003f8f070 */
[----:B---3--:R-:W-:-:S04]  /*0460*/  UISETP.NE.U32.AND UP0, UPT, UR8, URZ, UPT ;  /* 0x000000ff0800728c */ /* 0x008fc8000bf05070 */
[----:B------:R-:W-:-:S04]  /*0470*/  UISETP.NE.AND.EX UP0, UPT, UR9, URZ, UPT, UP0 ;  /* 0x000000ff0900728c */ /* 0x000fc8000bf05300 */
[----:B------:R-:W-:-:S04]  /*0480*/  UISETP.EQ.OR.EX UP2, UPT, UR5, URZ, !UP0, UP1 ;  /* 0x000000ff0500728c */ /* 0x000fc8000c742710 */
[----:B------:R-:W-:-:S05]  /*0490*/  UP2UR UR50, UPR, URZ, 0x4 ;  /* 0x00000004ff327883 */ /* 0x000fca0008000000 */
[----:B------:R-:W-:Y:S07]  /*04a0*/  BRA.U !UP2, `(.L_x_8) ;  /* 0x000000010a207547 */ /* 0x000fee000b800000 */
[----:B------:R-:W-:Y:S01]  /*04b0*/  UISETP.NE.U32.AND UP1, UPT, UR4, URZ, UPT ;  /* 0x000000ff0400728c */ /* 0x000fe2000bf25070 */
[----:B-----5:R-:W-:Y:S01]  /*04c0*/  FSETP.NEU.AND P0, PT, R83, RZ, PT ;  /* 0x000000ff5300720b */ /* 0x020fe20003f0d000 */
[----:B------:R-:W-:Y:S02]  /*04d0*/  USEL UR4, URZ, 0xffffffff, UP0 ;  /* 0xffffffffff047887 */ /* 0x000fe40008000000 */
[----:B------:R-:W-:-:S10]  /*04e0*/  UISETP.NE.AND.EX UP1, UPT, UR5, URZ, UPT, UP1 ;  /* 0x000000ff0500728c */ /* 0x000fd4000bf25310 */
[----:B------:R-:W-:Y:S01]  /*04f0*/  VOTEU.ANY UP0, P0 ;  /* 0x0000000000ff7886 */ /* 0x000fe20000000100 */
[----:B------:R-:W-:-:S04]  /*0500*/  @!UP1 USEL UR4, URZ, 0xffffffff, UP0 ;  /* 0xffffffffff049887 */ /* 0x000fc80008000000 */
[----:B------:R-:W-:-:S04]  /*0510*/  ULOP3.LUT UR4, UR4, 0x1, URZ, 0xc0, !UPT ;  /* 0x0000000104047892 */ /* 0x000fc8000f8ec0ff */
[----:B------:R-:W-:-:S11]  /*0520*/  UISETP.NE.U32.AND UP4, UPT, UR4, 0x1, UPT ;  /* 0x000000010400788c */ /* 0x000fd6000bf85070 */
.L_x_8:
[----:B-1----:R-:W1:Y:S01]  /*0530*/  SHFL.IDX PT, R2, R158, RZ, 0x1f ;  /* 0x00001fff9e027589 */ /* 0x002e6200000e0000 */
[----:B------:R-:W-:-:S04]  /*0540*/  UISETP.NE.AND UP0, UPT, UR7, 0x2, UPT ;  /* 0x000000020700788c */ /* 0x000fc8000bf05270 */
[----:B------:R-:W-:Y:S01]  /*0550*/  USEL UR15, URZ, 0x1, UP0 ;  /* 0x00000001ff0f7887 */ /* 0x000fe20008000000 */
[----:B-1----:R-:W-:-:S13]  /*0560*/  ISETP.NE.AND P0, PT, R2, RZ, PT ;  /* 0x000000ff0200720c */ /* 0x002fda0003f05270 */
[----:B------:R-:W-:Y:S05]  /*0570*/  @P0 BRA `(.L_x_9) ;  /* 0x0000000000500947 */ /* 0x000fea0003800000 */
[----:B------:R-:W1:Y:S01]  /*0580*/  S2UR UR6, SR_CgaCtaId ;  /* 0x00000000000679c3 */ /* 0x000e620000008800 */
[----:B------:R-:W-:Y:S01]  /*0590*/  UMOV UR8, 0x400 ;  /* 0x0000040000087882 */ /* 0x000fe20000000000 */
[----:B------:R-:W-:Y:S01]  /*05a0*/  UMOV UR5, 0x1 ;  /* 0x0000000100057882 */ /* 0x000fe20000000000 */
[----:B------:R-:W-:Y:S01]  /*05b0*/  UMOV UR4, 0x2 ;  /* 0x0000000200047882 */ /* 0x000fe20000000000 */
[----:B------:R-:W-:Y:S01]  /*05c0*/  ELECT P0, URZ, PT ;  /* 0x0000000000ff782f */ /* 0x000fe20003800000 */
[----:B-1----:R-:W-:Y:S02]  /*05d0*/  ULEA UR6, UR6, UR8, 0x18 ;  /* 0x0000000806067291 */ /* 0x002fe4000f8ec0ff */
[----:B------:R-:W-:-:S04]  /*05e0*/  UIADD3 UR8, UPT, UPT, -UR5, 0x100000, URZ ;  /* 0x0010000005087890 */ /* 0x000fc8000fffe1ff */
[----:B------:R-:W-:Y:S02]  /*05f0*/  USHF.L.U32 UR9, UR8, 0xb, URZ ;  /* 0x0000000b08097899 */ /* 0x000fe400080006ff */
[----:B------:R-:W-:Y:S02]  /*0600*/  USHF.L.U32 UR8, UR8, 0x1, URZ ;  /* 0x0000000108087899 */ /* 0x000fe400080006ff */
[----:B------:R-:W-:-:S04]  /*0610*/  UIADD3 UR4, UPT, UPT, -UR4, 0x100000, URZ ;  /* 0x0010000004047890 */ /* 0x000fc8000fffe1ff */
[----:B------:R-:W-:Y:S02]  /*0620*/  USHF.L.U32 UR5, UR4, 0xb, URZ ;  /* 0x0000000b04057899 */ /* 0x000fe400080006ff */
[----:B------:R-:W-:Y:S01]  /*0630*/  USHF.L.U32 UR4, UR4, 0x1, URZ ;  /* 0x0000000104047899 */ /* 0x000fe200080006ff */
[----:B------:R-:W1:Y:S03]  /*0640*/  FENCE.VIEW.ASYNC.S ;  /* 0x00000000000073c6 */ /* 0x000e660000000000 */
[----:B-1----:R1:W3:Y:S08]  /*0650*/  SYNCS.EXCH.64 URZ, [UR6], UR8 ;  /* 0x0000000806ff75b2 */ /* 0x0022f00008000100 */
[----:B------:R1:W4:Y:S01]  /*0660*/  SYNCS.EXCH.64 URZ, [UR6+0x18], UR4 ;  /* 0x0000180406ff75b2 */ /* 0x0003220008000100 */
[----:B------:R1:W1:Y:S01]  /*0670*/  SYNCS.EXCH.64 URZ, [UR6+0x8], UR8 ;  /* 0x0000080806ff75b2 */ /* 0x0002620008000100 */
[----:B------:R1:W1:Y:S01]  /*0680*/  SYNCS.EXCH.64 URZ, [UR6+0x20], UR4 ;  /* 0x0000200406ff75b2 */ /* 0x0002620008000100 */
[----:B------:R1:W1:Y:S01]  /*0690*/  SYNCS.EXCH.64 URZ, [UR6+0x10], UR8 ;  /* 0x0000100806ff75b2 */ /* 0x0002620008000100 */
[----:B------:R1:W1:Y:S01]  /*06a0*/  SYNCS.EXCH.64 URZ, [UR6+0x28], UR4 ;  /* 0x0000280406ff75b2 */ /* 0x0002620008000100 */
[----:B------:R-:W-:Y:S01]  /*06b0*/  NOP ;  /* 0x0000000000007918 */ /* 0x000fe20000000000 */
.L_x_9:
[----:B------:R-:W2:Y:S01]  /*06c0*/  SHFL.IDX PT, R2, R158, RZ, 0x1f ;  /* 0x00001fff9e027589 */ /* 0x000ea200000e0000 */
[----:B------:R-:W-:Y:S01]  /*06d0*/  NOP ;  /* 0x0000000000007918 */ /* 0x000fe20000000000 */
[----:B--2---:R-:W-:-:S13]  /*06e0*/  ISETP.NE.AND P0, PT, R2, 0x1, PT ;  /* 0x000000010200780c */ /* 0x004fda0003f05270 */
[----:B------:R-:W-:Y:S05]  /*06f0*/  @P0 BRA `(.L_x_10) ;  /* 0x0000000000580947 */ /* 0x000fea0003800000 */
[----:B-1----:R-:W1:Y:S01]  /*0700*/  S2UR UR6, SR_CgaCtaId ;  /* 0x00000000000679c3 */ /* 0x002e620000008800 */
        /* <DEDUP_REMOVED lines=12> */
[----:B-1----:R2:W1:Y:S08]  /*07d0*/  SYNCS.EXCH.64 URZ, [UR6+0x30], UR8 ;  /* 0x0000300806ff75b2 */ /* 0x0024700008000100 */
[----:B------:R2:W1:Y:S01]  /*07e0*/  SYNCS.EXCH.64 URZ, [UR6+0x50], UR4 ;  /* 0x0000500406ff75b2 */ /* 0x0004620008000100 */
[----:B------:R2:W1:Y:S01]  /*07f0*/  SYNCS.EXCH.64 URZ, [UR6+0x38], UR8 ;  /* 0x0000380806ff75b2 */ /* 0x0004620008000100 */
[----:B------:R2:W1:Y:S01]  /*0800*/  SYNCS.EXCH.64 URZ, [UR6+0x58], UR4 ;  /* 0x0000580406ff75b2 */ /* 0x0004620008000100 */
[----:B------:R2:W1:Y:S01]  /*0810*/  SYNCS.EXCH.64 URZ, [UR6+0x40], UR8 ;  /* 0x0000400806ff75b2 */ /* 0x0004620008000100 */
[----:B------:R2:W1:Y:S01]  /*0820*/  SYNCS.EXCH.64 URZ, [UR6+0x60], UR4 ;  /* 0x0000600406ff75b2 */ /* 0x0004620008000100 */
[----:B------:R2:W1:Y:S01]  /*0830*/  SYNCS.EXCH.64 URZ, [UR6+0x48], UR8 ;  /* 0x0000480806ff75b2 */ /* 0x0004620008000100 */
[----:B------:R2:W1:Y:S02]  /*0840*/  SYNCS.EXCH.64 URZ, [UR6+0x68], UR4 ;  /* 0x0000680406ff75b2 */ /* 0x0004640008000100 */
[----:B--2---:R-:W-:Y:S01]  /*0850*/  NOP ;  /* 0x0000000000007918 */ /* 0x004fe20000000000 */
.L_x_10:
[----:B------:R-:W2:Y:S01]  /*0860*/  SHFL.IDX PT, R2, R158, RZ, 0x1f ;  /* 0x00001fff9e027589 */ /* 0x000ea200000e0000 */
[----:B------:R-:W-:Y:S01]  /*0870*/  NOP ;  /* 0x0000000000007918 */ /* 0x000fe20000000000 */
[----:B--2---:R-:W-:-:S13]  /*0880*/  ISETP.NE.AND P0, PT, R2, 0x3, PT ;  /* 0x000000030200780c */ /* 0x004fda0003f05270 */
[----:B------:R-:W-:Y:S05]  /*0890*/  @P0 BRA `(.L_x_11) ;  /* 0x0000000000300947 */ /* 0x000fea0003800000 */
[----:B-1----:R-:W1:Y:S01]  /*08a0*/  S2UR UR5, SR_CgaCtaId ;  /* 0x00000000000579c3 */ /* 0x002e620000008800 */
[----:B------:R-:W-:Y:S01]  /*08b0*/  UMOV UR6, 0x400 ;  /* 0x0000040000067882 */ /* 0x000fe20000000000 */
[----:B------:R-:W-:Y:S01]  /*08c0*/  UMOV UR4, 0x20 ;  /* 0x0000002000047882 */ /* 0x000fe20000000000 */
[----:B------:R-:W-:Y:S01]  /*08d0*/  ELECT P0, URZ, PT ;  /* 0x0000000000ff782f */ /* 0x000fe20003800000 */
[----:B------:R-:W-:-:S04]  /*08e0*/  UIADD3 UR8, UPT, UPT, -UR4, 0x100000, URZ ;  /* 0x0010000004087890 */ /* 0x000fc8000fffe1ff */
[----:B------:R-:W-:Y:S02]  /*08f0*/  USHF.L.U32 UR9, UR8, 0xb, URZ ;  /* 0x0000000b08097899 */ /* 0x000fe400080006ff */
[----:B------:R-:W-:Y:S02]  /*0900*/  USHF.L.U32 UR8, UR8, 0x1, URZ ;  /* 0x0000000108087899 */ /* 0x000fe400080006ff */
[----:B-1----:R-:W-:Y:S01]  /*0910*/  ULEA UR5, UR5, UR6, 0x18 ;  /* 0x0000000605057291 */ /* 0x002fe2000f8ec0ff */
[----:B------:R-:W1:Y:S11]  /*0920*/  FENCE.VIEW.ASYNC.S ;  /* 0x00000000000073c6 */ /* 0x000e760000000000 */
[----:B-1----:R2:W1:Y:S01]  /*0930*/  SYNCS.EXCH.64 URZ, [UR5+0x70], UR8 ;  /* 0x0000700805ff75b2 */ /* 0x0024620008000100 */
[----:B------:R2:W1:Y:S02]  /*0940*/  SYNCS.EXCH.64 URZ, [UR5+0x78], UR8 ;  /* 0x0000780805ff75b2 */ /* 0x0004640008000100 */
[----:B--2---:R-:W-:Y:S01]  /*0950*/  NOP ;  /* 0x0000000000007918 */ /* 0x004fe20000000000 */
.L_x_11:
[----:B------:R-:W2:Y:S01]  /*0960*/  SHFL.IDX PT, R2, R158, RZ, 0x1f ;  /* 0x00001fff9e027589 */ /* 0x000ea200000e0000 */
[----:B------:R-:W-:Y:S01]  /*0970*/  NOP ;  /* 0x0000000000007918 */ /* 0x000fe20000000000 */
[----:B--2---:R-:W-:-:S13]  /*0980*/  ISETP.NE.AND P0, PT, R2, 0x4, PT ;  /* 0x000000040200780c */ /* 0x004fda0003f05270 */
[----:B------:R-:W-:Y:S05]  /*0990*/  @P0 BRA `(.L_x_12) ;  /* 0x00000000004c0947 */ /* 0x000fea0003800000 */
[----:B-1----:R-:W1:Y:S01]  /*09a0*/  S2UR UR5, SR_CgaCtaId ;  /* 0x00000000000579c3 */ /* 0x002e620000008800 */
[----:B------:R-:W-:Y:S01]  /*09b0*/  UMOV UR8, 0x1e0 ;  /* 0x000001e000087882 */ /* 0x000fe20000000000 */
[----:B------:R-:W-:Y:S01]  /*09c0*/  UMOV UR6, 0x400 ;  /* 0x0000040000067882 */ /* 0x000fe20000000000 */
[----:B------:R-:W-:Y:S01]  /*09d0*/  USEL UR8, UR8, 0x1a0, UP4 ;  /* 0x000001a008087887 */ /* 0x000fe2000a000000 */
[----:B------:R-:W-:Y:S01]  /*09e0*/  UMOV UR4, 0x1 ;  /* 0x0000000100047882 */ /* 0x000fe20000000000 */
[----:B------:R-:W-:Y:S01]  /*09f0*/  ELECT P0, URZ, PT ;  /* 0x0000000000ff782f */ /* 0x000fe20003800000 */
[----:B------:R-:W-:-:S04]  /*0a00*/  UIADD3 UR10, UPT, UPT, -UR4, 0x100000, URZ ;  /* 0x00100000040a7890 */ /* 0x000fc8000fffe1ff */
[----:B------:R-:W-:Y:S02]  /*0a10*/  USHF.L.U32 UR11, UR10, 0xb, URZ ;  /* 0x0000000b0a0b7899 */ /* 0x000fe400080006ff */
[----:B------:R-:W-:Y:S02]  /*0a20*/  USHF.L.U32 UR10, UR10, 0x1, URZ ;  /* 0x000000010a0a7899 */ /* 0x000fe400080006ff */
[----:B------:R-:W-:-:S04]  /*0a30*/  UIADD3 UR8, UPT, UPT, -UR8, 0x100000, URZ ;  /* 0x0010000008087890 */ /* 0x000fc8000fffe1ff */
[----:B------:R-:W-:Y:S02]  /*0a40*/  USHF.L.U32 UR9, UR8, 0xb, URZ ;  /* 0x0000000b08097899 */ /* 0x000fe400080006ff */
[----:B------:R-:W-:Y:S02]  /*0a50*/  USHF.L.U32 UR8, UR8, 0x1, URZ ;  /* 0x0000000108087899 */ /* 0x000fe400080006ff */
[----:B-1----:R-:W-:Y:S01]  /*0a60*/  ULEA UR5, UR5, UR6, 0x18 ;  /* 0x0000000605057291 */ /* 0x002fe2000f8ec0ff */
[----:B------:R-:W1:Y:S11]  /*0a70*/  FENCE.VIEW.ASYNC.S ;  /* 0x00000000000073c6 */ /* 0x000e760000000000 */
[----:B-1----:R2:W1:Y:S01]  /*0a80*/  SYNCS.EXCH.64 URZ, [UR5+0x80], UR10 ;  /* 0x0000800a05ff75b2 */ /* 0x0024620008000100 */
[----:B------:R2:W1:Y:S01]  /*0a90*/  SYNCS.EXCH.64 URZ, [UR5+0x90], UR8 ;  /* 0x0000900805ff75b2 */ /* 0x0004620008000100 */
[----:B------:R2:W1:Y:S01]  /*0aa0*/  SYNCS.EXCH.64 URZ, [UR5+0x88], UR10 ;  /* 0x0000880a05ff75b2 */ /* 0x0004620008000100 */
[----:B------:R2:W1:Y:S02]  /*0ab0*/  SYNCS.EXCH.64 URZ, [UR5+0x98], UR8 ;  /* 0x0000980805ff75b2 */ /* 0x0004640008000100 */
[----:B--2---:R-:W-:Y:S01]  /*0ac0*/  NOP ;  /* 0x0000000000007918 */ /* 0x004fe20000000000 */
.L_x_12:
        /* <DEDUP_REMOVED lines=18> */
[----:B------:R2:W1:Y:S02]  /*0bf0*/  SYNCS.EXCH.64 URZ, [UR6+0xa8], UR4 ;  /* 0x0000a80406ff75b2 */ /* 0x0004640008000100 */
[----:B--2---:R-:W-:Y:S01]  /*0c00*/  NOP ;  /* 0x0000000000007918 */ /* 0x004fe20000000000 */
.L_x_13:
[----:B------:R-:W2:Y:S01]  /*0c10*/  SHFL.IDX PT, R2, R158, RZ, 0x1f ;  /* 0x00001fff9e027589 */ /* 0x000ea200000e0000 */
[----:B------:R-:W1:Y:S01]  /*0c20*/  S2UR UR37, SR_CgaCtaId ;  /* 0x00000000002579c3 */ /* 0x000e620000008800 */
[----:B------:R-:W-:Y:S01]  /*0c30*/  ISETP.NE.OR P1, PT, RZ, UR7, !P5 ;  /* 0x00000007ff007c0c */ /* 0x000fe2000ef25670 */
[----:B------:R-:W-:Y:S01]  /*0c40*/  NOP ;  /* 0x0000000000007918 */ /* 0x000fe20000000000 */
[----:B--2---:R-:W-:-:S13]  /*0c50*/  ISETP.NE.AND P0, PT, R2, 0x3, PT ;  /* 0x000000030200780c */ /* 0x004fda0003f05270 */
[----:B-1----:R-:W-:Y:S05]  /*0c60*/  @P0 BRA `(.L_x_14) ;  /* 0x0000000000380947 */ /* 0x002fea0003800000 */
[----:B------:R-:W1:Y:S01]  /*0c70*/  S2UR UR5, SR_CgaCtaId ;  /* 0x00000000000579c3 */ /* 0x000e620000008800 */
        /* <DEDUP_REMOVED lines=8> */
[----:B-1----:R1:W2:Y:S01]  /*0d00*/  SYNCS.EXCH.64 URZ, [UR5+0xb0], UR8 ;  /* 0x0000b00805ff75b2 */ /* 0x0022a20008000100 */
[----:B------:R1:W1:Y:S01]  /*0d10*/  SYNCS.EXCH.64 URZ, [UR5+0xc0], UR8 ;  /* 0x0000c00805ff75b2 */ /* 0x0002620008000100 */
[----:B------:R1:W1:Y:S01]  /*0d20*/  SYNCS.EXCH.64 URZ, [UR5+0xb8], UR8 ;  /* 0x0000b80805ff75b2 */ /* 0x0002620008000100 */
[----:B------:R1:W1:Y:S01]  /*0d30*/  SYNCS.EXCH.64 URZ, [UR5+0xc8], UR8 ;  /* 0x0000c80805ff75b2 */ /* 0x0002620008000100 */
[----:B------:R-:W-:Y:S01]  /*0d40*/  NOP ;  /* 0x0000000000007918 */ /* 0x000fe20000000000 */
.L_x_14:
[----:B------:R-:W-:Y:S01]  /*0d50*/  VOTEU.ALL UP0, P1 ;  /* 0x0000000000ff7886 */ /* 0x000fe20000800000 */
[----:B-1----:R-:W1:Y:S01]  /*0d60*/  LDCU UR5, c[0x0][0x36c] ;  /* 0x00006d80ff0577ac */ /* 0x002e620008000800 */
[----:B------:R-:W-:Y:S01]  /*0d70*/  NOP ;  /* 0x0000000000007918 */ /* 0x000fe20000000000 */
[----:B------:R-:W-:Y:S01]  /*0d80*/  ISETP.NE.OR P5, PT, R0, 0x2, !P5 ;  /* 0x000000020000780c */ /* 0x000fe20006fa5670 */
[----:B------:R-:W-:Y:S01]  /*0d90*/  UMOV UR8, 0x80 ;  /* 0x0000008000087882 */ /* 0x000fe20000000000 */
[----:B------:R-:W-:Y:S01]  /*0da0*/  @!UP0 UMOV UR4, 0x400 ;  /* 0x0000040000048882 */ /* 0x000fe20000000000 */
[----:B------:R-:W-:-:S04]  /*0db0*/  @!UP0 UIADD3 UR8, UPT, UPT, -UR8, 0x100000, URZ ;  /* 0x0010000008088890 */ /* 0x000fc8000fffe1ff */
[----:B------:R-:W-:Y:S02]  /*0dc0*/  @!UP0 USHF.L.U32 UR9, UR8, 0xb, URZ ;  /* 0x0000000b08098899 */ /* 0x000fe400080006ff */
[----:B------:R-:W-:Y:S01]  /*0dd0*/  @!UP0 USHF.L.U32 UR8, UR8, 0x1, URZ ;  /* 0x0000000108088899 */ /* 0x000fe200080006ff */
[----:B------:R-:W-:Y:S01]  /*0de0*/  LOP3.LUT R8, R165, 0x1f, RZ, 0xc0, !PT ;  /* 0x0000001fa5087812 */ /* 0x000fe200078ec0ff */
[----:B------:R-:W-:Y:S01]  /*0df0*/  @!UP0 ULEA UR4, UR37, UR4, 0x18 ;  /* 0x0000000425048291 */ /* 0x000fe2000f8ec0ff */
[----:B------:R-:W-:Y:S01]  /*0e00*/  VOTEU.ALL UP0, P1 ;  /* 0x0000000000ff7886 */ /* 0x000fe20000800000 */
[----:B------:R-:W-:Y:S01]  /*0e10*/  UISETP.NE.AND UP3, UPT, UR7, URZ, UPT ;  /* 0x000000ff0700728c */ /* 0x000fe2000bf65270 */
[----:B------:R-:W3:Y:S09]  /*0e20*/  FENCE.VIEW.ASYNC.S ;  /* 0x00000000000073c6 */ /* 0x000ef20000000000 */
[----:B---3--:R3:W2:Y:S01]  /*0e30*/  @!UP0 SYNCS.EXCH.64 URZ, [UR4+0xd0], UR8 ;  /* 0x0000d00804ff85b2 */ /* 0x0086a20008000100 */
[----:B-1----:R-:W-:-:S09]  /*0e40*/  UISETP.EQ.U32.AND UP0, UPT, UR5, 0x1, UPT ;  /* 0x000000010500788c */ /* 0x002fd2000bf02070 */
[----:B------:R-:W-:Y:S05]  /*0e50*/  BRA.U !UP0, `(.L_x_15) ;  /* 0x0000000108087547 */ /* 0x000fea000b800000 */
[----:B--2-4-:R-:W-:Y:S01]  /*0e60*/  UCGABAR_ARV ;  /* 0x00000000000079c7 */ /* 0x014fe20008000000 */
[----:B------:R-:W-:Y:S05]  /*0e70*/  BRA `(.L_x_16) ;  /* 0x0000000000047947 */ /* 0x000fea0003800000 */
.L_x_15:
[----:B--2-4-:R-:W-:Y:S01]  /*0e80*/  NOP ;  /* 0x0000000000007918 */ /* 0x014fe20000000000 */
.L_x_16:
[----:B------:R-:W1:Y:S01]  /*0e90*/  S2UR UR20, SR_CTAID.X ;  /* 0x00000000001479c3 */ /* 0x000e620000002500 */
[----:B------:R-:W-:-:S05]  /*0ea0*/  CS2R.32 R152, SR_CgaSize ;  /* 0x0000000000987805 */ /* 0x000fca0000008a00 */
[----:B------:R-:W-:-:S05]  /*0eb0*/  IMAD R152, R152, -0xa0, RZ ;  /* 0xffffff6098987824 */ /* 0x000fca00078e02ff */
[----:B------:R-:W-:-:S14]  /*0ec0*/  R2UR UR5, R152 ;  /* 0x00000000980572ca */ /* 0x000fdc00000e0000 */
[----:B------:R-:W2:Y:S01]  /*0ed0*/  LDCU UR5, c[0x0][UR5+0x2b0] ;  /* 0x00005600050577ac */ /* 0x000ea20008000800 */
[----:B------:R-:W-:-:S05]  /*0ee0*/  CS2R.32 R152, SR_CgaSize ;  /* 0x0000000000987805 */ /* 0x000fca0000008a00 */
[----:B------:R-:W-:-:S05]  /*0ef0*/  IMAD R152, R152, -0xa0, RZ ;  /* 0xffffff6098987824 */ /* 0x000fca00078e02ff */
[----:B---3--:R-:W-:-:S14]  /*0f00*/  R2UR UR4, R152 ;  /* 0x00000000980472ca */ /* 0x008fdc00000e0000 */
[----:B------:R-:W3:Y:S01]  /*0f10*/  LDCU UR4, c[0x0][UR4+0x2b4] ;  /* 0x00005680040477ac */ /* 0x000ee20008000800 */
[----:B------:R-:W4:Y:S01]  /*0f20*/  S2UR UR9, SR_CTAID.Y ;  /* 0x00000000000979c3 */ /* 0x000f220000002600 */
[----:B------:R-:W2:Y:S01]  /*0f30*/  LDCU UR8, c[0x0][0xf30] ;  /* 0x0001e600ff0877ac */ /* 0x000ea20008000800 */
[----:B------:R-:W-:Y:S02]  /*0f40*/  ULOP3.LUT UR6, UR37, 0x1, URZ, 0xc0, !UPT ;  /* 0x0000000125067892 */ /* 0x000fe4000f8ec0ff */
[----:B------:R-:W-:-:S04]  /*0f50*/  UISETP.NE.AND UP1, UPT, UR7, 0x2, UPT ;  /* 0x000000020700788c */ /* 0x000fc8000bf25270 */
[----:B------:R-:W3:Y:S01]  /*0f60*/  LDC R11, c[0x0][0xf24] ;  /* 0x0003c900ff0b7b82 */ /* 0x000ee20000000800 */
[----:B-1----:R-:W-:Y:S02]  /*0f70*/  I2FP.F32.U32 R152, UR20 ;  /* 0x0000001400987c45 */ /* 0x002fe40008201000 */
[----:B------:R-:W-:-:S05]  /*0f80*/  CS2R.32 R5, SR_CgaSize ;  /* 0x0000000000057805 */ /* 0x000fca0000008a00 */
[----:B------:R-:W-:-:S06]  /*0f90*/  IMAD R5, R5, -0xa0, RZ ;  /* 0xffffff6005057824 */ /* 0x000fcc00078e02ff */
[----:B------:R-:W1:Y:S01]  /*0fa0*/  LDC R5, c[0x0][R5+0x2a0] ;  /* 0x0000a80005057b82 */ /* 0x000e620000000800 */
[----:B--2---:R-:W-:Y:S01]  /*0fb0*/  UISETP.NE.AND UP2, UPT, UR8, 0x1, UPT ;  /* 0x000000010800788c */ /* 0x004fe2000bf45270 */
[----:B------:R-:W-:Y:S01]  /*0fc0*/  FMUL R152, R152, UR5 ;  /* 0x0000000598987c20 */ /* 0x000fe20008400000 */
[----:B------:R-:W-:Y:S01]  /*0fd0*/  USHF.L.U32 UR5, UR37, 0xd, URZ ;  /* 0x0000000d25057899 */ /* 0x000fe200080006ff */
[----:B----4-:R-:W-:Y:S02]  /*0fe0*/  I2FP.F32.U32 R0, UR9 ;  /* 0x0000000900007c45 */ /* 0x010fe40008201000 */
[----:B------:R-:W-:-:S05]  /*0ff0*/  CS2R.32 R3, SR_CgaSize ;  /* 0x0000000000037805 */ /* 0x000fca0000008a00 */
[----:B------:R-:W-:-:S06]  /*1000*/  IMAD R3, R3, -0xa0, RZ ;  /* 0xffffff6003037824 */ /* 0x000fcc00078e02ff */
[----:B------:R-:W2:Y:S01]  /*1010*/  LDC R3, c[0x0][R3+0x2a4] ;  /* 0x0000a90003037b82 */ /* 0x000ea20000000800 */
[----:B------:R-:W-:Y:S01]  /*1020*/  MOV R20, UR9 ;  /* 0x0000000900147c02 */ /* 0x000fe20008000f00 */
[----:B------:R-:W4:Y:S01]  /*1030*/  F2I.U32.TRUNC.NTZ R152, R152 ;  /* 0x0000009800987305 */ /* 0x000f22000020f000 */
[----:B------:R-:W-:Y:S01]  /*1040*/  ULOP3.LUT UR5, UR5, 0x2000, URZ, 0xc0, !UPT ;  /* 0x0000200005057892 */ /* 0x000fe2000f8ec0ff */
[----:B---3--:R-:W-:Y:S01]  /*1050*/  FMUL R0, R0, UR4 ;  /* 0x0000000400007c20 */ /* 0x008fe20008400000 */
[----:B------:R-:W-:Y:S01]  /*1060*/  USHF.L.U32 UR4, UR37, 0x9, URZ ;  /* 0x0000000925047899 */ /* 0x000fe200080006ff */
[----:B------:R-:W-:Y:S02]  /*1070*/  ISETP.GE.AND P0, PT, R11, 0x1, PT ;  /* 0x000000010b00780c */ /* 0x000fe40003f06270 */
[----:B------:R-:W3:Y:S01]  /*1080*/  LDC R72, c[0x0][0xf24] ;  /* 0x0003c900ff487b82 */ /* 0x000ee20000000800 */
[----:B------:R-:W-:Y:S01]  /*1090*/  ULOP3.LUT UR4, UR4, 0x200, URZ, 0xc0, !UPT ;  /* 0x0000020004047892 */ /* 0x000fe2000f8ec0ff */
[----:B------:R-:W1:Y:S06]  /*10a0*/  F2I.U32.TRUNC.NTZ R150, R0 ;  /* 0x0000000000967305 */ /* 0x000e6c000020f000 */
[----:B------:R-:W3:Y:S01]  /*10b0*/  S2UR UR36, SR_CTAID.Z ;  /* 0x00000000002479c3 */ /* 0x000ee20000002700 */
[----:B----4-:R-:W-:-:S05]  /*10c0*/  IADD3 R152, PT, PT, -R152, RZ, RZ ;  /* 0x000000ff98987210 */ /* 0x010fca0007ffe1ff */
[----:B-1----:R-:W-:Y:S01]  /*10d0*/  IMAD R152, R5, R152, UR20 ;  /* 0x0000001405987e24 */ /* 0x002fe2000f8e0298 */
[----:B------:R-:W-:Y:S02]  /*10e0*/  IADD3 R150, PT, PT, -R150, RZ, RZ ;  /* 0x000000ff96967210 */ /* 0x000fe40007ffe1ff */
[----:B------:R-:W-:-:S03]  /*10f0*/  PRMT R0, RZ, 0x7610, R0 ;  /* 0x00007610ff007816 */ /* 0x000fc60000000000 */
[----:B--2---:R-:W-:Y:S01]  /*1100*/  IMAD R150, R3, R150, UR9 ;  /* 0x0000000903967e24 */ /* 0x004fe2000f8e0296 */
[----:B------:R-:W-:Y:S06]  /*1110*/  BRA.U UP3, `(.L_x_17) ;  /* 0x0000000103207547 */ /* 0x000fec000b800000 */
[C---:B------:R-:W-:Y:S02]  /*1120*/  ISETP.NE.AND P2, PT, R150.reuse, 0x1, PT ;  /* 0x000000019600780c */ /* 0x040fe40003f45270 */
[----:B------:R-:W-:Y:S02]  /*1130*/  ISETP.NE.AND P1, PT, R150, RZ, PT ;  /* 0x000000ff9600720c */ /* 0x000fe40003f25270 */
[C---:B------:R-:W-:Y:S02]  /*1140*/  ISETP.NE.AND P3, PT, R152.reuse, RZ, PT ;  /* 0x000000ff9800720c */ /* 0x040fe40003f65270 */
[----:B------:R-:W-:Y:S02]  /*1150*/  SEL R0, RZ, 0x2, P2 ;  /* 0x00000002ff007807 */ /* 0x000fe40001000000 */
[----:B------:R-:W-:Y:S02]  /*1160*/  ISETP.EQ.OR P1, PT, R152, RZ, !P1 ;  /* 0x000000ff9800720c */ /* 0x000fe40004f22670 */
[----:B------:R-:W-:-:S02]  /*1170*/  SEL R0, R0, 0x2, P3 ;  /* 0x0000000200007807 */ /* 0x000fc40001800000 */
[----:B------:R-:W-:-:S05]  /*1180*/  SEL R3, RZ, 0x1, !P1 ;  /* 0x00000001ff037807 */ /* 0x000fca0004800000 */
[----:B------:R-:W-:Y:S02]  /*1190*/  IMAD.IADD R0, R3, 0x1, R0 ;  /* 0x0000000103007824 */ /* 0x000fe400078e0200 */
.L_x_17:
[----:B------:R-:W-:Y:S05]  /*11a0*/  @!P0 BRA `(.L_x_18) ;  /* 0x0000000000c08947 */ /* 0x000fea0003800000 */
[----:B------:R-:W1:Y:S01]  /*11b0*/  LDC.64 R4, c[0x0][0xf18] ;  /* 0x0003c600ff047b82 */ /* 0x000e620000000a00 */
[----:B------:R-:W-:-:S07]  /*11c0*/  ISETP.NE.AND P0, PT, R11, 0x1, PT ;  /* 0x000000010b00780c */ /* 0x000fce0003f05270 */
[----:B------:R-:W2:Y:S08]  /*11d0*/  LDC R10, c[0x0][0xf0c] ;  /* 0x0003c300ff0a7b82 */ /* 0x000eb00000000800 */
[----:B------:R-:W4:Y:S08]  /*11e0*/  LDC R13, c[0x0][0x370] ;  /* 0x0000dc00ff0d7b82 */ /* 0x000f300000000800 */
[----:B------:R-:W3:Y:S01]  /*11f0*/  LDC R12, c[0x0][0x374] ;  /* 0x0000dd00ff0c7b82 */ /* 0x000ee20000000800 */
[----:B-1----:R-:W-:Y:S01]  /*1200*/  ISETP.NE.AND P1, PT, R4, 0x1, PT ;  /* 0x000000010400780c */ /* 0x002fe20003f25270 */
[----:B------:R-:W-:-:S06]  /*1210*/  IMAD.HI.U32 R18, R20, R5, RZ ;  /* 0x0000000514127227 */ /* 0x000fcc00078e00ff */
[----:B------:R-:W4:Y:S01]  /*1220*/  LDC.64 R6, c[0x0][0xf10] ;  /* 0x0003c400ff067b82 */ /* 0x000f220000000a00 */
[----:B--2---:R-:W-:-:S07]  /*1230*/  ISETP.NE.AND P2, PT, R10, 0x1, PT ;  /* 0x000000010a00780c */ /* 0x004fce0003f45270 */
[----:B------:R-:W1:Y:S08]  /*1240*/  LDC R9, c[0x0][0xf20] ;  /* 0x0003c800ff097b82 */ /* 0x000e700000000800 */
[----:B------:R-:W2:Y:S01]  /*1250*/  LDC.64 R2, c[0x0][0xf28] ;  /* 0x0003ca00ff027b82 */ /* 0x000ea20000000a00 */
[----:B---3--:R-:W-:-:S04]  /*1260*/  IMAD.HI.U32 R14, R12, R5, RZ ;  /* 0x000000050c0e7227 */ /* 0x008fc800078e00ff */
[----:B------:R-:W-:Y:S02]  /*1270*/  IMAD.U32 R5, RZ, RZ, UR20 ;  /* 0x00000014ff057e24 */ /* 0x000fe4000f8e00ff */
[----:B----4-:R-:W-:-:S04]  /*1280*/  IMAD.HI.U32 R16, R13, R6, RZ ;  /* 0x000000060d107227 */ /* 0x010fc800078e00ff */
[----:B------:R-:W-:Y:S01]  /*1290*/  IMAD.HI.U32 R6, R6, UR20, RZ ;  /* 0x0000001406067c27 */ /* 0x000fe2000f8e00ff */
[----:B------:R-:W-:Y:S02]  /*12a0*/  @P2 SHF.R.U32.HI R13, RZ, R7, R16 ;  /* 0x00000007ff0d2219 */ /* 0x000fe40000011610 */
[-C--:B-1----:R-:W-:Y:S02]  /*12b0*/  @P1 SHF.R.U32.HI R12, RZ, R9.reuse, R14 ;  /* 0x00000009ff0c1219 */ /* 0x082fe4000001160e */
[----:B------:R-:W-:Y:S02]  /*12c0*/  SHF.R.U32.HI R9, RZ, R9, R18 ;  /* 0x00000009ff097219 */ /* 0x000fe40000011612 */
[----:B------:R-:W-:Y:S02]  /*12d0*/  SHF.R.U32.HI R6, RZ, R7, R6 ;  /* 0x00000007ff067219 */ /* 0x000fe40000011606 */
[----:B------:R-:W-:Y:S01]  /*12e0*/  SEL R9, R20, R9, !P1 ;  /* 0x0000000914097207 */ /* 0x000fe20004800000 */
[----:B--2---:R-:W-:Y:S01]  /*12f0*/  IMAD.HI.U32 R14, R12, R2, RZ ;  /* 0x000000020c0e7227 */ /* 0x004fe200078e00ff */
[----:B------:R-:W-:-:S03]  /*1300*/  SEL R5, R5, R6, !P2 ;  /* 0x0000000605057207 */ /* 0x000fc60005000000 */
[----:B------:R-:W-:Y:S01]  /*1310*/  IMAD.HI.U32 R16, R13, R2, RZ ;  /* 0x000000020d107227 */ /* 0x000fe200078e00ff */
[----:B------:R-:W-:-:S03]  /*1320*/  @P0 SHF.R.U32.HI R12, RZ, R3, R14 ;  /* 0x00000003ff0c0219 */ /* 0x000fc6000001160e */
[----:B------:R-:W-:Y:S01]  /*1330*/  IMAD.MOV R7, RZ, RZ, -R5 ;  /* 0x000000ffff077224 */ /* 0x000fe200078e0a05 */
[----:B------:R-:W-:Y:S01]  /*1340*/  @P0 SHF.R.U32.HI R13, RZ, R3, R16 ;  /* 0x00000003ff0d0219 */ /* 0x000fe20000011610 */
[----:B------:R-:W-:Y:S02]  /*1350*/  IMAD R12, R12, R11, RZ ;  /* 0x0000000b0c0c7224 */ /* 0x000fe400078e02ff */
[----:B------:R-:W-:Y:S02]  /*1360*/  IMAD R7, R10, R7, UR20 ;  /* 0x000000140a077e24 */ /* 0x000fe4000f8e0207 */
[----:B------:R-:W-:Y:S01]  /*1370*/  IMAD R6, R13, R11, RZ ;  /* 0x0000000b0d067224 */ /* 0x000fe200078e02ff */
[----:B------:R-:W-:-:S04]  /*1380*/  ISETP.GE.AND P1, PT, R9, R12, PT ;  /* 0x0000000c0900720c */ /* 0x000fc80003f26270 */
[----:B------:R-:W-:Y:S01]  /*1390*/  ISETP.GE.OR P1, PT, R5, R6, P1 ;  /* 0x000000060500720c */ /* 0x000fe20000f26670 */
[----:B------:R-:W-:-:S05]  /*13a0*/  IMAD.HI.U32 R6, R9, R2, RZ ;  /* 0x0000000209067227 */ /* 0x000fca00078e00ff */
[----:B------:R-:W-:-:S04]  /*13b0*/  SHF.R.U32.HI R6, RZ, R3, R6 ;  /* 0x00000003ff067219 */ /* 0x000fc80000011606 */
[----:B------:R-:W-:-:S03]  /*13c0*/  SEL R6, R9, R6, !P0 ;  /* 0x0000000609067207 */ /* 0x000fc60004000000 */
[----:B------:R-:W-:-:S04]  /*13d0*/  @!P1 IMAD.HI.U32 R12, R5, R2, RZ ;  /* 0x00000002050c9227 */ /* 0x000fc800078e00ff */
[----:B------:R-:W-:Y:S01]  /*13e0*/  IMAD.MOV R2, RZ, RZ, -R6 ;  /* 0x000000ffff027224 */ /* 0x000fe200078e0a06 */
[----:B------:R-:W-:-:S03]  /*13f0*/  @!P1 SHF.R.U32.HI R12, RZ, R3, R12 ;  /* 0x00000003ff0c9219 */ /* 0x000fc6000001160c */
[----:B------:R-:W-:Y:S01]  /*1400*/  IMAD R2, R11, R2, R9 ;  /* 0x000000020b027224 */ /* 0x000fe200078e0209 */
[----:B------:R-:W-:-:S04]  /*1410*/  @!P1 SEL R3, R5, R12, !P0 ;  /* 0x0000000c05039207 */ /* 0x000fc80004000000 */
[----:B------:R-:W-:Y:S01]  /*1420*/  @!P1 IADD3 R6, PT, PT, R6, -R3, RZ ;  /* 0x8000000306069210 */ /* 0x000fe20007ffe0ff */
[----:B------:R-:W-:Y:S01]  /*1430*/  @!P1 IMAD R2, R2, R13, R3 ;  /* 0x0000000d02029224 */ /* 0x000fe200078e0203 */
[----:B------:R-:W-:-:S03]  /*1440*/  IADD3 R3, PT, PT, -R9, RZ, RZ ;  /* 0x000000ff09037210 */ /* 0x000fc60007ffe1ff */
[----:B------:R-:W-:Y:S01]  /*1450*/  @!P1 IMAD R9, R6, R11, R5 ;  /* 0x0000000b06099224 */ /* 0x000fe200078e0205 */
[----:B------:R-:W-:Y:S01]  /*1460*/  @!P1 MOV R5, R2 ;  /* 0x0000000200059202 */ /* 0x000fe20000000f00 */
[----:B------:R-:W-:-:S04]  /*1470*/  IMAD R3, R4, R3, R20 ;  /* 0x0000000304037224 */ /* 0x000fc800078e0214 */
[----:B------:R-:W-:Y:S02]  /*1480*/  IMAD R7, R5, R10, R7 ;  /* 0x0000000a05077224 */ /* 0x000fe400078e0207 */
[----:B------:R-:W-:-:S03]  /*1490*/  IMAD R20, R9, R4, R3 ;  /* 0x0000000409147224 */ /* 0x000fc600078e0203 */
[----:B------:R-:W-:-:S15]  /*14a0*/  R2UR UR20, R7 ;  /* 0x00000000071472ca */ /* 0x000fde00000e0000 */
.L_x_18:
[----:B------:R-:W-:Y:S05]  /*14b0*/  BRA.U UP2, `(.L_x_19) ;  /* 0x0000000102487547 */ /* 0x000fea000b800000 */
[----:B------:R-:W1:Y:S08]  /*14c0*/  LDC.64 R4, c[0x0][0xf10] ;  /* 0x0003c400ff047b82 */ /* 0x000e700000000a00 */
[----:B------:R-:W2:Y:S08]  /*14d0*/  LDC.64 R2, c[0x0][0xf18] ;  /* 0x0003c600ff027b82 */ /* 0x000eb00000000a00 */
[----:B------:R-:W4:Y:S08]  /*14e0*/  LDC R6, c[0x0][0xf20] ;  /* 0x0003c800ff067b82 */ /* 0x000f300000000800 */
[----:B------:R-:W3:Y:S01]  /*14f0*/  LDC R7, c[0x0][0xf0c] ;  /* 0x0003c300ff077b82 */ /* 0x000ee20000000800 */
[----:B-1----:R-:W-:-:S05]  /*1500*/  IMAD.HI.U32 R4, R4, UR20, RZ ;  /* 0x0000001404047c27 */ /* 0x002fca000f8e00ff */
[----:B------:R-:W-:Y:S01]  /*1510*/  SHF.R.U32.HI R4, RZ, R5, R4 ;  /* 0x00000005ff047219 */ /* 0x000fe20000011604 */
[----:B--2---:R-:W-:Y:S01]  /*1520*/  IMAD.HI.U32 R3, R20, R3, RZ ;  /* 0x0000000314037227 */ /* 0x004fe200078e00ff */
[----:B------:R-:W-:-:S04]  /*1530*/  ISETP.NE.AND P0, PT, R2, 0x1, PT ;  /* 0x000000010200780c */ /* 0x000fc80003f05270 */
[----:B----4-:R-:W-:Y:S01]  /*1540*/  SHF.R.U32.HI R5, RZ, R6, R3 ;  /* 0x00000006ff057219 */ /* 0x010fe20000011603 */
[----:B------:R-:W-:Y:S01]  /*1550*/  IMAD.U32 R3, RZ, RZ, UR20 ;  /* 0x00000014ff037e24 */ /* 0x000fe2000f8e00ff */
[----:B---3--:R-:W-:-:S04]  /*1560*/  ISETP.NE.AND P1, PT, R7, 0x1, PT ;  /* 0x000000010700780c */ /* 0x008fc80003f25270 */
[----:B------:R-:W-:Y:S02]  /*1570*/  SEL R3, R3, R4, !P1 ;  /* 0x0000000403037207 */ /* 0x000fe40004800000 */
[----:B------:R-:W-:-:S05]  /*1580*/  SEL R4, R20, R5, !P0 ;  /* 0x0000000514047207 */ /* 0x000fca0004000000 */
[----:B------:R-:W-:Y:S02]  /*1590*/  IMAD.IADD R6, R4, 0x1, -R3 ;  /* 0x0000000104067824 */ /* 0x000fe400078e0a03 */
[----:B------:R-:W-:Y:S02]  /*15a0*/  IMAD.IADD R3, R3, 0x1, -R4 ;  /* 0x0000000103037824 */ /* 0x000fe400078e0a04 */
[----:B------:R-:W-:Y:S02]  /*15b0*/  IMAD R6, R6, R7, UR20 ;  /* 0x0000001406067e24 */ /* 0x000fe4000f8e0207 */
[----:B------:R-:W-:-:S03]  /*15c0*/  IMAD R20, R3, R2, R20 ;  /* 0x0000000203147224 */ /* 0x000fc600078e0214 */
[----:B------:R-:W-:-:S15]  /*15d0*/  R2UR UR20, R6 ;  /* 0x00000000061472ca */ /* 0x000fde00000e0000 */
.L_x_19:
[----:B------:R-:W-:Y:S05]  /*15e0*/  BRA.U !UP0, `(.L_x_20) ;  /* 0x00000001080c7547 */ /* 0x000fea000b800000 */
[----:B------:R-:W-:Y:S01]  /*15f0*/  UCGABAR_WAIT ;  /* 0x0000000000007dc7 */ /* 0x000fe20008000000 */
[----:B------:R-:W-:Y:S01]  /*1600*/  CCTL.IVALL ;  /* 0x00000000ff00798f */ /* 0x000fe20002000000 */
[----:B------:R-:W-:Y:S05]  /*1610*/  BRA `(.L_x_21) ;  /* 0x0000000000047947 */ /* 0x000fea0003800000 */
.L_x_20:
[----:B------:R-:W-:Y:S06]  /*1620*/  BAR.SYNC.DEFER_BLOCKING 0x0 ;  /* 0x0000000000007b1d */ /* 0x000fec0000010000 */
.L_x_21:
[----:B------:R-:W-:Y:S05]  /*1630*/  BRA.U UP1, `(.L_x_22) ;  /* 0x0000001501147547 */ /* 0x000fea000b800000 */
[----:B------:R-:W1:Y:S01]  /*1640*/  LDCU UR30, c[0x0][0x38c] ;  /* 0x00007180ff1e77ac */ /* 0x000e620008000800 */
[----:B------:R-:W2:Y:S01]  /*1650*/  LDC R9, c[0x0][0x370] ;  /* 0x0000dc00ff097b82 */ /* 0x000ea20000000800 */
[----:B------:R-:W-:Y:S01]  /*1660*/  PLOP3.LUT P1, PT, PT, PT, UP4, 0x80, 0x8 ;  /* 0x000000000008781c */ /* 0x000fe20003f2f048 */
[----:B------:R-:W-:Y:S01]  /*1670*/  HFMA2 R12, -RZ, RZ, 0, 0 ;  /* 0x00000000ff0c7431 */ /* 0x000fe200000001ff */
[----:B------:R-:W-:Y:S01]  /*1680*/  UISETP.NE.AND UP1, UPT, UR7, URZ, UPT ;  /* 0x000000ff0700728c */ /* 0x000fe2000bf25270 */
[----:B------:R-:W-:Y:S01]  /*1690*/  ISETP.EQ.OR P4, PT, R8, RZ, P5 ;  /* 0x000000ff0800720c */ /* 0x000fe20002f82670 */
[----:B------:R-:W-:Y:S01]  /*16a0*/  IMAD.MOV.U32 R15, RZ, RZ, 0x1 ;  /* 0x00000001ff0f7424 */ /* 0x000fe200078e00ff */
[----:B------:R-:W-:Y:S01]  /*16b0*/  PLOP3.LUT P1, PT, P1, PT, PT, 0x8, 0x80 ;  /* 0x000000000080781c */ /* 0x000fe20000f2e170 */
[----:B------:R-:W-:Y:S01]  /*16c0*/  IMAD.MOV.U32 R14, RZ, RZ, RZ ;  /* 0x000000ffff0e7224 */ /* 0x000fe200078e00ff */
[----:B------:R-:W4:Y:S01]  /*16d0*/  LDC R0, c[0x0][0x374] ;  /* 0x0000dd00ff007b82 */ /* 0x000f220000000800 */
[----:B------:R-:W-:Y:S01]  /*16e0*/  IMAD.MOV.U32 R10, RZ, RZ, RZ ;  /* 0x000000ffff0a7224 */ /* 0x000fe200078e00ff */
[----:B------:R-:W-:Y:S01]  /*16f0*/  MOV R8, 0x1 ;  /* 0x0000000100087802 */ /* 0x000fe20000000f00 */
[----:B------:R-:W2:Y:S01]  /*1700*/  LDCU.64 UR40, c[0x0][0x348] ;  /* 0x00006900ff2877ac */ /* 0x000ea20008000a00 */
[----:B------:R-:W-:-:S02]  /*1710*/  USEL UR15, UR15, 0x2, UP1 ;  /* 0x000000020f0f7887 */ /* 0x000fc40008800000 */
[----:B-1----:R-:W-:Y:S02]  /*1720*/  UIADD3 UR8, UPT, UPT, UR30, 0xff, URZ ;  /* 0x000000ff1e087890 */ /* 0x002fe4000fffe0ff */
[----:B------:R-:W-:Y:S02]  /*1730*/  UIADD3 UR9, UPT, UPT, UR30, -0x1, URZ ;  /* 0xffffffff1e097890 */ /* 0x000fe4000fffe0ff */
[----:B------:R-:W-:Y:S02]  /*1740*/  USHF.R.S32.HI UR38, URZ, 0x1f, UR8 ;  /* 0x0000001fff267899 */ /* 0x000fe40008011408 */
[----:B------:R-:W-:Y:S02]  /*1750*/  UISETP.GE.U32.AND UP2, UPT, UR9, -0x1ff, UPT ;  /* 0xfffffe010900788c */ /* 0x000fe4000bf46070 */
[----:B------:R-:W-:Y:S02]  /*1760*/  ULEA.HI UR38, UR38, UR8, URZ, 0x8 ;  /* 0x0000000826267291 */ /* 0x000fe4000f8f40ff */
[----:B------:R-:W-:-:S02]  /*1770*/  UIADD3 UR30, UPT, UPT, UR30, 0x1fe, URZ ;  /* 0x000001fe1e1e7890 */ /* 0x000fc4000fffe0ff */
[----:B------:R-:W-:Y:S01]  /*1780*/  USHF.R.S32.HI UR38, URZ, 0x8, UR38 ;  /* 0x00000008ff267899 */ /* 0x000fe20008011426 */
[----:B------:R-:W-:Y:S01]  /*1790*/  UMOV UR8, 0x400 ;  /* 0x0000040000087882 */ /* 0x000fe20000000000 */
[----:B------:R-:W-:Y:S02]  /*17a0*/  UMOV UR22, URZ ;  /* 0x000000ff00167c82 */ /* 0x000fe40008000000 */
[----:B------:R-:W-:Y:S02]  /*17b0*/  UISETP.LT.U32.AND UP0, UPT, UR38, 0x3, UPT ;  /* 0x000000032600788c */ /* 0x000fe4000bf01070 */
[----:B------:R-:W-:Y:S02]  /*17c0*/  ULEA UR7, UR37, UR8, 0x18 ;  /* 0x0000000825077291 */ /* 0x000fe4000f8ec0ff */
[----:B------:R-:W-:Y:S02]  /*17d0*/  USEL UR31, UR38, 0x3, UP0 ;  /* 0x00000003261f7887 */ /* 0x000fe40008000000 */
[----:B------:R-:W-:-:S02]  /*17e0*/  UIADD3 UR29, UPT, UPT, UR7, 0x34800, UR4 ;  /* 0x00034800071d7890 */ /* 0x000fc4000fffe004 */
[----:B------:R-:W-:Y:S02]  /*17f0*/  UIADD3 UR14, UPT, UPT, UR31, -0x1, URZ ;  /* 0xffffffff1f0e7890 */ /* 0x000fe4000fffe0ff */
[----:B------:R-:W-:Y:S02]  /*1800*/  @UP2 UIADD3 UR14, UPT, UPT, UR31, URZ, URZ ;  /* 0x000000ff1f0e2290 */ /* 0x000fe4000fffe0ff */
[----:B------:R-:W-:Y:S02]  /*1810*/  UIADD3 UR23, UPT, UPT, UR38, -UR31, URZ ;  /* 0x8000001f26177290 */ /* 0x000fe4000fffe0ff */
[----:B------:R-:W-:-:S12]  /*1820*/  UIADD3 UR14, UPT, UPT, UR14, 0x1, URZ ;  /* 0x000000010e0e7890 */ /* 0x000fd8000fffe0ff */
.L_x_46:
[----:B------:R-:W-:-:S09]  /*1830*/  UISETP.NE.AND UP0, UPT, UR37, URZ, UPT ;  /* 0x000000ff2500728c */ /* 0x000fd2000bf05270 */
[----:B------:R-:W-:Y:S05]  /*1840*/  BRA.U UP0, `(.L_x_23) ;  /* 0x0000000100287547 */ /* 0x000fea000b800000 */
[----:B------:R-:W-:Y:S02]  /*1850*/  LEA R2, R10, UR7, 0x3 ;  /* 0x000000070a027c11 */ /* 0x000fe4000f8e18ff */
[----:B------:R-:W-:-:S04]  /*1860*/  SHF.L.U32 R3, R8, 0x1f, RZ ;  /* 0x0000001f08037819 */ /* 0x000fc800000006ff */
[----:B------:R-:W1:Y:S02]  /*1870*/  SYNCS.PHASECHK.TRANS64.TRYWAIT P0, [R2+URZ+0xc0], R3 ;  /* 0x0000c003020075a7 */ /* 0x000e6400080011ff */
[----:B-1----:R-:W-:Y:S05]  /*1880*/  @!P0 BRA `(.L_x_24) ;  /* 0x000000a000848947 */ /* 0x002fea0003800000 */
.L_x_142:
[----:B------:R1:W-:Y:S01]  /*1890*/  SYNCS.ARRIVE.TRANS64.A1T0 RZ, [R2+URZ+0xb0], RZ ;  /* 0x0000b0ff02ff79a7 */ /* 0x0003e200081000ff */
[----:B------:R-:W-:-:S05]  /*18a0*/  VIADD R10, R10, 0x1 ;  /* 0x000000010a0a7836 */ /* 0x000fca0000000000 */
[----:B------:R-:W-:-:S04]  /*18b0*/  ISETP.NE.AND P0, PT, R10, 0x2, PT ;  /* 0x000000020a00780c */ /* 0x000fc80003f05270 */
[----:B------:R-:W-:Y:S02]  /*18c0*/  SEL R3, RZ, 0x1, P0 ;  /* 0x00000001ff037807 */ /* 0x000fe40000000000 */
[----:B------:R-:W-:Y:S02]  /*18d0*/  SEL R10, R10, RZ, P0 ;  /* 0x000000ff0a0a7207 */ /* 0x000fe40000000000 */
[----:B------:R-:W-:Y:S02]  /*18e0*/  LOP3.LUT R8, R8, R3, RZ, 0x3c, !PT ;  /* 0x0000000308087212 */ /* 0x000fe400078e3cff */
.L_x_23:
[----:B------:R-:W-:Y:S01]  /*18f0*/  ULEA UR8, UR22, UR7, 0x3 ;  /* 0x0000000716087291 */ /* 0x000fe2000f8e18ff */
[----:B-1----:R-:W-:Y:S01]  /*1900*/  SHF.L.U32 R2, R15, 0x1f, RZ ;  /* 0x0000001f0f027819 */ /* 0x002fe200000006ff */
[----:B------:R-:W-:Y:S01]  /*1910*/  UISETP.GE.U32.AND UP0, UPT, UR30, 0x1ff, UPT ;  /* 0x000001ff1e00788c */ /* 0x000fe2000bf06070 */
[----:B------:R-:W-:Y:S01]  /*1920*/  R2UR UR11, R20 ;  /* 0x00000000140b72ca */ /* 0x000fe200000e0000 */
[----:B------:R-:W-:Y:S01]  /*1930*/  ULEA UR35, UR20, UR6, 0x1 ;  /* 0x0000000614237291 */ /* 0x000fe2000f8e08ff */
[----:B------:R-:W-:-:S03]  /*1940*/  UMOV UR43, URZ ;  /* 0x000000ff002b7c82 */ /* 0x000fc60008000000 */
[----:B------:R-:W-:Y:S01]  /*1950*/  USHF.L.U32 UR35, UR35, 0x6, URZ ;  /* 0x0000000623237899 */ /* 0x000fe200080006ff */
[----:B------:R1:W1:Y:S07]  /*1960*/  SYNCS.PHASECHK.TRANS64.TRYWAIT P2, [UR8+0x18], R2 ;  /* 0x00001802ff0075a7 */ /* 0x00026e0008041108 */
[----:B------:R-:W-:Y:S02]  /*1970*/  USHF.L.U32 UR27, UR11, 0x8, URZ ;  /* 0x000000080b1b7899 */ /* 0x000fe400080006ff */
[----:B------:R-:W-:Y:S01]  /*1980*/  USHF.L.U32 UR11, UR11, 0x1, URZ ;  /* 0x000000010b0b7899 */ /* 0x000fe200080006ff */
[----:B------:R-:W-:Y:S11]  /*1990*/  BRA.U !UP0, `(.L_x_25) ;  /* 0x0000000508187547 */ /* 0x000ff6000b800000 */
[----:B------:R-:W-:Y:S01]  /*19a0*/  UMOV UR42, URZ ;  /* 0x000000ff002a7c82 */ /* 0x000fe20008000000 */
[----:B------:R-:W-:-:S05]  /*19b0*/  UMOV UR39, UR22 ;  /* 0x0000001600277c82 */ /* 0x000fca0008000000 */
.L_x_33:
[----:B------:R-:W-:Y:S01]  /*19c0*/  ULEA UR33, UR39, UR7, 0x3 ;  /* 0x0000000727217291 */ /* 0x000fe2000f8e18ff */
[----:B-1----:R-:W-:Y:S01]  /*19d0*/  @!P5 MOV R3, 0xcc00 ;  /* 0x0000cc000003d802 */ /* 0x002fe20000000f00 */
[----:B-123--:R-:W-:Y:S10]  /*19e0*/  @P2 BRA `(.L_x_26) ;  /* 0x00000000000c2947 */ /* 0x00eff40003800000 */
[----:B------:R-:W-:-:S04]  /*19f0*/  SHF.L.U32 R5, R15, 0x1f, RZ ;  /* 0x0000001f0f057819 */ /* 0x000fc800000006ff */
[----:B------:R-:W1:Y:S02]  /*1a00*/  SYNCS.PHASECHK.TRANS64.TRYWAIT P0, [UR33+0x18], R5 ;  /* 0x00001805ff0075a7 */ /* 0x000e640008001121 */
[----:B-1----:R-:W-:Y:S05]  /*1a10*/  @!P0 BRA `(.L_x_27) ;  /* 0x000000a000348947 */ /* 0x002fea0003800000 */
.L_x_26:
[----:B------:R1:W-:Y:S01]  /*1a20*/  @!P5 SYNCS.ARRIVE.TRANS64 RZ, [UR33], R3 ;  /* 0x00000003ffffd9a7 */ /* 0x0003e20008000021 */
[----:B------:R-:W-:-:S04]  /*1a30*/  ULOP3.LUT UR8, UR15, 0x2, URZ, 0xfc, !UPT ;  /* 0x000000020f087892 */ /* 0x000fc8000f8efcff */
[----:B------:R-:W-:-:S09]  /*1a40*/  UISETP.NE.AND UP0, UPT, UR8, 0x2, UPT ;  /* 0x000000020800788c */ /* 0x000fd2000bf05270 */
[----:B------:R-:W-:Y:S05]  /*1a50*/  BRA.U UP0, `(.L_x_28) ;  /* 0x0000000100047547 */ /* 0x000fea000b800000 */
[----:B--23--:R-:W-:Y:S05]  /*1a60*/  BPT.TRAP 0x1 ;  /* 0x000000040000795c */ /* 0x00cfea0000300000 */
.L_x_28:
[----:B------:R-:W-:Y:S04]  /*1a70*/  BSSY.RECONVERGENT B0, `(.L_x_29) ;  /* 0x0000003000007945 */ /* 0x000fe80003800200 */
[----:B------:R-:W-:Y:S05]  /*1a80*/  @P4 BRA `(.L_x_30) ;  /* 0x0000000000044947 */ /* 0x000fea0003800000 */
[----:B--23--:R-:W-:Y:S05]  /*1a90*/  BPT.TRAP 0x1 ;  /* 0x000000040000795c */ /* 0x00cfea0000300000 */
.L_x_30:
[----:B--23--:R-:W-:Y:S05]  /*1aa0*/  BSYNC.RECONVERGENT B0 ;  /* 0x0000000000007941 */ /* 0x00cfea0003800200 */
.L_x_29:
[----:B------:R-:W-:Y:S01]  /*1ab0*/  UIADD3 UR22, UPT, UPT, UR39, 0x1, URZ ;  /* 0x0000000127167890 */ /* 0x000fe2000fffe0ff */
[----:B------:R-:W-:Y:S01]  /*1ac0*/  BSSY.RECONVERGENT B0, `(.L_x_31) ;  /* 0x000002e000007945 */ /* 0x000fe20003800200 */
[----:B------:R-:W-:Y:S02]  /*1ad0*/  ELECT P0, URZ, PT ;  /* 0x0000000000ff782f */ /* 0x000fe40003800000 */
[----:B------:R-:W-:-:S04]  /*1ae0*/  UISETP.NE.AND UP0, UPT, UR22, 0x3, UPT ;  /* 0x000000031600788c */ /* 0x000fc8000bf05270 */
[----:B------:R-:W-:Y:S02]  /*1af0*/  USEL UR9, URZ, 0x1, UP0 ;  /* 0x00000001ff097887 */ /* 0x000fe40008000000 */
[----:B------:R-:W-:-:S04]  /*1b00*/  USEL UR22, UR22, URZ, UP0 ;  /* 0x000000ff16167287 */ /* 0x000fc80008000000 */
[----:B------:R-:W-:Y:S01]  /*1b10*/  ULEA UR8, UR22, UR7, 0x3 ;  /* 0x0000000716087291 */ /* 0x000fe2000f8e18ff */
[----:B------:R-:W-:-:S04]  /*1b20*/  LOP3.LUT R15, R15, UR9, RZ, 0x3c, !PT ;  /* 0x000000090f0f7c12 */ /* 0x000fc8000f8e3cff */
[----:B------:R-:W-:-:S04]  /*1b30*/  SHF.L.U32 R2, R15, 0x1f, RZ ;  /* 0x0000001f0f027819 */ /* 0x000fc800000006ff */
[----:B------:R2:W3:Y:S01]  /*1b40*/  SYNCS.PHASECHK.TRANS64.TRYWAIT P2, [UR8+0x18], R2 ;  /* 0x00001802ff0075a7 */ /* 0x0004e20008041108 */
[----:B------:R-:W-:Y:S05]  /*1b50*/  @!P0 BRA `(.L_x_32) ;  /* 0x0000000000908947 */ /* 0x000fea0003800000 */
[----:B------:R-:W-:Y:S02]  /*1b60*/  ULEA UR32, UR39, UR5, 0xe ;  /* 0x0000000527207291 */ /* 0x000fe4000f8e70ff */
[----:B------:R-:W-:Y:S02]  /*1b70*/  UIADD3 UR52, UP3, UPT, UR40, 0x80, URZ ;  /* 0x0000008028347890 */ /* 0x000fe4000ff7e0ff */
[----:B------:R-:W-:Y:S02]  /*1b80*/  ULEA UR24, UR39, UR7, 0xf ;  /* 0x0000000727187291 */ /* 0x000fe4000f8e78ff */
[----:B------:R-:W-:Y:S02]  /*1b90*/  UIADD3 UR50, UP2, UPT, UR40, 0x180, URZ ;  /* 0x0000018028327890 */ /* 0x000fe4000ff5e0ff */
[----:B------:R-:W-:Y:S02]  /*1ba0*/  ULEA UR16, UR39, UR4, 0xa ;  /* 0x0000000427107291 */ /* 0x000fe4000f8e50ff */
[----:B------:R-:W-:-:S02]  /*1bb0*/  UIADD3 UR48, UP1, UPT, UR40, 0x280, URZ ;  /* 0x0000028028307890 */ /* 0x000fc4000ff3e0ff */
[----:B------:R-:W-:Y:S02]  /*1bc0*/  USHF.L.U32 UR12, UR42, 0x1, URZ ;  /* 0x000000012a0c7899 */ /* 0x000fe400080006ff */
[----:B------:R-:W-:Y:S02]  /*1bd0*/  ULEA UR8, UR39, UR7, 0xb ;  /* 0x0000000727087291 */ /* 0x000fe4000f8e58ff */
[----:B------:R-:W-:Y:S02]  /*1be0*/  UIADD3 UR46, UP0, UPT, UR40, 0x380, URZ ;  /* 0x00000380282e7890 */ /* 0x000fe4000ff1e0ff */
[----:B------:R-:W-:Y:S02]  /*1bf0*/  USHF.L.U32 UR34, UR42, 0x8, URZ ;  /* 0x000000082a227899 */ /* 0x000fe400080006ff */
[----:B------:R-:W-:Y:S02]  /*1c00*/  UIADD3.X UR53, UPT, UPT, URZ, UR41, URZ, UP3, !UPT ;  /* 0x00000029ff357290 */ /* 0x000fe40009ffe4ff */
[----:B------:R-:W-:-:S02]  /*1c10*/  UIADD3 UR32, UPT, UPT, UR7, 0x10800, UR32 ;  /* 0x0001080007207890 */ /* 0x000fc4000fffe020 */
[----:B------:R-:W-:Y:S02]  /*1c20*/  UIADD3.X UR51, UPT, UPT, URZ, UR41, URZ, UP2, !UPT ;  /* 0x00000029ff337290 */ /* 0x000fe400097fe4ff */
[----:B------:R-:W-:Y:S02]  /*1c30*/  UIADD3 UR24, UPT, UPT, UR24, 0x1c800, URZ ;  /* 0x0001c80018187890 */ /* 0x000fe4000fffe0ff */
[----:B------:R-:W-:Y:S02]  /*1c40*/  UIADD3.X UR49, UPT, UPT, URZ, UR41, URZ, UP1, !UPT ;  /* 0x00000029ff317290 */ /* 0x000fe40008ffe4ff */
[----:B------:R-:W-:Y:S02]  /*1c50*/  ULOP3.LUT UR19, UR12, 0x1, UR37, 0xf8, !UPT ;  /* 0x000000010c137892 */ /* 0x000fe4000f8ef825 */
[----:B------:R-:W-:Y:S02]  /*1c60*/  UIADD3 UR16, UPT, UPT, UR7, 0x34800, UR16 ;  /* 0x0003480007107890 */ /* 0x000fe4000fffe010 */
[----:B------:R-:W-:-:S02]  /*1c70*/  UIADD3.X UR47, UPT, UPT, URZ, UR41, URZ, UP0, !UPT ;  /* 0x00000029ff2f7290 */ /* 0x000fc400087fe4ff */
[----:B------:R-:W-:Y:S01]  /*1c80*/  UIADD3 UR8, UPT, UPT, UR8, 0x35400, URZ ;  /* 0x0003540008087890 */ /* 0x000fe2000fffe0ff */
[----:B------:R-:W-:Y:S01]  /*1c90*/  UMOV UR43, 0x30000 ;  /* 0x00030000002b7882 */ /* 0x000fe20000000000 */
[----:B------:R-:W-:Y:S01]  /*1ca0*/  UMOV UR44, 0x0 ;  /* 0x00000000002c7882 */ /* 0x000fe20000000000 */
[----:B------:R-:W-:Y:S01]  /*1cb0*/  UMOV UR45, 0x10000000 ;  /* 0x10000000002d7882 */ /* 0x000fe20000000000 */
[----:B------:R-:W-:Y:S01]  /*1cc0*/  UMOV UR25, UR33 ;  /* 0x0000002100197c82 */ /* 0x000fe20008000000 */
[----:B------:R-:W-:Y:S01]  /*1cd0*/  UMOV UR28, UR36 ;  /* 0x00000024001c7c82 */ /* 0x000fe20008000000 */
[----:B------:R-:W-:Y:S01]  /*1ce0*/  UMOV UR18, URZ ;  /* 0x000000ff00127c82 */ /* 0x000fe20008000000 */
[----:B------:R-:W-:Y:S01]  /*1cf0*/  UMOV UR26, UR34 ;  /* 0x00000022001a7c82 */ /* 0x000fe20008000000 */
[----:B------:R-:W-:Y:S01]  /*1d00*/  UMOV UR17, UR33 ;  /* 0x0000002100117c82 */ /* 0x000fe20008000000 */
[----:B------:R-:W-:Y:S01]  /*1d10*/  UMOV UR21, UR36 ;  /* 0x0000002400157c82 */ /* 0x000fe20008000000 */
[----:B------:R1:W-:Y:S01]  /*1d20*/  UTMALDG.3D.MULTICAST [UR32], [UR52], UR43, desc[UR44] ;  /* 0x00002c20340073b4 */ /* 0x0003e2000801182b */
[----:B------:R-:W-:Y:S01]  /*1d30*/  UMOV UR9, UR33 ;  /* 0x0000002100097c82 */ /* 0x000fe20008000000 */
[----:B------:R-:W-:Y:S01]  /*1d40*/  UMOV UR13, UR36 ;  /* 0x00000024000d7c82 */ /* 0x000fe20008000000 */
[----:B------:R-:W-:Y:S01]  /*1d50*/  UMOV UR10, UR18 ;  /* 0x00000012000a7c82 */ /* 0x000fe20008000000 */
[----:B------:R1:W-:Y:S01]  /*1d60*/  UTMALDG.3D [UR24], [UR50], desc[UR44] ;  /* 0x00002c18320075b4 */ /* 0x0003e20008011000 */
[----:B------:R1:W-:Y:S01]  /*1d70*/  UTMALDG.4D.MULTICAST [UR16], [UR48], UR43, desc[UR44] ;  /* 0x00002c10300073b4 */ /* 0x0003e2000801982b */
[----:B------:R1:W-:Y:S02]  /*1d80*/  UTMALDG.4D [UR8], [UR46], desc[UR44] ;  /* 0x00002c082e0075b4 */ /* 0x0003e40008019000 */
[----:B-1----:R-:W-:Y:S01]  /*1d90*/  NOP ;  /* 0x0000000000007918 */ /* 0x002fe20000000000 */
.L_x_32:
[----:B------:R-:W-:Y:S05]  /*1da0*/  BSYNC.RECONVERGENT B0 ;  /* 0x0000000000007941 */ /* 0x000fea0003800200 */
.L_x_31:
[----:B------:R-:W-:Y:S01]  /*1db0*/  UIADD3 UR42, UPT, UPT, UR42, 0x1, URZ ;  /* 0x000000012a2a7890 */ /* 0x000fe2000fffe0ff */
[----:B------:R-:W-:Y:S01]  /*1dc0*/  UMOV UR39, UR22 ;  /* 0x0000001600277c82 */ /* 0x000fe20008000000 */
[----:B------:R-:W-:Y:S02]  /*1dd0*/  UMOV UR43, UR14 ;  /* 0x0000000e002b7c82 */ /* 0x000fe40008000000 */
[----:B------:R-:W-:-:S09]  /*1de0*/  UISETP.NE.AND UP0, UPT, UR42, UR14, UPT ;  /* 0x0000000e2a00728c */ /* 0x000fd2000bf05270 */
[----:B------:R-:W-:Y:S05]  /*1df0*/  BRA.U UP0, `(.L_x_33) ;  /* 0xfffffff900f07547 */ /* 0x000fea000b83ffff */
.L_x_25:
[----:B------:R-:W-:Y:S01]  /*1e00*/  ULEA UR8, UR22, UR7, 0x3 ;  /* 0x0000000716087291 */ /* 0x000fe2000f8e18ff */
[----:B-12---:R-:W-:Y:S01]  /*1e10*/  SHF.L.U32 R2, R15, 0x1f, RZ ;  /* 0x0000001f0f027819 */ /* 0x006fe200000006ff */
[----:B------:R-:W-:Y:S01]  /*1e20*/  @!P1 SYNCS.ARRIVE.TRANS64.A1T0 RZ, [UR7+0x78], RZ ;  /* 0x000078ffffff99a7 */ /* 0x000fe20008100007 */
[----:B------:R-:W-:-:S06]  /*1e30*/  UISETP.GT.AND UP0, UPT, UR38, UR31, UPT ;  /* 0x0000001f2600728c */ /* 0x000fcc000bf04270 */
[----:B------:R1:W2:Y:S03]  /*1e40*/  SYNCS.PHASECHK.TRANS64.TRYWAIT P1, [UR8+0x18], R2 ;  /* 0x00001802ff0075a7 */ /* 0x0002a60008021108 */
[----:B------:R-:W-:Y:S05]  /*1e50*/  BRA.U !UP0, `(.L_x_34) ;  /* 0x0000000508107547 */ /* 0x000fea000b800000 */
[----:B------:R-:W-:Y:S01]  /*1e60*/  UIADD3 UR39, UPT, UPT, UR23, UR43, URZ ;  /* 0x0000002b17277290 */ /* 0x000fe2000fffe0ff */
[----:B------:R-:W-:-:S11]  /*1e70*/  UMOV UR42, UR22 ;  /* 0x00000016002a7c82 */ /* 0x000fd60008000000 */
.L_x_42:
[----:B------:R-:W-:Y:S01]  /*1e80*/  ULEA UR33, UR42, UR7, 0x3 ;  /* 0x000000072a217291 */ /* 0x000fe2000f8e18ff */
[----:B--2---:R-:W-:Y:S01]  /*1e90*/  @!P5 MOV R3, 0xcc00 ;  /* 0x0000cc000003d802 */ /* 0x004fe20000000f00 */
[----:B--23--:R-:W-:Y:S10]  /*1ea0*/  @P1 BRA `(.L_x_35) ;  /* 0x00000000000c1947 */ /* 0x00cff40003800000 */
[----:B------:R-:W-:-:S04]  /*1eb0*/  SHF.L.U32 R5, R15, 0x1f, RZ ;  /* 0x0000001f0f057819 */ /* 0x000fc800000006ff */
[----:B------:R-:W2:Y:S02]  /*1ec0*/  SYNCS.PHASECHK.TRANS64.TRYWAIT P0, [UR33+0x18], R5 ;  /* 0x00001805ff0075a7 */ /* 0x000ea40008001121 */
[----:B--2---:R-:W-:Y:S05]  /*1ed0*/  @!P0 BRA `(.L_x_36) ;  /* 0x0000009c001c8947 */ /* 0x004fea0003800000 */
.L_x_35:
[----:B------:R2:W-:Y:S01]  /*1ee0*/  @!P5 SYNCS.ARRIVE.TRANS64 RZ, [UR33], R3 ;  /* 0x00000003ffffd9a7 */ /* 0x0005e20008000021 */
[----:B------:R-:W-:-:S04]  /*1ef0*/  ULOP3.LUT UR8, UR15, 0x2, URZ, 0xfc, !UPT ;  /* 0x000000020f087892 */ /* 0x000fc8000f8efcff */
[----:B------:R-:W-:-:S09]  /*1f00*/  UISETP.NE.AND UP0, UPT, UR8, 0x2, UPT ;  /* 0x000000020800788c */ /* 0x000fd2000bf05270 */
[----:B------:R-:W-:Y:S05]  /*1f10*/  BRA.U UP0, `(.L_x_37) ;  /* 0x0000000100047547 */ /* 0x000fea000b800000 */
[----:B---3--:R-:W-:Y:S05]  /*1f20*/  BPT.TRAP 0x1 ;  /* 0x000000040000795c */ /* 0x008fea0000300000 */
.L_x_37:
[----:B------:R-:W-:Y:S04]  /*1f30*/  BSSY.RECONVERGENT B0, `(.L_x_38) ;  /* 0x0000003000007945 */ /* 0x000fe80003800200 */
[----:B------:R-:W-:Y:S05]  /*1f40*/  @P4 BRA `(.L_x_39) ;  /* 0x0000000000044947 */ /* 0x000fea0003800000 */
[----:B---3--:R-:W-:Y:S05]  /*1f50*/  BPT.TRAP 0x1 ;  /* 0x000000040000795c */ /* 0x008fea0000300000 */
.L_x_39:
[----:B---3--:R-:W-:Y:S05]  /*1f60*/  BSYNC.RECONVERGENT B0 ;  /* 0x0000000000007941 */ /* 0x008fea0003800200 */
.L_x_38:
        /* <DEDUP_REMOVED lines=8> */
[----:B-1----:R-:W-:-:S04]  /*1ff0*/  SHF.L.U32 R2, R15, 0x1f, RZ ;  /* 0x0000001f0f027819 */ /* 0x002fc800000006ff */
[----:B------:R1:W3:Y:S01]  /*2000*/  SYNCS.PHASECHK.TRANS64.TRYWAIT P1, [UR8+0x18], R2 ;  /* 0x00001802ff0075a7 */ /* 0x0002e20008021108 */
[----:B------:R-:W-:Y:S05]  /*2010*/  @!P0 BRA `(.L_x_41) ;  /* 0x00000000008c8947 */ /* 0x000fea0003800000 */
[----:B------:R-:W-:Y:S02]  /*2020*/  ULEA UR32, UR42, UR5, 0xe ;  /* 0x000000052a207291 */ /* 0x000fe4000f8e70ff */
[----:B------:R-:W-:Y:S02]  /*2030*/  UIADD3 UR54, UP3, UPT, UR40, 0x80, URZ ;  /* 0x0000008028367890 */ /* 0x000fe4000ff7e0ff */
[----:B------:R-:W-:Y:S02]  /*2040*/  ULEA UR24, UR42, UR7, 0xf ;  /* 0x000000072a187291 */ /* 0x000fe4000f8e78ff */
[----:B------:R-:W-:Y:S02]  /*2050*/  UIADD3 UR52, UP2, UPT, UR40, 0x180, URZ ;  /* 0x0000018028347890 */ /* 0x000fe4000ff5e0ff */
[----:B------:R-:W-:Y:S02]  /*2060*/  UIADD3 UR50, UP1, UPT, UR40, 0x280, URZ ;  /* 0x0000028028327890 */ /* 0x000fe4000ff3e0ff */
[----:B------:R-:W-:-:S02]  /*2070*/  USHF.L.U32 UR12, UR43, 0x1, URZ ;  /* 0x000000012b0c7899 */ /* 0x000fc400080006ff */
[----:B------:R-:W-:Y:S02]  /*2080*/  ULEA UR8, UR42, UR7, 0xb ;  /* 0x000000072a087291 */ /* 0x000fe4000f8e58ff */
[----:B------:R-:W-:Y:S02]  /*2090*/  UIADD3 UR48, UP0, UPT, UR40, 0x380, URZ ;  /* 0x0000038028307890 */ /* 0x000fe4000ff1e0ff */
[----:B------:R-:W-:Y:S02]  /*20a0*/  USHF.L.U32 UR34, UR43, 0x8, URZ ;  /* 0x000000082b227899 */ /* 0x000fe400080006ff */
[----:B------:R-:W-:Y:S02]  /*20b0*/  UIADD3.X UR55, UPT, UPT, URZ, UR41, URZ, UP3, !UPT ;  /* 0x00000029ff377290 */ /* 0x000fe40009ffe4ff */
[----:B------:R-:W-:Y:S02]  /*20c0*/  UIADD3 UR32, UPT, UPT, UR7, 0x10800, UR32 ;  /* 0x0001080007207890 */ /* 0x000fe4000fffe020 */
[----:B------:R-:W-:-:S02]  /*20d0*/  UIADD3.X UR53, UPT, UPT, URZ, UR41, URZ, UP2, !UPT ;  /* 0x00000029ff357290 */ /* 0x000fc400097fe4ff */
[----:B------:R-:W-:Y:S02]  /*20e0*/  UIADD3 UR24, UPT, UPT, UR24, 0x1c800, URZ ;  /* 0x0001c80018187890 */ /* 0x000fe4000fffe0ff */
[----:B------:R-:W-:Y:S02]  /*20f0*/  ULEA UR16, UR42, UR29, 0xa ;  /* 0x0000001d2a107291 */ /* 0x000fe4000f8e50ff */
[----:B------:R-:W-:Y:S02]  /*2100*/  UIADD3.X UR51, UPT, UPT, URZ, UR41, URZ, UP1, !UPT ;  /* 0x00000029ff337290 */ /* 0x000fe40008ffe4ff */
[----:B------:R-:W-:Y:S02]  /*2110*/  ULOP3.LUT UR19, UR12, 0x1, UR37, 0xf8, !UPT ;  /* 0x000000010c137892 */ /* 0x000fe4000f8ef825 */
[----:B------:R-:W-:Y:S02]  /*2120*/  UIADD3 UR8, UPT, UPT, UR8, 0x35400, URZ ;  /* 0x0003540008087890 */ /* 0x000fe4000fffe0ff */
[----:B------:R-:W-:Y:S01]  /*2130*/  UIADD3.X UR49, UPT, UPT, URZ, UR41, URZ, UP0, !UPT ;  /* 0x00000029ff317290 */ /* 0x000fe200087fe4ff */
        /* <DEDUP_REMOVED lines=17> */
.L_x_41:
[----:B------:R-:W-:Y:S05]  /*2250*/  BSYNC.RECONVERGENT B0 ;  /* 0x0000000000007941 */ /* 0x000fea0003800200 */
.L_x_40:
[----:B------:R-:W-:Y:S01]  /*2260*/  UIADD3 UR43, UPT, UPT, UR43, 0x1, URZ ;  /* 0x000000012b2b7890 */ /* 0x000fe2000fffe0ff */
[----:B------:R-:W-:-:S03]  /*2270*/  UMOV UR42, UR22 ;  /* 0x00000016002a7c82 */ /* 0x000fc60008000000 */
[----:B------:R-:W-:-:S09]  /*2280*/  UISETP.NE.AND UP0, UPT, UR43, UR39, UPT ;  /* 0x000000272b00728c */ /* 0x000fd2000bf05270 */
[----:B------:R-:W-:Y:S05]  /*2290*/  BRA.U UP0, `(.L_x_42) ;  /* 0xfffffff900f87547 */ /* 0x000fea000b83ffff */
.L_x_34:
[----:B-1----:R-:W-:Y:S01]  /*22a0*/  LEA R2, R14, UR7, 0x3 ;  /* 0x000000070e027c11 */ /* 0x002fe2000f8e18ff */
[----:B------:R-:W-:Y:S01]  /*22b0*/  NOP ;  /* 0x0000000000007918 */ /* 0x000fe20000000000 */
[----:B--2---:R-:W-:Y:S02]  /*22c0*/  SHF.L.U32 R3, R12, 0x1f, RZ ;  /* 0x0000001f0c037819 */ /* 0x004fe400000006ff */
[----:B------:R-:W-:Y:S02]  /*22d0*/  LEA R4, R14, UR7, 0x4 ;  /* 0x000000070e047c11 */ /* 0x000fe4000f8e20ff */
[----:B------:R-:W1:Y:S02]  /*22e0*/  SYNCS.PHASECHK.TRANS64.TRYWAIT P0, [R2+URZ+0x80], R3 ;  /* 0x00008003020075a7 */ /* 0x000e6400080011ff */
[----:B-1----:R-:W-:Y:S05]  /*22f0*/  @!P0 BRA `(.L_x_43) ;  /* 0x00000098002c8947 */ /* 0x002fea0003800000 */
.L_x_145:
[----:B------:R-:W2:Y:S01]  /*2300*/  LDS.128 R4, [R4+0xe0] ;  /* 0x0000e00004047984 */ /* 0x000ea20000000c00 */
[----:B---3--:R-:W-:Y:S01]  /*2310*/  ISETP.GE.AND P0, PT, R72, 0x1, PT ;  /* 0x000000014800780c */ /* 0x008fe20003f06270 */
[----:B-1----:R-:W-:Y:S01]  /*2320*/  VIADD R2, R2, 0x90 ;  /* 0x0000009002027836 */ /* 0x002fe20000000000 */
[----:B------:R-:W-:Y:S01]  /*2330*/  @!PT LDS RZ, [RZ] ;  /* 0x00000000fffff984 */ /* 0x000fe20000000800 */
[----:B------:R-:W-:Y:S01]  /*2340*/  @!PT LDS RZ, [RZ] ;  /* 0x00000000fffff984 */ /* 0x000fe20000000800 */
[----:B------:R-:W-:Y:S01]  /*2350*/  @!PT LDS RZ, [RZ] ;  /* 0x00000000fffff984 */ /* 0x000fe20000000800 */
[----:B------:R-:W-:Y:S01]  /*2360*/  @!PT LDS RZ, [RZ] ;  /* 0x00000000fffff984 */ /* 0x000fe20000000800 */
[----:B------:R1:W-:Y:S06]  /*2370*/  MEMBAR.ALL.CTA ;  /* 0x0000000000007992 */ /* 0x0003ec0000008000 */
[----:B-1----:R-:W1:Y:S01]  /*2380*/  FENCE.VIEW.ASYNC.S ;  /* 0x00000000000073c6 */ /* 0x002e620000000000 */
[----:B------:R-:W-:-:S04]  /*2390*/  PRMT R2, RZ, 0x654, R2 ;  /* 0x00000654ff027816 */ /* 0x000fc80000000002 */
[----:B-1----:R1:W-:Y:S01]  /*23a0*/  SYNCS.ARRIVE.TRANS64.RED.A1T0 RZ, [R2+URZ], RZ ;  /* 0x000000ff02ff79a7 */ /* 0x0023e200081004ff */
[----:B--2---:R-:W-:-:S13]  /*23b0*/  LOP3.LUT P2, RZ, R6, 0x1, RZ, 0xc0, !PT ;  /* 0x0000000106ff7812 */ /* 0x004fda000784c0ff */
[----:B------:R-:W-:Y:S01]  /*23c0*/  @P2 SHF.R.U32.HI R3, RZ, 0x10, R5 ;  /* 0x00000010ff032819 */ /* 0x000fe20000011605 */
[----:B------:R-:W-:Y:S01]  /*23d0*/  VOTEU.ANY UP0, P2 ;  /* 0x0000000000ff7886 */ /* 0x000fe20001000100 */
[----:B------:R-:W-:Y:S02]  /*23e0*/  @P2 MOV R13, R4 ;  /* 0x00000004000d2202 */ /* 0x000fe40000000f00 */
[----:B------:R-:W-:Y:S02]  /*23f0*/  @P2 R2UR.BROADCAST UR8, R3 ;  /* 0x00000000030822ca */ /* 0x000fe400008e0000 */
[----:B------:R-:W-:-:S11]  /*2400*/  @P2 LOP3.LUT R11, R5, 0xffff, RZ, 0xc0, !PT ;  /* 0x0000ffff050b2812 */ /* 0x000fd600078ec0ff */
[----:B------:R-:W-:Y:S01]  /*2410*/  @UP0 UMOV UR36, UR8 ;  /* 0x0000000800240c82 */ /* 0x000fe20008000000 */
[----:B-1----:R-:W-:Y:S05]  /*2420*/  @!P0 BRA `(.L_x_44) ;  /* 0x0000000000b88947 */ /* 0x002fea0003800000 */
[----:B------:R-:W4:Y:S01]  /*2430*/  LDC.64 R4, c[0x0][0xf18] ;  /* 0x0003c600ff047b82 */ /* 0x000f220000000a00 */
[----:B------:R-:W-:-:S07]  /*2440*/  ISETP.NE.AND P3, PT, R72, 0x1, PT ;  /* 0x000000014800780c */ /* 0x000fce0003f65270 */
[----:B------:R-:W1:Y:S08]  /*2450*/  LDC.64 R6, c[0x0][0xf10] ;  /* 0x0003c400ff067b82 */ /* 0x000e700000000a00 */
[----:B------:R-:W2:Y:S08]  /*2460*/  LDC R16, c[0x0][0xf20] ;  /* 0x0003c800ff107b82 */ /* 0x000eb00000000800 */
[----:B------:R-:W3:Y:S01]  /*2470*/  LDC R18, c[0x0][0xf0c] ;  /* 0x0003c300ff127b82 */ /* 0x000ee20000000800 */
[----:B----4-:R-:W-:Y:S01]  /*2480*/  IMAD.HI.U32 R17, R0, R5, RZ ;  /* 0x0000000500117227 */ /* 0x010fe200078e00ff */
[----:B------:R-:W-:-:S03]  /*2490*/  ISETP.NE.AND P0, PT, R4, 0x1, PT ;  /* 0x000000010400780c */ /* 0x000fc60003f05270 */
[----:B------:R-:W-:-:S03]  /*24a0*/  IMAD.HI.U32 R5, R11, R5, RZ ;  /* 0x000000050b057227 */ /* 0x000fc600078e00ff */
[----:B------:R-:W4:Y:S01]  /*24b0*/  LDC.64 R2, c[0x0][0xf28] ;  /* 0x0003ca00ff027b82 */ /* 0x000f220000000a00 */
[----:B-1----:R-:W-:-:S04]  /*24c0*/  IMAD.HI.U32 R20, R9, R6, RZ ;  /* 0x0000000609147227 */ /* 0x002fc800078e00ff */
[----:B------:R-:W-:Y:S01]  /*24d0*/  IMAD.HI.U32 R22, R13, R6, RZ ;  /* 0x000000060d167227 */ /* 0x000fe200078e00ff */
[----:B------:R-:W-:Y:S02]  /*24e0*/  SHF.R.U32.HI R20, RZ, R7, R20 ;  /* 0x00000007ff147219 */ /* 0x000fe40000011614 */
[-C--:B--2---:R-:W-:Y:S02]  /*24f0*/  SHF.R.U32.HI R17, RZ, R16.reuse, R17 ;  /* 0x00000010ff117219 */ /* 0x084fe40000011611 */
[----:B------:R-:W-:Y:S02]  /*2500*/  SHF.R.U32.HI R16, RZ, R16, R5 ;  /* 0x00000010ff107219 */ /* 0x000fe40000011605 */
[----:B------:R-:W-:Y:S02]  /*2510*/  SEL R17, R0, R17, !P0 ;  /* 0x0000001100117207 */ /* 0x000fe40004000000 */
[----:B------:R-:W-:Y:S02]  /*2520*/  SHF.R.U32.HI R22, RZ, R7, R22 ;  /* 0x00000007ff167219 */ /* 0x000fe40000011616 */
[----:B---3--:R-:W-:-:S02]  /*2530*/  ISETP.NE.AND P1, PT, R18, 0x1, PT ;  /* 0x000000011200780c */ /* 0x008fc40003f25270 */
[----:B------:R-:W-:Y:S02]  /*2540*/  SEL R5, R11, R16, !P0 ;  /* 0x000000100b057207 */ /* 0x000fe40004000000 */
[----:B------:R-:W-:Y:S02]  /*2550*/  SEL R19, R9, R20, !P1 ;  /* 0x0000001409137207 */ /* 0x000fe40004800000 */
[----:B------:R-:W-:Y:S01]  /*2560*/  SEL R7, R13, R22, !P1 ;  /* 0x000000160d077207 */ /* 0x000fe20004800000 */
[----:B----4-:R-:W-:-:S04]  /*2570*/  IMAD.HI.U32 R20, R17, R2, RZ ;  /* 0x0000000211147227 */ /* 0x010fc800078e00ff */
[----:B------:R-:W-:Y:S01]  /*2580*/  IMAD.HI.U32 R6, R19, R2, RZ ;  /* 0x0000000213067227 */ /* 0x000fe200078e00ff */
[----:B------:R-:W-:-:S04]  /*2590*/  @P3 SHF.R.U32.HI R17, RZ, R3, R20 ;  /* 0x00000003ff113219 */ /* 0x000fc80000011614 */
[----:B------:R-:W-:Y:S01]  /*25a0*/  @P3 SHF.R.U32.HI R19, RZ, R3, R6 ;  /* 0x00000003ff133219 */ /* 0x000fe20000011606 */
[----:B------:R-:W-:-:S04]  /*25b0*/  IMAD R17, R72, R17, RZ ;  /* 0x0000001148117224 */ /* 0x000fc800078e02ff */
        /* <DEDUP_REMOVED lines=10> */
[----:B------:R-:W-:Y:S02]  /*2660*/  @!P0 SEL R3, R7, R16, !P3 ;  /* 0x0000001007038207 */ /* 0x000fe40005800000 */
[----:B------:R-:W-:-:S03]  /*2670*/  IADD3 R16, PT, PT, -R5, RZ, RZ ;  /* 0x000000ff05107210 */ /* 0x000fc60007ffe1ff */
[--C-:B------:R-:W-:Y:S02]  /*2680*/  @!P0 IMAD.IADD R6, R6, 0x1, -R3.reuse ;  /* 0x0000000106068824 */ /* 0x100fe400078e0a03 */
[----:B------:R-:W-:Y:S01]  /*2690*/  @!P0 IMAD R3, R2, R19, R3 ;  /* 0x0000001302038224 */ /* 0x000fe200078e0203 */
[----:B------:R-:W-:Y:S01]  /*26a0*/  IADD3 R2, PT, PT, -R7, RZ, RZ ;  /* 0x000000ff07027210 */ /* 0x000fe20007ffe1ff */
[----:B------:R-:W-:Y:S02]  /*26b0*/  @!P0 IMAD R5, R72, R6, R7 ;  /* 0x0000000648058224 */ /* 0x000fe400078e0207 */
[----:B------:R-:W-:Y:S02]  /*26c0*/  IMAD R11, R4, R16, R11 ;  /* 0x00000010040b7224 */ /* 0x000fe400078e020b */
[----:B------:R-:W-:Y:S02]  /*26d0*/  @!P0 IMAD.MOV.U32 R7, RZ, RZ, R3 ;  /* 0x000000ffff078224 */ /* 0x000fe400078e0003 */
[----:B------:R-:W-:-:S02]  /*26e0*/  IMAD R2, R18, R2, R13 ;  /* 0x0000000212027224 */ /* 0x000fc400078e020d */
[----:B------:R-:W-:Y:S02]  /*26f0*/  IMAD R11, R5, R4, R11 ;  /* 0x00000004050b7224 */ /* 0x000fe400078e020b */
[----:B------:R-:W-:Y:S02]  /*2700*/  IMAD R13, R7, R18, R2 ;  /* 0x00000012070d7224 */ /* 0x000fe400078e0202 */
.L_x_44:
[----:B------:R-:W1:Y:S02]  /*2710*/  LDCU UR8, c[0x0][0xf30] ;  /* 0x0001e600ff0877ac */ /* 0x000e640008000800 */
[----:B-1----:R-:W-:-:S09]  /*2720*/  UISETP.NE.AND UP0, UPT, UR8, 0x1, UPT ;  /* 0x000000010800788c */ /* 0x002fd2000bf05270 */
[----:B------:R-:W-:Y:S05]  /*2730*/  BRA.U UP0, `(.L_x_45) ;  /* 0x0000000100407547 */ /* 0x000fea000b800000 */
[----:B------:R-:W1:Y:S08]  /*2740*/  LDC.64 R4, c[0x0][0xf10] ;  /* 0x0003c400ff047b82 */ /* 0x000e700000000a00 */
[----:B------:R-:W2:Y:S08]  /*2750*/  LDC.64 R2, c[0x0][0xf18] ;  /* 0x0003c600ff027b82 */ /* 0x000eb00000000a00 */
[----:B------:R-:W3:Y:S08]  /*2760*/  LDC R6, c[0x0][0xf20] ;  /* 0x0003c800ff067b82 */ /* 0x000ef00000000800 */
[----:B------:R-:W4:Y:S01]  /*2770*/  LDC R16, c[0x0][0xf0c] ;  /* 0x0003c300ff107b82 */ /* 0x000f220000000800 */
[----:B-1----:R-:W-:-:S05]  /*2780*/  IMAD.HI.U32 R4, R13, R4, RZ ;  /* 0x000000040d047227 */ /* 0x002fca00078e00ff */
[----:B------:R-:W-:Y:S01]  /*2790*/  SHF.R.U32.HI R4, RZ, R5, R4 ;  /* 0x00000005ff047219 */ /* 0x000fe20000011604 */
[----:B--2---:R-:W-:Y:S01]  /*27a0*/  IMAD.HI.U32 R3, R11, R3, RZ ;  /* 0x000000030b037227 */ /* 0x004fe200078e00ff */
[----:B------:R-:W-:-:S04]  /*27b0*/  ISETP.NE.AND P0, PT, R2, 0x1, PT ;  /* 0x000000010200780c */ /* 0x000fc80003f05270 */
[----:B---3--:R-:W-:-:S04]  /*27c0*/  SHF.R.U32.HI R6, RZ, R6, R3 ;  /* 0x00000006ff067219 */ /* 0x008fc80000011603 */
[----:B------:R-:W-:Y:S02]  /*27d0*/  SEL R3, R11, R6, !P0 ;  /* 0x000000060b037207 */ /* 0x000fe40004000000 */
[----:B----4-:R-:W-:-:S04]  /*27e0*/  ISETP.NE.AND P1, PT, R16, 0x1, PT ;  /* 0x000000011000780c */ /* 0x010fc80003f25270 */
[----:B------:R-:W-:-:S05]  /*27f0*/  SEL R4, R13, R4, !P1 ;  /* 0x000000040d047207 */ /* 0x000fca0004800000 */
[----:B------:R-:W-:Y:S02]  /*2800*/  IMAD.IADD R5, R3, 0x1, -R4 ;  /* 0x0000000103057824 */ /* 0x000fe400078e0a04 */
[----:B------:R-:W-:Y:S02]  /*2810*/  IMAD.IADD R3, R4, 0x1, -R3 ;  /* 0x0000000104037824 */ /* 0x000fe400078e0a03 */
[----:B------:R-:W-:Y:S02]  /*2820*/  IMAD R13, R5, R16, R13 ;  /* 0x00000010050d7224 */ /* 0x000fe400078e020d */
[----:B------:R-:W-:-:S07]  /*2830*/  IMAD R11, R3, R2, R11 ;  /* 0x00000002030b7224 */ /* 0x000fce00078e020b */
.L_x_45:
[----:B------:R-:W-:Y:S01]  /*2840*/  VIADD R14, R14, 0x1 ;  /* 0x000000010e0e7836 */ /* 0x000fe20000000000 */
[----:B------:R-:W-:Y:S01]  /*2850*/  PLOP3.LUT P1, PT, PT, PT, PT, 0x80, 0x8 ;  /* 0x000000000008781c */ /* 0x000fe20003f2f070 */
[----:B------:R-:W-:Y:S02]  /*2860*/  IMAD.IADD R2, R13, 0x1, R152 ;  /* 0x000000010d027824 */ /* 0x000fe400078e0298 */
[----:B------:R-:W-:Y:S01]  /*2870*/  IMAD.IADD R20, R11, 0x1, R150 ;  /* 0x000000010b147824 */ /* 0x000fe200078e0296 */
[----:B------:R-:W-:Y:S02]  /*2880*/  ISETP.NE.AND P0, PT, R14, 0x2, PT ;  /* 0x000000020e00780c */ /* 0x000fe40003f05270 */
[----:B------:R-:W-:Y:S02]  /*2890*/  R2UR UR20, R2 ;  /* 0x00000000021472ca */ /* 0x000fe400000e0000 */
[----:B------:R-:W-:Y:S02]  /*28a0*/  SEL R3, RZ, 0x1, P0 ;  /* 0x00000001ff037807 */ /* 0x000fe40000000000 */
[----:B------:R-:W-:-:S02]  /*28b0*/  SEL R14, R14, RZ, P0 ;  /* 0x000000ff0e0e7207 */ /* 0x000fc40000000000 */
[----:B------:R-:W-:Y:S01]  /*28c0*/  LOP3.LUT R12, R12, R3, RZ, 0x3c, !PT ;  /* 0x000000030c0c7212 */ /* 0x000fe200078e3cff */
[----:B------:R-:W-:Y:S08]  /*28d0*/  @P2 BRA `(.L_x_46) ;  /* 0xffffffec00d42947 */ /* 0x000ff0000383ffff */
[----:B------:R-:W-:Y:S01]  /*28e0*/  UIADD3 UR7, UPT, UPT, UR7, 0x18, URZ ;  /* 0x0000001807077890 */ /* 0x000fe2000fffe0ff */
[----:B------:R-:W-:-:S03]  /*28f0*/  SHF.L.U32 R3, R15, 0x1f, RZ ;  /* 0x0000001f0f037819 */ /* 0x000fc600000006ff */
[----:B------:R-:W-:-:S09]  /*2900*/  ULEA UR4, UR22, UR7, 0x3 ;  /* 0x0000000716047291 */ /* 0x000fd2000f8e18ff */
[----:B------:R-:W1:Y:S02]  /*2910*/  SYNCS.PHASECHK.TRANS64.TRYWAIT P0, [UR4], R3 ;  /* 0x00000003ff0075a7 */ /* 0x000e640008001104 */
[----:B-1----:R-:W-:Y:S05]  /*2920*/  @!P0 BRA `(.L_x_47) ;  /* 0x0000009000b48947 */ /* 0x002fea0003800000 */
.L_x_147:
[----:B------:R-:W-:-:S04]  /*2930*/  UIADD3 UR5, UPT, UPT, UR22, 0x1, URZ ;  /* 0x0000000116057890 */ /* 0x000fc8000fffe0ff */
[----:B------:R-:W-:-:S04]  /*2940*/  UISETP.NE.AND UP0, UPT, UR5, 0x3, UPT ;  /* 0x000000030500788c */ /* 0x000fc8000bf05270 */
[----:B------:R-:W-:Y:S02]  /*2950*/  USEL UR6, URZ, 0x1, UP0 ;  /* 0x00000001ff067887 */ /* 0x000fe40008000000 */
[----:B------:R-:W-:-:S04]  /*2960*/  USEL UR5, UR5, URZ, UP0 ;  /* 0x000000ff05057287 */ /* 0x000fc80008000000 */
[----:B------:R-:W-:Y:S01]  /*2970*/  ULEA UR4, UR5, UR7, 0x3 ;  /* 0x0000000705047291 */ /* 0x000fe2000f8e18ff */
[----:B------:R-:W-:-:S04]  /*2980*/  LOP3.LUT R15, R15, UR6, RZ, 0x3c, !PT ;  /* 0x000000060f0f7c12 */ /* 0x000fc8000f8e3cff */
[----:B-1----:R-:W-:-:S04]  /*2990*/  SHF.L.U32 R3, R15, 0x1f, RZ ;  /* 0x0000001f0f037819 */ /* 0x002fc800000006ff */
[----:B------:R-:W1:Y:S02]  /*29a0*/  SYNCS.PHASECHK.TRANS64.TRYWAIT P0, [UR4], R3 ;  /* 0x00000003ff0075a7 */ /* 0x000e640008001104 */
[----:B-1----:R-:W-:Y:S05]  /*29b0*/  @!P0 BRA `(.L_x_48) ;  /* 0x0000009000a88947 */ /* 0x002fea0003800000 */
.L_x_149:
[----:B------:R-:W-:-:S04]  /*29c0*/  UIADD3 UR5, UPT, UPT, UR5, 0x1, URZ ;  /* 0x0000000105057890 */ /* 0x000fc8000fffe0ff */
[----:B------:R-:W-:-:S04]  /*29d0*/  UISETP.NE.AND UP0, UPT, UR5, 0x3, UPT ;  /* 0x000000030500788c */ /* 0x000fc8000bf05270 */
[----:B------:R-:W-:Y:S02]  /*29e0*/  USEL UR4, URZ, 0x1, UP0 ;  /* 0x00000001ff047887 */ /* 0x000fe40008000000 */
[----:B------:R-:W-:-:S04]  /*29f0*/  USEL UR5, UR5, URZ, UP0 ;  /* 0x000000ff05057287 */ /* 0x000fc80008000000 */
[----:B------:R-:W-:Y:S01]  /*2a00*/  ULEA UR5, UR5, UR7, 0x3 ;  /* 0x0000000705057291 */ /* 0x000fe2000f8e18ff */
[----:B-1----:R-:W-:-:S04]  /*2a10*/  LOP3.LUT R3, R15, UR4, RZ, 0x3c, !PT ;  /* 0x000000040f037c12 */ /* 0x002fc8000f8e3cff */
[----:B------:R-:W-:Y:S01]  /*2a20*/  SHF.L.U32 R3, R3, 0x1f, RZ ;  /* 0x0000001f03037819 */ /* 0x000fe200000006ff */
[----:B----4-:R-:W-:-:S07]  /*2a30*/  IMAD.U32 R0, RZ, RZ, UR5 ;  /* 0x00000005ff007e24 */ /* 0x010fce000f8e00ff */
.L_x_49:
[----:B-1----:R1:W2:Y:S02]  /*2a40*/  SYNCS.PHASECHK.TRANS64.TRYWAIT P0, [R0+URZ], R3 ;  /* 0x00000003000075a7 */ /* 0x0022a400080011ff */
[----:B--2---:R-:W-:Y:S05]  /*2a50*/  @!P0 NANOSLEEP.SYNCS 0x989680 ;  /* 0x009896800000895d */ /* 0x004fea0003900000 */
[----:B------:R-:W2:Y:S02]  /*2a60*/  @!P0 SYNCS.PHASECHK.TRANS64 P0, [R0+URZ], R3 ;  /* 0x00000003000085a7 */ /* 0x000ea400080010ff */
[----:B--2---:R-:W-:Y:S05]  /*2a70*/  @P0 EXIT ;  /* 0x000000000000094d */ /* 0x004fea0003800000 */
[----:B------:R-:W-:Y:S05]  /*2a80*/  BRA `(.L_x_49) ;  /* 0xfffffffc00ec7947 */ /* 0x000fea000383ffff */
.L_x_22:
[----:B------:R-:W-:-:S04]  /*2a90*/  UISETP.NE.AND UP0, UPT, UR37, URZ, UPT ;  /* 0x000000ff2500728c */ /* 0x000fc8000bf05270 */
[----:B------:R-:W-:-:S09]  /*2aa0*/  UISETP.NE.OR UP0, UPT, UR7, 0x1, UP0 ;  /* 0x000000010700788c */ /* 0x000fd20008705670 */
[----:B------:R-:W-:Y:S05]  /*2ab0*/  BRA.U UP0, `(.L_x_50) ;  /* 0x00000005004c7547 */ /* 0x000fea000b800000 */
[----:B------:R-:W-:Y:S01]  /*2ac0*/  HFMA2 R3, -RZ, RZ, 0, 0 ;  /* 0x00000000ff037431 */ /* 0x000fe200000001ff */
[----:B------:R-:W-:Y:S01]  /*2ad0*/  ISETP.GE.U32.AND P2, PT, R8, 0x2, PT ;  /* 0x000000020800780c */ /* 0x000fe20003f46070 */
[----:B------:R-:W-:Y:S01]  /*2ae0*/  IMAD.MOV.U32 R12, RZ, RZ, 0x1 ;  /* 0x00000001ff0c7424 */ /* 0x000fe200078e00ff */
[----:B------:R-:W-:Y:S01]  /*2af0*/  CS2R R10, SRZ ;  /* 0x00000000000a7805 */ /* 0x000fe2000001ff00 */
[----:B------:R-:W-:Y:S01]  /*2b00*/  IMAD.MOV.U32 R9, RZ, RZ, RZ ;  /* 0x000000ffff097224 */ /* 0x000fe200078e00ff */
[----:B------:R-:W-:Y:S01]  /*2b10*/  UMOV UR4, 0x400 ;  /* 0x0000040000047882 */ /* 0x000fe20000000000 */
[----:B------:R-:W-:Y:S01]  /*2b20*/  UMOV UR6, URZ ;  /* 0x000000ff00067c82 */ /* 0x000fe20008000000 */
[----:B------:R-:W-:-:S12]  /*2b30*/  ULEA UR37, UR37, UR4, 0x18 ;  /* 0x0000000425257291 */ /* 0x000fd8000f8ec0ff */
.L_x_54:
[----:B------:R-:W-:Y:S02]  /*2b40*/  LEA R0, R3, UR37, 0x3 ;  /* 0x0000002503007c11 */ /* 0x000fe4000f8e18ff */
[----:B------:R-:W-:-:S03]  /*2b50*/  SHF.L.U32 R5, R9, 0x1f, RZ ;  /* 0x0000001f09057819 */ /* 0x000fc600000006ff */
[----:B------:R-:W-:Y:S01]  /*2b60*/  VIADD R4, R0, 0xc0 ;  /* 0x000000c000047836 */ /* 0x000fe20000000000 */
[----:B------:R-:W1:Y:S02]  /*2b70*/  SYNCS.PHASECHK.TRANS64.TRYWAIT P0, [R0+URZ+0xb0], R5 ;  /* 0x0000b005000075a7 */ /* 0x000e6400080011ff */
[----:B-1----:R-:W-:Y:S05]  /*2b80*/  @!P0 BRA `(.L_x_51) ;  /* 0x00000090004c8947 */ /* 0x002fea0003800000 */
.L_x_150:
[----:B------:R-:W-:Y:S01]  /*2b90*/  ULEA UR5, UR6, UR37, 0x3 ;  /* 0x0000002506057291 */ /* 0x000fe2000f8e18ff */
[----:B------:R-:W-:Y:S01]  /*2ba0*/  PRMT R4, RZ, 0x654, R4 ;  /* 0x00000654ff047816 */ /* 0x000fe20000000004 */
[----:B-1----:R-:W-:Y:S01]  /*2bb0*/  @!P2 IMAD.MOV.U32 R5, RZ, RZ, 0x10 ;  /* 0x00000010ff05a424 */ /* 0x002fe200078e00ff */
[----:B------:R-:W-:Y:S01]  /*2bc0*/  SHF.L.U32 R7, R12, 0x1f, RZ ;  /* 0x0000001f0c077819 */ /* 0x000fe200000006ff */
[----:B------:R-:W-:Y:S01]  /*2bd0*/  UIADD3 UR4, UPT, UPT, UR5, 0x80, URZ ;  /* 0x0000008005047890 */ /* 0x000fe2000fffe0ff */
[----:B------:R1:W-:Y:S05]  /*2be0*/  SYNCS.ARRIVE.TRANS64.RED.A1T0 RZ, [R4+URZ], RZ ;  /* 0x000000ff04ff79a7 */ /* 0x0003ea00081004ff */
[----:B------:R-:W-:Y:S01]  /*2bf0*/  IMAD.U32 R13, RZ, RZ, UR4 ;  /* 0x00000004ff0d7e24 */ /* 0x000fe2000f8e00ff */
[----:B------:R-:W2:Y:S04]  /*2c00*/  SYNCS.PHASECHK.TRANS64.TRYWAIT P0, [UR5+0x90], R7 ;  /* 0x00009007ff0075a7 */ /* 0x000ea80008001105 */
[----:B------:R-:W-:Y:S01]  /*2c10*/  PRMT R13, R8, 0x654, R13 ;  /* 0x00000654080d7816 */ /* 0x000fe2000000000d */
[----:B-12---:R-:W-:Y:S06]  /*2c20*/  @!P0 BRA `(.L_x_52) ;  /* 0x0000009000388947 */ /* 0x006fec0003800000 */
.L_x_152:
[----:B------:R-:W-:Y:S01]  /*2c30*/  ULEA UR4, UR6, UR37, 0x4 ;  /* 0x0000002506047291 */ /* 0x000fe2000f8e20ff */
[----:B------:R-:W-:Y:S01]  /*2c40*/  SEL R2, R13, R2, !P2 ;  /* 0x000000020d027207 */ /* 0x000fe20005000000 */
[----:B------:R-:W-:Y:S01]  /*2c50*/  UIADD3 UR5, UPT, UPT, UR5, 0x80, URZ ;  /* 0x0000008005057890 */ /* 0x000fe2000fffe0ff */
[----:B-1----:R-:W-:Y:S01]  /*2c60*/  LEA R0, R11, UR37, 0x3 ;  /* 0x000000250b007c11 */ /* 0x002fe2000f8e18ff */
[----:B------:R-:W-:Y:S01]  /*2c70*/  UIADD3 UR4, UPT, UPT, UR4, 0xe0, URZ ;  /* 0x000000e004047890 */ /* 0x000fe2000fffe0ff */
[----:B------:R1:W-:Y:S01]  /*2c80*/  @!P2 SYNCS.ARRIVE.TRANS64.RED RZ, [R2+URZ], R5 ;  /* 0x0000000502ffa9a7 */ /* 0x0003e200080004ff */
[----:B------:R-:W-:Y:S01]  /*2c90*/  UIADD3 UR6, UPT, UPT, UR6, 0x1, URZ ;  /* 0x0000000106067890 */ /* 0x000fe2000fffe0ff */
[----:B------:R-:W-:-:S03]  /*2ca0*/  VIADD R3, R3, 0x1 ;  /* 0x0000000103037836 */ /* 0x000fc60000000000 */
[----:B------:R-:W-:Y:S02]  /*2cb0*/  UISETP.NE.AND UP0, UPT, UR6, 0x2, UPT ;  /* 0x000000020600788c */ /* 0x000fe4000bf05270 */
[----:B------:R-:W-:Y:S01]  /*2cc0*/  ISETP.NE.AND P0, PT, R3, 0x2, PT ;  /* 0x000000020300780c */ /* 0x000fe20003f05270 */
[----:B------:R-:W-:Y:S06]  /*2cd0*/  UGETNEXTWORKID.BROADCAST [UR4], [UR5] ;  /* 0x00000000040073ca */ /* 0x000fec0008000100 */
[----:B------:R-:W-:Y:S02]  /*2ce0*/  USEL UR4, URZ, 0x1, UP0 ;  /* 0x00000001ff047887 */ /* 0x000fe40008000000 */
[----:B------:R-:W-:-:S04]  /*2cf0*/  USEL UR6, UR6, URZ, UP0 ;  /* 0x000000ff06067287 */ /* 0x000fc80008000000 */
[----:B------:R-:W-:Y:S02]  /*2d00*/  LOP3.LUT R12, R12, UR4, RZ, 0x3c, !PT ;  /* 0x000000040c0c7c12 */ /* 0x000fe4000f8e3cff */
[----:B-1----:R-:W-:-:S04]  /*2d10*/  SHF.L.U32 R5, R10, 0x1f, RZ ;  /* 0x0000001f0a057819 */ /* 0x002fc800000006ff */
[----:B------:R-:W1:Y:S02]  /*2d20*/  SYNCS.PHASECHK.TRANS64.TRYWAIT P1, [R0+URZ+0x80], R5 ;  /* 0x00008005000075a7 */ /* 0x000e6400080211ff */
[----:B-1----:R-:W-:Y:S05]  /*2d30*/  @!P1 BRA `(.L_x_53) ;  /* 0x00000090000c9947 */ /* 0x002fea0003800000 */
.L_x_153:
[----:B------:R-:W-:Y:S01]  /*2d40*/  LEA R4, R11, UR37, 0x4 ;  /* 0x000000250b047c11 */ /* 0x000fe2000f8e20ff */
[----:B-1----:R-:W-:Y:S01]  /*2d50*/  VIADD R0, R0, 0x90 ;  /* 0x0000009000007836 */ /* 0x002fe20000000000 */
[----:B------:R-:W-:Y:S01]  /*2d60*/  SEL R3, R3, RZ, P0 ;  /* 0x000000ff03037207 */ /* 0x000fe20000000000 */
[----:B------:R-:W-:-:S03]  /*2d70*/  VIADD R11, R11, 0x1 ;  /* 0x000000010b0b7836 */ /* 0x000fc60000000000 */
[----:B------:R-:W1:Y:S01]  /*2d80*/  LDS.128 R4, [R4+0xe0] ;  /* 0x0000e00004047984 */ /* 0x000e620000000c00 */
[----:B------:R-:W-:Y:S02]  /*2d90*/  PRMT R0, RZ, 0x654, R0 ;  /* 0x00000654ff007816 */ /* 0x000fe40000000000 */
[C---:B------:R-:W-:Y:S01]  /*2da0*/  ISETP.NE.AND P1, PT, R11.reuse, 0x2, PT ;  /* 0x000000020b00780c */ /* 0x040fe20003f25270 */
[----:B------:R-:W-:Y:S01]  /*2db0*/  @!PT LDS RZ, [RZ] ;  /* 0x00000000fffff984 */ /* 0x000fe20000000800 */
[----:B------:R-:W-:Y:S01]  /*2dc0*/  @!PT LDS RZ, [RZ] ;  /* 0x00000000fffff984 */ /* 0x000fe20000000800 */
[----:B------:R-:W-:Y:S01]  /*2dd0*/  @!PT LDS RZ, [RZ] ;  /* 0x00000000fffff984 */ /* 0x000fe20000000800 */
[----:B------:R-:W-:Y:S01]  /*2de0*/  @!PT LDS RZ, [RZ] ;  /* 0x00000000fffff984 */ /* 0x000fe20000000800 */
[----:B------:R2:W-:Y:S06]  /*2df0*/  MEMBAR.ALL.CTA ;  /* 0x0000000000007992 */ /* 0x0005ec0000008000 */
[----:B--2---:R-:W2:Y:S01]  /*2e00*/  FENCE.VIEW.ASYNC.S ;  /* 0x00000000000073c6 */ /* 0x004ea20000000000 */
[----:B------:R-:W-:Y:S01]  /*2e10*/  SEL R11, R11, RZ, P1 ;  /* 0x000000ff0b0b7207 */ /* 0x000fe20000800000 */
[----:B--2---:R2:W-:Y:S01]  /*2e20*/  SYNCS.ARRIVE.TRANS64.RED.A1T0 RZ, [R0+URZ], RZ ;  /* 0x000000ff00ff79a7 */ /* 0x0045e200081004ff */
[----:B-1----:R-:W-:-:S02]  /*2e30*/  LOP3.LUT P3, RZ, R6, 0x1, RZ, 0xc0, !PT ;  /* 0x0000000106ff7812 */ /* 0x002fc4000786c0ff */
[----:B------:R-:W-:-:S04]  /*2e40*/  SEL R5, RZ, 0x1, P1 ;  /* 0x00000001ff057807 */ /* 0x000fc80000800000 */
[----:B------:R-:W-:Y:S02]  /*2e50*/  LOP3.LUT R10, R10, R5, RZ, 0x3c, !PT ;  /* 0x000000050a0a7212 */ /* 0x000fe400078e3cff */
[----:B--2---:R-:W-:-:S04]  /*2e60*/  SEL R0, RZ, 0x1, P0 ;  /* 0x00000001ff007807 */ /* 0x004fc80000000000 */
[----:B------:R-:W-:Y:S01]  /*2e70*/  LOP3.LUT R9, R9, R0, RZ, 0x3c, !PT ;  /* 0x0000000009097212 */ /* 0x000fe200078e3cff */
[----:B------:R-:W-:Y:S06]  /*2e80*/  @P3 BRA `(.L_x_54) ;  /* 0xfffffffc002c3947 */ /* 0x000fec000383ffff */
[----:B------:R-:W-:Y:S01]  /*2e90*/  ULEA UR5, UR6, UR37, 0x3 ;  /* 0x0000002506057291 */ /* 0x000fe2000f8e18ff */
[----:B------:R-:W-:-:S08]  /*2ea0*/  SHF.L.U32 R3, R12, 0x1f, RZ ;  /* 0x0000001f0c037819 */ /* 0x000fd000000006ff */
[----:B------:R-:W1:Y:S02]  /*2eb0*/  SYNCS.PHASECHK.TRANS64 P0, [UR5+0x90], R3 ;  /* 0x00009003ff0075a7 */ /* 0x000e640008001005 */
[----:B-1----:R-:W-:Y:S05]  /*2ec0*/  @P0 BRA `(.L_x_55) ;  /* 0x0000000000080947 */ /* 0x002fea0003800000 */
[----:B------:R-:W1:Y:S02]  /*2ed0*/  SYNCS.PHASECHK.TRANS64.TRYWAIT P0, [UR5+0x90], R3 ;  /* 0x00009003ff0075a7 */ /* 0x000e640008001105 */
[----:B-1----:R-:W-:Y:S05]  /*2ee0*/  @!P0 BRA `(.L_x_56) ;  /* 0x0000008c00b48947 */ /* 0x002fea0003800000 */
.L_x_55:
[----:B------:R-:W-:-:S04]  /*2ef0*/  UIADD3 UR4, UPT, UPT, UR6, 0x1, URZ ;  /* 0x0000000106047890 */ /* 0x000fc8000fffe0ff */
[----:B------:R-:W-:-:S04]  /*2f00*/  UISETP.NE.AND UP0, UPT, UR4, 0x2, UPT ;  /* 0x000000020400788c */ /* 0x000fc8000bf05270 */
[----:B------:R-:W-:Y:S02]  /*2f10*/  USEL UR7, URZ, 0x1, UP0 ;  /* 0x00000001ff077887 */ /* 0x000fe40008000000 */
[----:B------:R-:W-:-:S04]  /*2f20*/  USEL UR4, UR4, URZ, UP0 ;  /* 0x000000ff04047287 */ /* 0x000fc80008000000 */
[----:B------:R-:W-:Y:S01]  /*2f30*/  ULEA UR4, UR4, UR37, 0x3 ;  /* 0x0000002504047291 */ /* 0x000fe2000f8e18ff */
[----:B-1----:R-:W-:-:S04]  /*2f40*/  LOP3.LUT R3, R12, UR7, RZ, 0x3c, !PT ;  /* 0x000000070c037c12 */ /* 0x002fc8000f8e3cff */
[----:B------:R-:W-:-:S04]  /*2f50*/  SHF.L.U32 R0, R3, 0x1f, RZ ;  /* 0x0000001f03007819 */ /* 0x000fc800000006ff */
[----:B------:R-:W1:Y:S02]  /*2f60*/  SYNCS.PHASECHK.TRANS64 P0, [UR4+0x90], R0 ;  /* 0x00009000ff0075a7 */ /* 0x000e640008001004 */
[----:B-1-3--:R-:W-:Y:S05]  /*2f70*/  @P0 EXIT ;  /* 0x000000000000094d */ /* 0x00afea0003800000 */
[----:B------:R-:W-:Y:S02]  /*2f80*/  SHF.L.U32 R3, R3, 0x1f, RZ ;  /* 0x0000001f03037819 */ /* 0x000fe400000006ff */
[----:B------:R-:W-:-:S07]  /*2f90*/  MOV R0, UR4 ;  /* 0x0000000400007c02 */ /* 0x000fce0008000f00 */
.L_x_57:
[----:B-1----:R1:W2:Y:S02]  /*2fa0*/  SYNCS.PHASECHK.TRANS64.TRYWAIT P0, [R0+URZ+0x90], R3 ;  /* 0x00009003000075a7 */ /* 0x0022a400080011ff */
[----:B--2---:R-:W-:Y:S05]  /*2fb0*/  @!P0 NANOSLEEP.SYNCS 0x989680 ;  /* 0x009896800000895d */ /* 0x004fea0003900000 */
[----:B------:R-:W2:Y:S02]  /*2fc0*/  @!P0 SYNCS.PHASECHK.TRANS64 P0, [R0+URZ+0x90], R3 ;  /* 0x00009003000085a7 */ /* 0x000ea400080010ff */
[----:B--2---:R-:W-:Y:S05]  /*2fd0*/  @P0 EXIT ;  /* 0x000000000000094d */ /* 0x004fea0003800000 */
[----:B------:R-:W-:Y:S05]  /*2fe0*/  BRA `(.L_x_57) ;  /* 0xfffffffc00ec7947 */ /* 0x000fea000383ffff */
.L_x_50:
[----:B------:R-:W-:Y:S05]  /*2ff0*/  BRA.U UP3, `(.L_x_58) ;  /* 0x0000001503487547 */ /* 0x000fea000b800000 */
[----:B------:R-:W-:Y:S01]  /*3000*/  UMOV UR4, 0x40 ;  /* 0x0000004000047882 */ /* 0x000fe20000000000 */
[----:B------:R-:W-:Y:S01]  /*3010*/  NOP ;  /* 0x0000000000007918 */ /* 0x000fe20000000000 */
[----:B------:R-:W-:Y:S01]  /*3020*/  ULEA UR4, UR37, UR4, 0x18 ;  /* 0x0000000425047291 */ /* 0x000fe2000f8ec0ff */
[----:B------:R-:W-:Y:S02]  /*3030*/  UMOV UR5, 0x400 ;  /* 0x0000040000057882 */ /* 0x000fe40000000000 */
[----:B------:R-:W-:-:S06]  /*3040*/  ULEA UR37, UR37, UR5, 0x18 ;  /* 0x0000000525257291 */ /* 0x000fcc000f8ec0ff */
[----:B------:R-:W1:Y:S02]  /*3050*/  LDS.U8 R2, [UR4+0x1c] ;  /* 0x00001c04ff027984 */ /* 0x000e640008000000 */
[----:B-1----:R-:W-:-:S13]  /*3060*/  ISETP.NE.AND P0, PT, R2, RZ, PT ;  /* 0x000000ff0200720c */ /* 0x002fda0003f05270 */
[----:B------:R-:W-:Y:S05]  /*3070*/  @P0 BRA `(.L_x_59) ;  /* 0x0000000000580947 */ /* 0x000fea0003800000 */
[----:B------:R-:W-:-:S13]  /*3080*/  ELECT P0, URZ, PT ;  /* 0x0000000000ff782f */ /* 0x000fda0003800000 */
[----:B------:R-:W-:Y:S05]  /*3090*/  @!P0 BRA `(.L_x_60) ;  /* 0x0000000000608947 */ /* 0x000fea0003800000 */
[----:B------:R-:W-:Y:S01]  /*30a0*/  UMOV UR5, 0x10 ;  /* 0x0000001000057882 */ /* 0x000fe20000000000 */
[----:B------:R-:W-:Y:S01]  /*30b0*/  HFMA2 R2, -RZ, RZ, 0, 5.9604644775390625e-08 ;  /* 0x00000001ff027431 */ /* 0x000fe200000001ff */
[----:B------:R-:W-:-:S03]  /*30c0*/  MOV R3, 0xffff ;  /* 0x0000ffff00037802 */ /* 0x000fc60000000f00 */
[----:B------:R-:W-:Y:S04]  /*30d0*/  DEPBAR.LE SB1, 0x36 ;  /* 0x00009d800000791a */ /* 0x000fe80000000000 */
[----:B------:R-:W1:Y:S02]  /*30e0*/  UTCATOMSWS.FIND_AND_SET.ALIGN UP0, UR5, UR5 ;  /* 0x00000005000575e3 */ /* 0x000e640008000800 */
[----:B-1----:R-:W-:Y:S01]  /*30f0*/  MOV R4, UR5 ;  /* 0x0000000500047c02 */ /* 0x002fe20008000f00 */
[----:B------:R-:W-:Y:S06]  /*3100*/  BRA.U UP0, `(.L_x_61) ;  /* 0x0000000100187547 */ /* 0x000fec000b800000 */
.L_x_62:
[----:B------:R-:W-:Y:S05]  /*3110*/  NANOSLEEP 0x64 ;  /* 0x000000640000795d */ /* 0x000fea0003800000 */
[----:B------:R-:W-:-:S05]  /*3120*/  UMOV UR5, 0x10 ;  /* 0x0000001000057882 */ /* 0x000fca0000000000 */
[----:B------:R-:W-:Y:S04]  /*3130*/  DEPBAR.LE SB1, 0x36 ;  /* 0x00009d800000791a */ /* 0x000fe80000000000 */
[----:B------:R-:W1:Y:S02]  /*3140*/  UTCATOMSWS.FIND_AND_SET.ALIGN UP0, UR5, UR5 ;  /* 0x00000005000575e3 */ /* 0x000e640008000800 */
[----:B-1----:R-:W-:Y:S01]  /*3150*/  MOV R4, UR5 ;  /* 0x0000000500047c02 */ /* 0x002fe20008000f00 */
[----:B------:R-:W-:Y:S05]  /*3160*/  BRA.U !UP0, `(.L_x_62) ;  /* 0xfffffffd08e87547 */ /* 0x000fea000b83ffff */
.L_x_61:
[-C--:B------:R-:W-:Y:S02]  /*3170*/  SHF.L.U32 R3, R3, R4.reuse, RZ ;  /* 0x0000000403037219 */ /* 0x080fe400000006ff */
[----:B------:R-:W-:Y:S01]  /*3180*/  SHF.L.U32 R2, R2, R4, RZ ;  /* 0x0000000402027219 */ /* 0x000fe200000006ff */
[----:B------:R-:W-:Y:S02]  /*3190*/  IMAD.SHL.U32 R4, R4, 0x20, RZ ;  /* 0x0000002004047824 */ /* 0x000fe400078e00ff */
[----:B------:R1:W-:Y:S04]  /*31a0*/  ATOMS.OR RZ, [UR4+0x14], R3 ;  /* 0x00001403ffff798c */ /* 0x0003e8000b000004 */
[----:B------:R1:W-:Y:S04]  /*31b0*/  ATOMS.OR RZ, [UR4+0x18], R2 ;  /* 0x00001802ffff798c */ /* 0x0003e8000b000004 */
[----:B------:R1:W-:Y:S01]  /*31c0*/  STS [UR37+0x100], R4 ;  /* 0x00010004ff007988 */ /* 0x0003e20008000825 */
[----:B------:R-:W-:Y:S05]  /*31d0*/  BRA `(.L_x_60) ;  /* 0x0000000000107947 */ /* 0x000fea0003800000 */
.L_x_59:
[----:B------:R-:W-:-:S05]  /*31e0*/  MOV R2, 0xffffffff ;  /* 0xffffffff00027802 */ /* 0x000fca0000000f00 */
[----:B------:R1:W-:Y:S02]  /*31f0*/  STS [UR37+0x100], R2 ;  /* 0x00010002ff007988 */ /* 0x0003e40008000825 */
[----:B-1----:R-:W-:Y:S02]  /*3200*/  MOV R2, 0x3220 ;  /* 0x0000322000027802 */ /* 0x002fe40000000f00 */
[----:B---3-5:R-:W-:Y:S05]  /*3210*/  CALL.REL.NOINC `($__internal_1_$__cuda_sm10x_tcgen05_guardrail_trap_phase_invalid_during_alloc) ;  /* 0x0000009000d47944 */ /* 0x028fea0003c00000 */
.L_x_60:
[----:B------:R-:W-:Y:S05]  /*3220*/  WARPSYNC.ALL ;  /* 0x0000000000007948 */ /* 0x000fea0003800000 */
[----:B------:R-:W2:Y:S01]  /*3230*/  S2UR UR13, SR_CgaCtaId ;  /* 0x00000000000d79c3 */ /* 0x000ea20000008800 */
[----:B------:R-:W-:Y:S01]  /*3240*/  UMOV UR4, 0x400 ;  /* 0x0000040000047882 */ /* 0x000fe20000000000 */
[----:B------:R-:W-:-:S06]  /*3250*/  NOP ;  /* 0x0000000000007918 */ /* 0x000fcc0000000000 */
[----:B------:R-:W-:Y:S06]  /*3260*/  BAR.ARV 0x6, 0xa0 ;  /* 0x0182800000007b1d */ /* 0x000fec0000002000 */
[----:B------:R-:W4:Y:S01]  /*3270*/  LDCU UR5, c[0x0][0x38c] ;  /* 0x00007180ff0577ac */ /* 0x000f220008000800 */
[----:B------:R-:W-:Y:S01]  /*3280*/  CS2R R8, SRZ ;  /* 0x0000000000087805 */ /* 0x000fe2000001ff00 */
[----:B-1----:R-:W-:Y:S01]  /*3290*/  IMAD.MOV.U32 R3, RZ, RZ, RZ ;  /* 0x000000ffff037224 */ /* 0x002fe200078e00ff */
[----:B------:R-:W-:Y:S01]  /*32a0*/  UMOV UR22, 0x1 ;  /* 0x0000000100167882 */ /* 0x000fe20000000000 */
[----:B------:R-:W-:Y:S01]  /*32b0*/  UMOV UR25, URZ ;  /* 0x000000ff00197c82 */ /* 0x000fe20008000000 */
[----:B---3--:R-:W-:Y:S01]  /*32c0*/  UMOV UR36, URZ ;  /* 0x000000ff00247c82 */ /* 0x008fe20008000000 */
[----:B------:R-:W-:Y:S01]  /*32d0*/  UMOV UR32, URZ ;  /* 0x000000ff00207c82 */ /* 0x000fe20008000000 */
[----:B------:R-:W-:Y:S01]  /*32e0*/  UMOV UR30, URZ ;  /* 0x000000ff001e7c82 */ /* 0x000fe20008000000 */
[----:B------:R-:W-:Y:S01]  /*32f0*/  UMOV UR28, URZ ;  /* 0x000000ff001c7c82 */ /* 0x000fe20008000000 */
[----:B--2---:R-:W-:Y:S01]  /*3300*/  ULEA UR13, UR13, UR4, 0x18 ;  /* 0x000000040d0d7291 */ /* 0x004fe2000f8ec0ff */
[----:B------:R-:W1:Y:S03]  /*3310*/  LDCU UR4, c[0x0][0x38c] ;  /* 0x00007180ff0477ac */ /* 0x000e660008000800 */
[----:B------:R-:W-:-:S02]  /*3320*/  UIADD3 UR17, UPT, UPT, UR13, 0x10800, URZ ;  /* 0x000108000d117890 */ /* 0x000fc4000fffe0ff */
[----:B----4-:R-:W-:-:S03]  /*3330*/  UISETP.GE.AND UP0, UPT, UR5, 0x1, UPT ;  /* 0x000000010500788c */ /* 0x010fc6000bf06270 */
[----:B------:R-:W2:Y:S01]  /*3340*/  LDS R2, [UR13+0x100] ;  /* 0x0001000dff027984 */ /* 0x000ea20008000800 */
[----:B------:R-:W-:Y:S02]  /*3350*/  UISETP.GE.U32.AND UP3, UPT, UR5, 0x101, UPT ;  /* 0x000001010500788c */ /* 0x000fe4000bf66070 */
[----:B------:R-:W-:Y:S02]  /*3360*/  UIADD3 UR18, UPT, UPT, UR13, 0x1c800, URZ ;  /* 0x0001c8000d127890 */ /* 0x000fe4000fffe0ff */
[----:B------:R-:W-:Y:S02]  /*3370*/  UIADD3 UR19, UPT, UPT, UR13, 0x34800, URZ ;  /* 0x000348000d137890 */ /* 0x000fe4000fffe0ff */
[----:B------:R-:W-:Y:S02]  /*3380*/  UIADD3 UR20, UPT, UPT, UR13, 0x35400, URZ ;  /* 0x000354000d147890 */ /* 0x000fe4000fffe0ff */
[----:B------:R-:W-:Y:S02]  /*3390*/  USHF.R.U32.HI UR17, URZ, 0x4, UR17 ;  /* 0x00000004ff117899 */ /* 0x000fe40008011611 */
[----:B-1----:R-:W-:-:S02]  /*33a0*/  UIADD3 UR4, UPT, UPT, UR4, 0xff, URZ ;  /* 0x000000ff04047890 */ /* 0x002fc4000fffe0ff */
[----:B------:R-:W-:Y:S02]  /*33b0*/  USHF.R.U32.HI UR18, URZ, 0x4, UR18 ;  /* 0x00000004ff127899 */ /* 0x000fe40008011612 */
[----:B------:R-:W-:Y:S02]  /*33c0*/  USHF.R.S32.HI UR12, URZ, 0x1f, UR4 ;  /* 0x0000001fff0c7899 */ /* 0x000fe40008011404 */
[----:B------:R-:W-:Y:S02]  /*33d0*/  USHF.R.U32.HI UR19, URZ, 0x4, UR19 ;  /* 0x00000004ff137899 */ /* 0x000fe40008011613 */
[----:B------:R-:W-:Y:S02]  /*33e0*/  ULEA.HI UR12, UR12, UR4, URZ, 0x8 ;  /* 0x000000040c0c7291 */ /* 0x000fe4000f8f40ff */
[----:B------:R-:W-:Y:S02]  /*33f0*/  USHF.R.U32.HI UR20, URZ, 0x4, UR20 ;  /* 0x00000004ff147899 */ /* 0x000fe40008011614 */
[----:B------:R-:W-:-:S02]  /*3400*/  ULOP3.LUT UR17, UR17, 0x3fff, URZ, 0xc0, !UPT ;  /* 0x00003fff11117892 */ /* 0x000fc4000f8ec0ff */
[----:B------:R-:W-:Y:S02]  /*3410*/  ULOP3.LUT UR18, UR18, 0x3fff, URZ, 0xc0, !UPT ;  /* 0x00003fff12127892 */ /* 0x000fe4000f8ec0ff */
[----:B------:R-:W-:Y:S02]  /*3420*/  ULOP3.LUT UR19, UR19, 0x3fff, URZ, 0xc0, !UPT ;  /* 0x00003fff13137892 */ /* 0x000fe4000f8ec0ff */
[----:B------:R-:W-:Y:S02]  /*3430*/  ULOP3.LUT UR20, UR20, 0x3fff, URZ, 0xc0, !UPT ;  /* 0x00003fff14147892 */ /* 0x000fe4000f8ec0ff */
[----:B------:R-:W-:Y:S02]  /*3440*/  USHF.R.S32.HI UR12, URZ, 0x8, UR12 ;  /* 0x00000008ff0c7899 */ /* 0x000fe4000801140c */
[----:B------:R-:W-:Y:S02]  /*3450*/  UIADD3 UR21, UPT, UPT, UR13, 0xa0, URZ ;  /* 0x000000a00d157890 */ /* 0x000fe4000fffe0ff */
[----:B------:R-:W-:-:S02]  /*3460*/  ULOP3.LUT UR17, UR17, 0x10000, URZ, 0xfc, !UPT ;  /* 0x0001000011117892 */ /* 0x000fc4000f8efcff */
[----:B------:R-:W-:Y:S02]  /*3470*/  ULOP3.LUT UR18, UR18, 0x10000, URZ, 0xfc, !UPT ;  /* 0x0001000012127892 */ /* 0x000fe4000f8efcff */
[----:B------:R-:W-:Y:S01]  /*3480*/  ULOP3.LUT UR19, UR19, 0x10000, URZ, 0xfc, !UPT ;  /* 0x0001000013137892 */ /* 0x000fe2000f8efcff */
[----:B--2---:R-:W-:Y:S01]  /*3490*/  R2UR UR27, R2 ;  /* 0x00000000021b72ca */ /* 0x004fe200000e0000 */
[----:B------:R-:W-:Y:S02]  /*34a0*/  ULOP3.LUT UR20, UR20, 0x10000, URZ, 0xfc, !UPT ;  /* 0x0001000014147892 */ /* 0x000fe4000f8efcff */
[----:B------:R-:W-:-:S10]  /*34b0*/  UIADD3 UR26, UPT, UPT, UR12, -0x1, URZ ;  /* 0xffffffff0c1a7890 */ /* 0x000fd4000fffe0ff */
[----:B------:R-:W-:Y:S02]  /*34c0*/  UIADD3 UR10, UPT, UPT, UR27, 0x1c0, URZ ;  /* 0x000001c01b0a7890 */ /* 0x000fe4000fffe0ff */
[----:B------:R-:W-:Y:S02]  /*34d0*/  UIADD3 UR11, UPT, UPT, UR27, 0x1c8, URZ ;  /* 0x000001c81b0b7890 */ /* 0x000fe4000fffe0ff */
[----:B------:R-:W-:Y:S02]  /*34e0*/  UIADD3 UR8, UPT, UPT, UR27, 0x1c4, URZ ;  /* 0x000001c41b087890 */ /* 0x000fe4000fffe0ff */
[----:B------:R-:W-:Y:S02]  /*34f0*/  UIADD3 UR9, UPT, UPT, UR27, 0x1d0, URZ ;  /* 0x000001d01b097890 */ /* 0x000fe4000fffe0ff */
[----:B------:R-:W-:Y:S02]  /*3500*/  UIADD3 UR6, UPT, UPT, UR27, -0x7ffffe40, URZ ;  /* 0x800001c01b067890 */ /* 0x000fe4000fffe0ff */
[----:B------:R-:W-:-:S02]  /*3510*/  UIADD3 UR7, UPT, UPT, UR27, -0x7ffffe38, URZ ;  /* 0x800001c81b077890 */ /* 0x000fc4000fffe0ff */
[----:B------:R-:W-:Y:S02]  /*3520*/  UIADD3 UR4, UPT, UPT, UR27, -0x7ffffe3c, URZ ;  /* 0x800001c41b047890 */ /* 0x000fe4000fffe0ff */
[----:B------:R-:W-:Y:S02]  /*3530*/  UIADD3 UR5, UPT, UPT, UR27, -0x7ffffe30, URZ ;  /* 0x800001d01b057890 */ /* 0x000fe4000fffe0ff */
[----:B------:R-:W-:Y:S02]  /*3540*/  USHF.R.U32.HI UR51, URZ, 0x11, UR10 ;  /* 0x00000011ff337899 */ /* 0x000fe4000801160a */
[----:B------:R-:W-:Y:S02]  /*3550*/  USHF.R.U32.HI UR50, URZ, 0x1a, UR11 ;  /* 0x0000001aff327899 */ /* 0x000fe4000801160b */
[----:B------:R-:W-:Y:S02]  /*3560*/  USHF.R.U32.HI UR49, URZ, 0x11, UR6 ;  /* 0x00000011ff317899 */ /* 0x000fe40008011606 */
[----:B------:R-:W-:-:S02]  /*3570*/  USHF.R.U32.HI UR48, URZ, 0x1a, UR7 ;  /* 0x0000001aff307899 */ /* 0x000fc40008011607 */
[----:B------:R-:W-:Y:S02]  /*3580*/  USHF.R.U32.HI UR47, URZ, 0x11, UR8 ;  /* 0x00000011ff2f7899 */ /* 0x000fe40008011608 */
[----:B------:R-:W-:Y:S02]  /*3590*/  USHF.R.U32.HI UR46, URZ, 0x1a, UR9 ;  /* 0x0000001aff2e7899 */ /* 0x000fe40008011609 */
[----:B------:R-:W-:Y:S02]  /*35a0*/  USHF.R.U32.HI UR45, URZ, 0x11, UR4 ;  /* 0x00000011ff2d7899 */ /* 0x000fe40008011604 */
[----:B------:R-:W-:Y:S02]  /*35b0*/  USHF.R.U32.HI UR44, URZ, 0x1a, UR5 ;  /* 0x0000001aff2c7899 */ /* 0x000fe40008011605 */
[----:B------:R-:W-:Y:S02]  /*35c0*/  ULOP3.LUT UR51, UR51, 0x6000, URZ, 0xc0, !UPT ;  /* 0x0000600033337892 */ /* 0x000fe4000f8ec0ff */
[----:B------:R-:W-:-:S02]  /*35d0*/  ULOP3.LUT UR50, UR50, 0x30, URZ, 0xc0, !UPT ;  /* 0x0000003032327892 */ /* 0x000fc4000f8ec0ff */
[----:B------:R-:W-:Y:S02]  /*35e0*/  ULOP3.LUT UR49, UR49, 0x6000, URZ, 0xc0, !UPT ;  /* 0x0000600031317892 */ /* 0x000fe4000f8ec0ff */
[----:B------:R-:W-:Y:S02]  /*35f0*/  ULOP3.LUT UR48, UR48, 0x30, URZ, 0xc0, !UPT ;  /* 0x0000003030307892 */ /* 0x000fe4000f8ec0ff */
[----:B------:R-:W-:Y:S02]  /*3600*/  ULOP3.LUT UR47, UR47, 0x6000, URZ, 0xc0, !UPT ;  /* 0x000060002f2f7892 */ /* 0x000fe4000f8ec0ff */
[----:B------:R-:W-:Y:S02]  /*3610*/  ULOP3.LUT UR46, UR46, 0x30, URZ, 0xc0, !UPT ;  /* 0x000000302e2e7892 */ /* 0x000fe4000f8ec0ff */
        /* <DEDUP_REMOVED lines=10> */
[----:B------:R-:W-:Y:S02]  /*36c0*/  UPRMT UR51, UR50, 0x5410, UR51 ;  /* 0x0000541032337896 */ /* 0x000fe40008000033 */
[----:B------:R-:W-:Y:S02]  /*36d0*/  UPRMT UR49, UR48, 0x5410, UR49 ;  /* 0x0000541030317896 */ /* 0x000fe40008000031 */
[----:B------:R-:W-:Y:S02]  /*36e0*/  UPRMT UR47, UR46, 0x5410, UR47 ;  /* 0x000054102e2f7896 */ /* 0x000fe4000800002f */
[----:B------:R-:W-:Y:S01]  /*36f0*/  UPRMT UR45, UR44, 0x5410, UR45 ;  /* 0x000054102c2d7896 */ /* 0x000fe2000800002d */
[----:B------:R-:W-:Y:S01]  /*3700*/  UMOV UR50, URZ ;  /* 0x000000ff00327c82 */ /* 0x000fe20008000000 */
[----:B------:R-:W-:Y:S01]  /*3710*/  UMOV UR48, URZ ;  /* 0x000000ff00307c82 */ /* 0x000fe20008000000 */
[----:B------:R-:W-:Y:S01]  /*3720*/  UMOV UR46, URZ ;  /* 0x000000ff002e7c82 */ /* 0x000fe20008000000 */
[----:B------:R-:W-:Y:S01]  /*3730*/  UMOV UR44, URZ ;  /* 0x000000ff002c7c82 */ /* 0x000fe20008000000 */
[----:B------:R-:W-:Y:S01]  /*3740*/  UMOV UR37, UR51 ;  /* 0x0000003300257c82 */ /* 0x000fe20008000000 */
[----:B------:R-:W-:Y:S01]  /*3750*/  UMOV UR33, UR49 ;  /* 0x0000003100217c82 */ /* 0x000fe20008000000 */
[----:B------:R-:W-:Y:S01]  /*3760*/  UMOV UR31, UR47 ;  /* 0x0000002f001f7c82 */ /* 0x000fe20008000000 */
[----:B------:R-:W-:-:S05]  /*3770*/  UMOV UR29, UR45 ;  /* 0x0000002d001d7c82 */ /* 0x000fca0008000000 */
.L_x_72:
[C---:B------:R-:W-:Y:S02]  /*3780*/  LEA R2, R9.reuse, UR13, 0x3 ;  /* 0x0000000d09027c11 */ /* 0x040fe4000f8e18ff */
[----:B------:R-:W-:Y:S02]  /*3790*/  SHF.L.U32 R5, R8, 0x1f, RZ ;  /* 0x0000001f08057819 */ /* 0x000fe400000006ff */
[----:B------:R-:W-:Y:S02]  /*37a0*/  LEA R4, R9, UR13, 0x4 ;  /* 0x0000000d09047c11 */ /* 0x000fe4000f8e20ff */
[----:B-1----:R-:W1:Y:S02]  /*37b0*/  SYNCS.PHASECHK.TRANS64.TRYWAIT P0, [R2+URZ+0x80], R5 ;  /* 0x00008005020075a7 */ /* 0x002e6400080011ff */
[----:B-1----:R-:W-:Y:S05]  /*37c0*/  @!P0 BRA `(.L_x_63) ;  /* 0x0000008400948947 */ /* 0x002fea0003800000 */
.L_x_155:
[----:B-1----:R-:W1:Y:S01]  /*37d0*/  LDS.128 R4, [R4+0xe0] ;  /* 0x0000e00004047984 */ /* 0x002e620000000c00 */
[----:B------:R-:W-:Y:S01]  /*37e0*/  VIADD R2, R2, 0x90 ;  /* 0x0000009002027836 */ /* 0x000fe20000000000 */
[----:B------:R-:W-:Y:S01]  /*37f0*/  ULOP3.LUT UR16, UR22, 0x1, URZ, 0x3c, !UPT ;  /* 0x0000000116107892 */ /* 0x000fe2000f8e3cff */
[----:B------:R-:W-:Y:S01]  /*3800*/  VIADD R9, R9, 0x1 ;  /* 0x0000000109097836 */ /* 0x000fe20000000000 */
[----:B------:R-:W-:Y:S01]  /*3810*/  @!PT LDS RZ, [RZ] ;  /* 0x00000000fffff984 */ /* 0x000fe20000000800 */
[----:B------:R-:W-:Y:S01]  /*3820*/  @!PT LDS RZ, [RZ] ;  /* 0x00000000fffff984 */ /* 0x000fe20000000800 */
[----:B------:R-:W-:Y:S01]  /*3830*/  @!PT LDS RZ, [RZ] ;  /* 0x00000000fffff984 */ /* 0x000fe20000000800 */
[----:B------:R-:W-:Y:S01]  /*3840*/  @!PT LDS RZ, [RZ] ;  /* 0x00000000fffff984 */ /* 0x000fe20000000800 */
[----:B------:R2:W-:Y:S06]  /*3850*/  MEMBAR.ALL.CTA ;  /* 0x0000000000007992 */ /* 0x0005ec0000008000 */
[----:B--2---:R-:W2:Y:S01]  /*3860*/  FENCE.VIEW.ASYNC.S ;  /* 0x00000000000073c6 */ /* 0x004ea20000000000 */
[----:B------:R-:W-:Y:S01]  /*3870*/  UMOV UR35, 0x1 ;  /* 0x0000000100237882 */ /* 0x000fe20000000000 */
[----:B------:R-:W-:Y:S01]  /*3880*/  PRMT R2, RZ, 0x654, R2 ;  /* 0x00000654ff027816 */ /* 0x000fe20000000002 */
[----:B------:R-:W-:Y:S01]  /*3890*/  UIMAD UR15, UR16, 0xc0, UR27 ;  /* 0x000000c0100f78a4 */ /* 0x000fe2000f8e021b */
[----:B------:R-:W-:Y:S01]  /*38a0*/  UMOV UR23, UR12 ;  /* 0x0000000c00177c82 */ /* 0x000fe20008000000 */
[----:B------:R-:W-:Y:S01]  /*38b0*/  UMOV UR24, URZ ;  /* 0x000000ff00187c82 */ /* 0x000fe20008000000 */
[----:B--2---:R2:W-:Y:S01]  /*38c0*/  SYNCS.ARRIVE.TRANS64.RED.A1T0 RZ, [R2+URZ], RZ ;  /* 0x000000ff02ff79a7 */ /* 0x0045e200081004ff */
[----:B-1----:R-:W-:Y:S01]  /*38d0*/  LOP3.LUT P2, RZ, R6, 0x1, RZ, 0xc0, !PT ;  /* 0x0000000106ff7812 */ /* 0x002fe2000784c0ff */
[----:B--2---:R-:W-:-:S12]  /*38e0*/  BRA.U !UP0, `(.L_x_64) ;  /* 0x0000000508107547 */ /* 0x004fd8000b800000 */
[----:B------:R-:W-:Y:S01]  /*38f0*/  ULEA UR23, UR25, UR13, 0x3 ;  /* 0x0000000d19177291 */ /* 0x000fe2000f8e18ff */
[----:B------:R-:W-:-:S08]  /*3900*/  SHF.L.U32 R5, R3, 0x1f, RZ ;  /* 0x0000001f03057819 */ /* 0x000fd000000006ff */
[----:B------:R-:W1:Y:S02]  /*3910*/  SYNCS.PHASECHK.TRANS64.TRYWAIT P0, [UR23], R5 ;  /* 0x00000005ff0075a7 */ /* 0x000e640008001117 */
[----:B-1----:R-:W-:Y:S05]  /*3920*/  @P0 BRA `(.L_x_65) ;  /* 0x0000000000080947 */ /* 0x002fea0003800000 */
[----:B------:R-:W1:Y:S02]  /*3930*/  SYNCS.PHASECHK.TRANS64.TRYWAIT P0, [UR23], R5 ;  /* 0x00000005ff0075a7 */ /* 0x000e640008001117 */
[----:B-1----:R-:W-:Y:S05]  /*3940*/  @!P0 BRA `(.L_x_66) ;  /* 0x0000008400488947 */ /* 0x002fea0003800000 */
.L_x_65:
[----:B------:R-:W-:Y:S01]  /*3950*/  UIADD3 UR14, UPT, UPT, UR25, 0x1, URZ ;  /* 0x00000001190e7890 */ /* 0x000fe2000fffe0ff */
[----:B------:R-:W-:Y:S01]  /*3960*/  PLOP3.LUT P1, PT, PT, PT, UP3, 0x80, 0x8 ;  /* 0x000000000008781c */ /* 0x000fe20003f2f038 */
[----:B------:R-:W-:Y:S01]  /*3970*/  ULEA UR40, UR25, UR19, 0x6 ;  /* 0x0000001319287291 */ /* 0x000fe2000f8e30ff */
[----:B-1----:R-:W-:Y:S01]  /*3980*/  IMAD.U32 R2, RZ, RZ, UR22 ;  /* 0x00000016ff027e24 */ /* 0x002fe2000f8e00ff */
[----:B------:R-:W-:Y:S02]  /*3990*/  UISETP.NE.AND UP1, UPT, UR14, 0x3, UPT ;  /* 0x000000030e00788c */ /* 0x000fe4000bf25270 */
[----:B------:R-:W-:Y:S02]  /*39a0*/  ULEA UR38, UR25, UR20, 0x7 ;  /* 0x0000001419267291 */ /* 0x000fe4000f8e38ff */
[----:B------:R-:W-:Y:S01]  /*39b0*/  USEL UR34, URZ, 0x1, UP1 ;  /* 0x00000001ff227887 */ /* 0x000fe20008800000 */
[----:B------:R-:W-:Y:S01]  /*39c0*/  SHF.L.U32 R5, R2, 0x1f, RZ ;  /* 0x0000001f02057819 */ /* 0x000fe200000006ff */
[----:B------:R-:W-:-:S02]  /*39d0*/  USEL UR14, UR14, URZ, UP1 ;  /* 0x000000ff0e0e7287 */ /* 0x000fc40008800000 */
[----:B------:R-:W-:Y:S02]  /*39e0*/  UIADD3 UR42, UPT, UPT, UR40, 0x20, URZ ;  /* 0x00000020282a7890 */ /* 0x000fe4000fffe0ff */
[----:B------:R-:W-:Y:S01]  /*39f0*/  @UP3 ULEA UR24, UR14, UR13, 0x3 ;  /* 0x0000000d0e183291 */ /* 0x000fe2000f8e18ff */
[----:B------:R-:W-:Y:S01]  /*3a00*/  LOP3.LUT R3, R3, UR34, RZ, 0x3c, !PT ;  /* 0x0000002203037c12 */ /* 0x000fe2000f8e3cff */
[----:B------:R-:W-:Y:S02]  /*3a10*/  UIADD3 UR54, UPT, UPT, UR38, 0x20, URZ ;  /* 0x0000002026367890 */ /* 0x000fe4000fffe0ff */
[----:B------:R-:W-:Y:S01]  /*3a20*/  UIADD3 UR56, UPT, UPT, UR38, 0x40, URZ ;  /* 0x0000004026387890 */ /* 0x000fe2000fffe0ff */
[----:B------:R-:W-:Y:S01]  /*3a30*/  @P1 SHF.L.U32 R4, R3, 0x1f, RZ ;  /* 0x0000001f03041819 */ /* 0x000fe200000006ff */
[----:B------:R-:W-:Y:S01]  /*3a40*/  UIADD3 UR52, UPT, UPT, UR38, 0x60, URZ ;  /* 0x0000006026347890 */ /* 0x000fe2000fffe0ff */
[----:B------:R-:W-:Y:S02]  /*3a50*/  UMOV UR41, 0x4008 ;  /* 0x0000400800297882 */ /* 0x000fe40000000000 */
[----:B------:R-:W1:Y:S01]  /*3a60*/  @P1 SYNCS.PHASECHK.TRANS64.TRYWAIT P0, [UR24], R4 ;  /* 0x00000004ff0015a7 */ /* 0x000e620008001118 */
[----:B------:R-:W-:Y:S01]  /*3a70*/  UMOV UR43, 0x4008 ;  /* 0x00004008002b7882 */ /* 0x000fe20000000000 */
[----:B------:R-:W-:Y:S01]  /*3a80*/  UMOV UR39, 0x4008 ;  /* 0x0000400800277882 */ /* 0x000fe20000000000 */
[----:B------:R2:W-:Y:S01]  /*3a90*/  UTCCP.T.S.4x32dp128bit tmem[UR27+0x1c0], gdesc[UR40] ;  /* 0x0001c0281b0079e7 */ /* 0x0005e20009100000 */
[----:B------:R-:W-:Y:S01]  /*3aa0*/  UMOV UR55, 0x4008 ;  /* 0x0000400800377882 */ /* 0x000fe20000000000 */
[----:B------:R2:W-:Y:S01]  /*3ab0*/  UTCCP.T.S.4x32dp128bit tmem[UR27+0x1c4], gdesc[UR42] ;  /* 0x0001c42a1b0079e7 */ /* 0x0005e20009100000 */
[----:B------:R-:W-:Y:S01]  /*3ac0*/  UMOV UR57, 0x4008 ;  /* 0x0000400800397882 */ /* 0x000fe20000000000 */
[----:B------:R2:W-:Y:S01]  /*3ad0*/  UTCCP.T.S.4x32dp128bit tmem[UR27+0x1c8], gdesc[UR38] ;  /* 0x0001c8261b0079e7 */ /* 0x0005e20009100000 */
[----:B------:R-:W-:Y:S01]  /*3ae0*/  UMOV UR53, 0x4008 ;  /* 0x0000400800357882 */ /* 0x000fe20000000000 */
[----:B------:R2:W-:Y:S01]  /*3af0*/  UTCCP.T.S.4x32dp128bit tmem[UR27+0x1cc], gdesc[UR54] ;  /* 0x0001cc361b0079e7 */ /* 0x0005e20009100000 */
[----:B------:R2:W-:Y:S01]  /*3b00*/  UTCCP.T.S.4x32dp128bit tmem[UR27+0x1d0], gdesc[UR56] ;  /* 0x0001d0381b0079e7 */ /* 0x0005e20009100000 */
[----:B------:R2:W-:Y:S01]  /*3b10*/  UTCCP.T.S.4x32dp128bit tmem[UR27+0x1d4], gdesc[UR52] ;  /* 0x0001d4341b0079e7 */ /* 0x0005e20009100000 */
[----:B------:R-:W-:Y:S01]  /*3b20*/  UMOV UR35, 0x1 ;  /* 0x0000000100237882 */ /* 0x000fe20000000000 */
[----:B------:R-:W3:Y:S01]  /*3b30*/  SYNCS.PHASECHK.TRANS64.TRYWAIT P3, [UR13+0xa8], R5 ;  /* 0x0000a805ff0075a7 */ /* 0x000ee2000806110d */
[----:B-1----:R-:W-:Y:S01]  /*3b40*/  @P1 VOTEU.ANY UP1, P0 ;  /* 0x0000000000ff1886 */ /* 0x002fe20000020100 */
[----:B------:R-:W-:Y:S01]  /*3b50*/  @UP3 USEL UR35, URZ, 0x1, !UP1 ;  /* 0x00000001ff233887 */ /* 0x000fe2000c800000 */
[----:B--23--:R-:W-:Y:S11]  /*3b60*/  @!P3 BRA `(.L_x_67) ;  /* 0x0000008000d8b947 */ /* 0x00cff60003800000 */
.L_x_158:
[----:B------:R-:W-:Y:S01]  /*3b70*/  ELECT P0, URZ, PT ;  /* 0x0000000000ff782f */ /* 0x000fe20003800000 */
[----:B------:R-:W-:Y:S02]  /*3b80*/  ULEA UR24, UR25, UR18, 0xb ;  /* 0x0000001219187291 */ /* 0x000fe4000f8e58ff */
[----:B------:R-:W-:Y:S02]  /*3b90*/  ULEA UR38, UR25, UR17, 0xa ;  /* 0x0000001119267291 */ /* 0x000fe4000f8e50ff */
[----:B------:R-:W-:Y:S02]  /*3ba0*/  UIADD3 UR58, UPT, UPT, UR24, 0x2, URZ ;  /* 0x00000002183a7890 */ /* 0x000fe4000fffe0ff */
[----:B------:R-:W-:Y:S02]  /*3bb0*/  UIADD3 UR56, UPT, UPT, UR38, 0x2, URZ ;  /* 0x0000000226387890 */ /* 0x000fe4000fffe0ff */
[----:B------:R-:W-:Y:S02]  /*3bc0*/  UIADD3 UR54, UPT, UPT, UR24, 0x4, URZ ;  /* 0x0000000418367890 */ /* 0x000fe4000fffe0ff */
[----:B------:R-:W-:-:S02]  /*3bd0*/  UIADD3 UR52, UPT, UPT, UR38, 0x4, URZ ;  /* 0x0000000426347890 */ /* 0x000fc4000fffe0ff */
[----:B-1----:R-:W-:Y:S01]  /*3be0*/  @P0 LOP3.LUT R2, R0, 0xffff, RZ, 0xc0, !PT ;  /* 0x0000ffff00020812 */ /* 0x002fe200078ec0ff */
[----:B------:R-:W-:Y:S02]  /*3bf0*/  UIADD3 UR40, UPT, UPT, UR38, 0x6, URZ ;  /* 0x0000000626287890 */ /* 0x000fe4000fffe0ff */
[----:B------:R-:W-:Y:S01]  /*3c00*/  UIADD3 UR42, UPT, UPT, UR24, 0x6, URZ ;  /* 0x00000006182a7890 */ /* 0x000fe2000fffe0ff */
[----:B------:R-:W-:Y:S01]  /*3c10*/  @P0 R2UR UR22, R2 ;  /* 0x00000000021602ca */ /* 0x000fe200000e0000 */
[----:B------:R-:W-:Y:S01]  /*3c20*/  UIADD3 UR34, UPT, UPT, UR23, 0x18, URZ ;  /* 0x0000001817227890 */ /* 0x000fe2000fffe0ff */
[----:B------:R-:W-:Y:S01]  /*3c30*/  UMOV UR25, 0x40004040 ;  /* 0x4000404000197882 */ /* 0x000fe20000000000 */
[----:B------:R-:W-:Y:S01]  /*3c40*/  UMOV UR39, 0x40004040 ;  /* 0x4000404000277882 */ /* 0x000fe20000000000 */
[----:B------:R-:W-:Y:S01]  /*3c50*/  UMOV UR59, 0x40004040 ;  /* 0x40004040003b7882 */ /* 0x000fe20000000000 */
[----:B------:R-:W-:Y:S01]  /*3c60*/  UMOV UR57, 0x40004040 ;  /* 0x4000404000397882 */ /* 0x000fe20000000000 */
[----:B------:R1:W-:Y:S01]  /*3c70*/  UTCOMMA gdesc[UR38], gdesc[UR24], tmem[UR15], tmem[UR50], idesc[UR51], tmem[UR10], !UPT ;  /* 0xc00a3218260075ea */ /* 0x0003e2000f80000f */
[----:B------:R-:W-:Y:S01]  /*3c80*/  UMOV UR55, 0x40004040 ;  /* 0x4000404000377882 */ /* 0x000fe20000000000 */
[----:B------:R-:W-:Y:S01]  /*3c90*/  UMOV UR53, 0x40004040 ;  /* 0x4000404000357882 */ /* 0x000fe20000000000 */
[----:B------:R-:W-:Y:S01]  /*3ca0*/  UMOV UR43, 0x40004040 ;  /* 0x40004040002b7882 */ /* 0x000fe20000000000 */
[----:B------:R-:W-:Y:S01]  /*3cb0*/  UMOV UR41, 0x40004040 ;  /* 0x4000404000297882 */ /* 0x000fe20000000000 */
[----:B------:R2:W-:Y:S01]  /*3cc0*/  UTCOMMA gdesc[UR56], gdesc[UR58], tmem[UR15], tmem[UR48], idesc[UR49], tmem[UR6], UPT ;  /* 0xc006303a380075ea */ /* 0x0005e2000b80000f */
[----:B------:R2:W-:Y:S01]  /*3cd0*/  UTCOMMA gdesc[UR52], gdesc[UR54], tmem[UR15], tmem[UR46], idesc[UR47], tmem[UR8], UPT ;  /* 0xc0082e36340075ea */ /* 0x0005e2000b80000f */
[----:B------:R2:W-:Y:S01]  /*3ce0*/  UTCOMMA gdesc[UR40], gdesc[UR42], tmem[UR15], tmem[UR44], idesc[UR45], tmem[UR4], UPT ;  /* 0xc0042c2a280075ea */ /* 0x0005e2000b80000f */
[----:B------:R2:W-:Y:S01]  /*3cf0*/  UTCBAR.MULTICAST [UR34], URZ, UR22 ;  /* 0x000000ff220073e9 */ /* 0x0005e20008000816 */
[----:B------:R-:W-:Y:S01]  /*3d00*/  UMOV UR23, UR26 ;  /* 0x0000001a00177c82 */ /* 0x000fe20008000000 */
[----:B-1----:R-:W-:Y:S01]  /*3d10*/  UMOV UR24, 0x1 ;  /* 0x0000000100187882 */ /* 0x002fe20000000000 */
[----:B------:R-:W-:-:S05]  /*3d20*/  UMOV UR25, UR14 ;  /* 0x0000000e00197c82 */ /* 0x000fca0008000000 */
.L_x_64:
[----:B------:R-:W-:-:S09]  /*3d30*/  UISETP.GE.AND UP1, UPT, UR23, 0x1, UPT ;  /* 0x000000011700788c */ /* 0x000fd2000bf26270 */
[----:B------:R-:W-:Y:S05]  /*3d40*/  BRA.U !UP1, `(.L_x_68) ;  /* 0x00000005091c7547 */ /* 0x000fea000b800000 */
[----:B------:R-:W-:Y:S01]  /*3d50*/  UIADD3 UR23, UPT, UPT, UR23, -0x1, URZ ;  /* 0xffffffff17177890 */ /* 0x000fe2000fffe0ff */
[----:B--2---:R-:W-:-:S11]  /*3d60*/  UMOV UR22, UR25 ;  /* 0x0000001900167c82 */ /* 0x004fd60008000000 */
.L_x_71:
[----:B------:R-:W-:Y:S02]  /*3d70*/  UISETP.NE.AND UP1, UPT, UR35, URZ, UPT ;  /* 0x000000ff2300728c */ /* 0x000fe4000bf25270 */
[----:B------:R-:W-:Y:S07]  /*3d80*/  ULEA UR14, UR22, UR13, 0x3 ;  /* 0x0000000d160e7291 */ /* 0x000fee000f8e18ff */
[----:B------:R-:W-:Y:S05]  /*3d90*/  BRA.U UP1, `(.L_x_69) ;  /* 0x00000001010c7547 */ /* 0x000fea000b800000 */
[----:B------:R-:W-:Y:S04]  /*3da0*/  SHF.L.U32 R5, R3, 0x1f, RZ ;  /* 0x0000001f03057819 */ /* 0x000fe800000006ff */
[----:B------:R-:W1:Y:S02]  /*3db0*/  SYNCS.PHASECHK.TRANS64.TRYWAIT P0, [UR14], R5 ;  /* 0x00000005ff0075a7 */ /* 0x000e64000800110e */
[----:B-1----:R-:W-:Y:S05]  /*3dc0*/  @!P0 BRA `(.L_x_70) ;  /* 0x0000008000588947 */ /* 0x002fea0003800000 */
.L_x_69:
[----:B------:R-:W-:Y:S02]  /*3dd0*/  UISETP.NE.AND UP1, UPT, UR23, URZ, UPT ;  /* 0x000000ff1700728c */ /* 0x000fe4000bf25270 */
[----:B------:R-:W-:Y:S01]  /*3de0*/  UIADD3 UR25, UPT, UPT, UR22, 0x1, URZ ;  /* 0x0000000116197890 */ /* 0x000fe2000fffe0ff */
[----:B------:R-:W-:Y:S03]  /*3df0*/  ELECT P3, URZ, PT ;  /* 0x0000000000ff782f */ /* 0x000fe60003860000 */
[----:B------:R-:W-:Y:S01]  /*3e00*/  UISETP.NE.AND UP2, UPT, UR25, 0x3, UPT ;  /* 0x000000031900788c */ /* 0x000fe2000bf45270 */
[----:B------:R-:W-:Y:S01]  /*3e10*/  PLOP3.LUT P1, PT, PT, PT, UP1, 0x80, 0x8 ;  /* 0x000000000008781c */ /* 0x000fe20003f2f018 */
[----:B------:R-:W-:Y:S02]  /*3e20*/  ULEA UR42, UR22, UR19, 0x6 ;  /* 0x00000013162a7291 */ /* 0x000fe4000f8e30ff */
[----:B------:R-:W-:Y:S02]  /*3e30*/  USEL UR35, URZ, 0x1, UP2 ;  /* 0x00000001ff237887 */ /* 0x000fe40009000000 */
[----:B------:R-:W-:Y:S02]  /*3e40*/  USEL UR25, UR25, URZ, UP2 ;  /* 0x000000ff19197287 */ /* 0x000fe40009000000 */
[----:B------:R-:W-:Y:S02]  /*3e50*/  ULEA UR40, UR22, UR20, 0x7 ;  /* 0x0000001416287291 */ /* 0x000fe4000f8e38ff */
[----:B------:R-:W-:Y:S01]  /*3e60*/  @UP1 ULEA UR34, UR25, UR13, 0x3 ;  /* 0x0000000d19221291 */ /* 0x000fe2000f8e18ff */
[----:B------:R-:W-:Y:S01]  /*3e70*/  LOP3.LUT R3, R3, UR35, RZ, 0x3c, !PT ;  /* 0x0000002303037c12 */ /* 0x000fe2000f8e3cff */
[----:B------:R-:W-:Y:S01]  /*3e80*/  UIADD3 UR72, UPT, UPT, UR42, 0x20, URZ ;  /* 0x000000202a487890 */ /* 0x000fe2000fffe0ff */
[----:B-1----:R-:W-:Y:S01]  /*3e90*/  @P3 LOP3.LUT R2, R0, 0xffff, RZ, 0xc0, !PT ;  /* 0x0000ffff00023812 */ /* 0x002fe200078ec0ff */
[----:B------:R-:W-:Y:S01]  /*3ea0*/  ULEA UR38, UR22, UR18, 0xb ;  /* 0x0000001216267291 */ /* 0x000fe2000f8e58ff */
[----:B------:R-:W-:Y:S01]  /*3eb0*/  @P1 SHF.L.U32 R4, R3, 0x1f, RZ ;  /* 0x0000001f03041819 */ /* 0x000fe200000006ff */
[----:B------:R-:W-:Y:S02]  /*3ec0*/  ULEA UR52, UR22, UR17, 0xa ;  /* 0x0000001116347291 */ /* 0x000fe4000f8e50ff */
[----:B------:R-:W-:Y:S01]  /*3ed0*/  UIADD3 UR66, UPT, UPT, UR40, 0x20, URZ ;  /* 0x0000002028427890 */ /* 0x000fe2000fffe0ff */
[----:B------:R-:W1:Y:S01]  /*3ee0*/  @P1 SYNCS.PHASECHK.TRANS64.TRYWAIT P0, [UR34], R4 ;  /* 0x00000004ff0015a7 */ /* 0x000e620008001122 */
[----:B------:R-:W-:Y:S02]  /*3ef0*/  UISETP.NE.U32.AND UP2, UPT, UR24, URZ, UPT ;  /* 0x000000ff1800728c */ /* 0x000fe4000bf45070 */
[----:B------:R-:W-:Y:S02]  /*3f00*/  UIADD3 UR68, UPT, UPT, UR40, 0x40, URZ ;  /* 0x0000004028447890 */ /* 0x000fe4000fffe0ff */
[----:B------:R-:W-:Y:S01]  /*3f10*/  UIADD3 UR34, UPT, UPT, UR14, 0x18, URZ ;  /* 0x000000180e227890 */ /* 0x000fe2000fffe0ff */
[----:B------:R-:W-:Y:S01]  /*3f20*/  @P3 R2UR UR14, R2 ;  /* 0x00000000020e32ca */ /* 0x000fe200000e0000 */
[----:B------:R-:W-:Y:S02]  /*3f30*/  UIADD3 UR70, UPT, UPT, UR40, 0x60, URZ ;  /* 0x0000006028467890 */ /* 0x000fe4000fffe0ff */
[----:B------:R-:W-:Y:S02]  /*3f40*/  UIADD3 UR64, UPT, UPT, UR38, 0x2, URZ ;  /* 0x0000000226407890 */ /* 0x000fe4000fffe0ff */
[----:B------:R-:W-:Y:S02]  /*3f50*/  UIADD3 UR62, UPT, UPT, UR52, 0x2, URZ ;  /* 0x00000002343e7890 */ /* 0x000fe4000fffe0ff */
[----:B------:R-:W-:Y:S02]  /*3f60*/  UIADD3 UR60, UPT, UPT, UR38, 0x4, URZ ;  /* 0x00000004263c7890 */ /* 0x000fe4000fffe0ff */
[----:B------:R-:W-:Y:S02]  /*3f70*/  UIADD3 UR58, UPT, UPT, UR52, 0x4, URZ ;  /* 0x00000004343a7890 */ /* 0x000fe4000fffe0ff */
[----:B------:R-:W-:Y:S02]  /*3f80*/  UIADD3 UR56, UPT, UPT, UR38, 0x6, URZ ;  /* 0x0000000626387890 */ /* 0x000fe4000fffe0ff */
[----:B------:R-:W-:Y:S02]  /*3f90*/  UIADD3 UR54, UPT, UPT, UR52, 0x6, URZ ;  /* 0x0000000634367890 */ /* 0x000fe4000fffe0ff */
[----:B------:R-:W-:Y:S02]  /*3fa0*/  UIADD3 UR22, UPT, UPT, UR23, 0x1, URZ ;  /* 0x0000000117167890 */ /* 0x000fe4000fffe0ff */
[----:B------:R-:W-:Y:S01]  /*3fb0*/  UIADD3 UR23, UPT, UPT, UR23, -0x1, URZ ;  /* 0xffffffff17177890 */ /* 0x000fe2000fffe0ff */
[----:B------:R-:W-:Y:S01]  /*3fc0*/  UMOV UR43, 0x4008 ;  /* 0x00004008002b7882 */ /* 0x000fe20000000000 */
[----:B------:R-:W-:Y:S01]  /*3fd0*/  UMOV UR73, 0x4008 ;  /* 0x0000400800497882 */ /* 0x000fe20000000000 */
[----:B------:R3:W-:Y:S01]  /*3fe0*/  UTCCP.T.S.4x32dp128bit tmem[UR27+0x1c0], gdesc[UR42] ;  /* 0x0001c02a1b0079e7 */ /* 0x0007e20009100000 */
[----:B------:R3:W-:Y:S01]  /*3ff0*/  UTCCP.T.S.4x32dp128bit tmem[UR27+0x1c4], gdesc[UR72] ;  /* 0x0001c4481b0079e7 */ /* 0x0007e20009100000 */
        /* <DEDUP_REMOVED lines=10> */
[----:B------:R-:W-:Y:S01]  /*40a0*/  UMOV UR65, 0x40004040 ;  /* 0x4000404000417882 */ /* 0x000fe20000000000 */
[----:B------:R3:W-:Y:S01]  /*40b0*/  UTCOMMA gdesc[UR52], gdesc[UR38], tmem[UR15], tmem[UR36], idesc[UR37], tmem[UR10], UP2 ;  /* 0xc00a2426340075ea */ /* 0x0007e2000900000f */
[----:B------:R-:W-:Y:S01]  /*40c0*/  UMOV UR63, 0x40004040 ;  /* 0x40004040003f7882 */ /* 0x000fe20000000000 */
[----:B------:R-:W-:Y:S01]  /*40d0*/  UMOV UR61, 0x40004040 ;  /* 0x40004040003d7882 */ /* 0x000fe20000000000 */
[----:B------:R3:W-:Y:S01]  /*40e0*/  UTCOMMA gdesc[UR62], gdesc[UR64], tmem[UR15], tmem[UR32], idesc[UR33], tmem[UR6], UPT ;  /* 0xc00620403e0075ea */ /* 0x0007e2000b80000f */
[----:B------:R-:W-:Y:S01]  /*40f0*/  UMOV UR59, 0x40004040 ;  /* 0x40004040003b7882 */ /* 0x000fe20000000000 */
[----:B------:R-:W-:Y:S01]  /*4100*/  UMOV UR57, 0x40004040 ;  /* 0x4000404000397882 */ /* 0x000fe20000000000 */
[----:B------:R3:W-:Y:S01]  /*4110*/  UTCOMMA gdesc[UR58], gdesc[UR60], tmem[UR15], tmem[UR30], idesc[UR31], tmem[UR8], UPT ;  /* 0xc0081e3c3a0075ea */ /* 0x0007e2000b80000f */
[----:B------:R-:W-:Y:S01]  /*4120*/  UMOV UR55, 0x40004040 ;  /* 0x4000404000377882 */ /* 0x000fe20000000000 */
[----:B------:R-:W-:Y:S01]  /*4130*/  UMOV UR35, 0x1 ;  /* 0x0000000100237882 */ /* 0x000fe20000000000 */
[----:B------:R3:W-:Y:S01]  /*4140*/  UTCOMMA gdesc[UR54], gdesc[UR56], tmem[UR15], tmem[UR28], idesc[UR29], tmem[UR4], UPT ;  /* 0xc0041c38360075ea */ /* 0x0007e2000b80000f */
[----:B------:R3:W-:Y:S01]  /*4150*/  UTCBAR.MULTICAST [UR34], URZ, UR14 ;  /* 0x000000ff220073e9 */ /* 0x0007e2000800080e */
[----:B------:R-:W-:Y:S01]  /*4160*/  UMOV UR24, 0x1 ;  /* 0x0000000100187882 */ /* 0x000fe20000000000 */
[----:B-1----:R-:W-:Y:S01]  /*4170*/  @P1 VOTEU.ANY UP2, P0 ;  /* 0x0000000000ff1886 */ /* 0x002fe20000040100 */
[----:B------:R-:W-:Y:S02]  /*4180*/  @UP1 USEL UR35, URZ, 0x1, !UP2 ;  /* 0x00000001ff231887 */ /* 0x000fe4000d000000 */
[----:B------:R-:W-:Y:S03]  /*4190*/  UISETP.GT.U32.AND UP1, UPT, UR22, 0x1, UPT ;  /* 0x000000011600788c */ /* 0x000fe6000bf24070 */
[----:B------:R-:W-:Y:S06]  /*41a0*/  UMOV UR22, UR25 ;  /* 0x0000001900167c82 */ /* 0x000fec0008000000 */
[----:B---3--:R-:W-:Y:S05]  /*41b0*/  BRA.U UP1, `(.L_x_71) ;  /* 0xfffffff901ec7547 */ /* 0x008fea000b83ffff */
.L_x_68:
[C---:B------:R-:W-:Y:S01]  /*41c0*/  ISETP.NE.AND P0, PT, R9.reuse, 0x2, PT ;  /* 0x000000020900780c */ /* 0x040fe20003f05270 */
[----:B------:R1:W-:Y:S01]  /*41d0*/  UTCBAR [UR21], URZ ;  /* 0x000000ff150073e9 */ /* 0x0003e200080000ff */
[----:B--2---:R-:W-:Y:S02]  /*41e0*/  UMOV UR22, UR16 ;  /* 0x0000001000167c82 */ /* 0x004fe40008000000 */
[----:B------:R-:W-:Y:S02]  /*41f0*/  SEL R5, RZ, 0x1, P0 ;  /* 0x00000001ff057807 */ /* 0x000fe40000000000 */
[----:B------:R-:W-:Y:S02]  /*4200*/  SEL R9, R9, RZ, P0 ;  /* 0x000000ff09097207 */ /* 0x000fe40000000000 */
[----:B------:R-:W-:Y:S01]  /*4210*/  LOP3.LUT R8, R8, R5, RZ, 0x3c, !PT ;  /* 0x0000000508087212 */ /* 0x000fe200078e3cff */
[----:B------:R-:W-:Y:S06]  /*4220*/  @P2 BRA `(.L_x_72) ;  /* 0xfffffff400542947 */ /* 0x000fec000383ffff */
[----:B------:R-:W2:Y:S01]  /*4230*/  S2UR UR4, SR_CgaCtaId ;  /* 0x00000000000479c3 */ /* 0x000ea20000008800 */
[----:B------:R-:W-:Y:S01]  /*4240*/  ELECT P0, URZ, PT ;  /* 0x0000000000ff782f */ /* 0x000fe20003800000 */
[----:B------:R-:W-:Y:S01]  /*4250*/  IMAD.MOV.U32 R0, RZ, RZ, 0x1 ;  /* 0x00000001ff007424 */ /* 0x000fe200078e00ff */
[----:B------:R-:W-:Y:S01]  /*4260*/  UMOV UR5, 0x40 ;  /* 0x0000004000057882 */ /* 0x000fe20000000000 */
[----:B------:R-:W-:-:S04]  /*4270*/  SHF.L.U32 R3, RZ, 0x1f, RZ ;  /* 0x0000001fff037819 */ /* 0x000fc800000006ff */
[----:B------:R-:W-:Y:S01]  /*4280*/  UVIRTCOUNT.DEALLOC.SMPOOL 0x80 ;  /* 0x000000800000784c */ /* 0x000fe20000000000 */
[----:B--2---:R-:W-:-:S09]  /*4290*/  ULEA UR4, UR4, UR5, 0x18 ;  /* 0x0000000504047291 */ /* 0x004fd2000f8ec0ff */
[----:B------:R2:W-:Y:S01]  /*42a0*/  @P0 STS.U8 [UR4+0x1c], R0 ;  /* 0x00001c00ff000988 */ /* 0x0005e20008000004 */
[----:B------:R-:W3:Y:S02]  /*42b0*/  SYNCS.PHASECHK.TRANS64.TRYWAIT P0, [UR13+0xd0], R3 ;  /* 0x0000d003ff0075a7 */ /* 0x000ee4000800110d */
[----:B--23--:R-:W-:Y:S05]  /*42c0*/  @!P0 BRA `(.L_x_73) ;  /* 0x0000007c00308947 */ /* 0x00cfea0003800000 */
.L_x_161:
[----:B------:R-:W-:Y:S01]  /*42d0*/  NOP ;  /* 0x0000000000007918 */ /* 0x000fe20000000000 */
[----:B--2---:R-:W2:Y:S01]  /*42e0*/  LDS R0, [UR4+0x14] ;  /* 0x00001404ff007984 */ /* 0x004ea20008000800 */
[----:B------:R-:W-:Y:S01]  /*42f0*/  ULOP3.LUT UR6, UR27, 0xffff, URZ, 0xc0, !UPT ;  /* 0x0000ffff1b067892 */ /* 0x000fe2000f8ec0ff */
[----:B------:R-:W-:Y:S01]  /*4300*/  UMOV UR8, 0xffff ;  /* 0x0000ffff00087882 */ /* 0x000fe20000000000 */
[----:B------:R-:W-:Y:S02]  /*4310*/  UMOV UR5, 0x1 ;  /* 0x0000000100057882 */ /* 0x000fe40000000000 */
[----:B------:R-:W-:-:S04]  /*4320*/  USHF.R.U32.HI UR6, URZ, 0x5, UR6 ;  /* 0x00000005ff067899 */ /* 0x000fc80008011606 */
[----:B------:R-:W-:Y:S02]  /*4330*/  USHF.L.U32 UR8, UR8, UR6, URZ ;  /* 0x0000000608087299 */ /* 0x000fe400080006ff */
[----:B------:R-:W-:-:S04]  /*4340*/  USHF.L.U32 UR5, UR5, UR6, URZ ;  /* 0x0000000605057299 */ /* 0x000fc800080006ff */
[----:B--2---:R-:W-:-:S04]  /*4350*/  LOP3.LUT R0, R0, UR8, RZ, 0xc0, !PT ;  /* 0x0000000800007c12 */ /* 0x004fc8000f8ec0ff */
[----:B------:R-:W-:-:S13]  /*4360*/  ISETP.NE.AND P0, PT, R0, UR8, PT ;  /* 0x0000000800007c0c */ /* 0x000fda000bf05270 */
[----:B------:R-:W-:Y:S05]  /*4370*/  @P0 BRA `(.L_x_74) ;  /* 0x0000000000580947 */ /* 0x000fea0003800000 */
[----:B------:R-:W2:Y:S02]  /*4380*/  LDS R0, [UR4+0x18] ;  /* 0x00001804ff007984 */ /* 0x000ea40008000800 */
[----:B--2---:R-:W-:-:S04]  /*4390*/  LOP3.LUT R0, R0, UR5, RZ, 0xc0, !PT ;  /* 0x0000000500007c12 */ /* 0x004fc8000f8ec0ff */
[----:B------:R-:W-:-:S13]  /*43a0*/  ISETP.NE.AND P0, PT, R0, UR5, PT ;  /* 0x0000000500007c0c */ /* 0x000fda000bf05270 */
[----:B------:R-:W-:Y:S05]  /*43b0*/  @P0 BRA `(.L_x_75) ;  /* 0x00000000003c0947 */ /* 0x000fea0003800000 */
[----:B------:R-:W2:Y:S01]  /*43c0*/  S2R R2, SR_LANEID ;  /* 0x0000000000027919 */ /* 0x000ea20000000000 */
[----:B------:R-:W-:Y:S01]  /*43d0*/  ULOP3.LUT UR8, URZ, UR8, URZ, 0x33, !UPT ;  /* 0x00000008ff087292 */ /* 0x000fe2000f8e33ff */
[----:B------:R-:W-:Y:S01]  /*43e0*/  LOP3.LUT R4, RZ, UR5, RZ, 0x33, !PT ;  /* 0x00000005ff047c12 */ /* 0x000fe2000f8e33ff */
[----:B------:R-:W-:Y:S02]  /*43f0*/  VOTEU.ANY UR7, UPT, PT ;  /* 0x0000000000077886 */ /* 0x000fe400038e0100 */
[----:B------:R-:W-:Y:S01]  /*4400*/  UFLO.U32 UR7, UR7 ;  /* 0x00000007000772bd */ /* 0x000fe200080e0000 */
[----:B------:R-:W3:Y:S01]  /*4410*/  REDUX UR5, R4 ;  /* 0x00000000040573c4 */ /* 0x000ee20000000000 */
[----:B------:R-:W-:-:S06]  /*4420*/  IMAD.U32 R0, RZ, RZ, UR8 ;  /* 0x00000008ff007e24 */ /* 0x000fcc000f8e00ff */
[----:B------:R4:W-:Y:S01]  /*4430*/  UTCATOMSWS.AND URZ, UR8 ;  /* 0x0000000800ff79e3 */ /* 0x0009e20008000000 */
[----:B------:R-:W1:Y:S01]  /*4440*/  REDUX UR6, R0 ;  /* 0x00000000000673c4 */ /* 0x000e620000000000 */
[----:B--2---:R-:W-:Y:S01]  /*4450*/  ISETP.EQ.U32.AND P0, PT, R2, UR7, PT ;  /* 0x0000000702007c0c */ /* 0x004fe2000bf02070 */
[----:B---3--:R-:W-:Y:S01]  /*4460*/  IMAD.U32 R2, RZ, RZ, UR5 ;  /* 0x00000005ff027e24 */ /* 0x008fe2000f8e00ff */
[----:B-1----:R-:W-:-:S11]  /*4470*/  MOV R3, UR6 ;  /* 0x0000000600037c02 */ /* 0x002fd60008000f00 */
[----:B------:R4:W-:Y:S04]  /*4480*/  @P0 ATOMS.AND RZ, [UR4+0x14], R3 ;  /* 0x00001403ffff098c */ /* 0x0009e8000a800004 */
[----:B------:R4:W-:Y:S01]  /*4490*/  @P0 ATOMS.AND RZ, [UR4+0x18], R2 ;  /* 0x00001802ffff098c */ /* 0x0009e2000a800004 */
[----:B------:R-:W-:Y:S05]  /*44a0*/  BRA `(.L_x_76) ;  /* 0x0000000000147947 */ /* 0x000fea0003800000 */
.L_x_75:
[----:B------:R-:W-:Y:S02]  /*44b0*/  MOV R2, 0x44d0 ;  /* 0x000044d000027802 */ /* 0x000fe40000000f00 */
[----:B-1---5:R-:W-:Y:S05]  /*44c0*/  CALL.REL.NOINC `($__internal_0_$__cuda_sm10x_tcgen05_guardrail_trap_col_being_dealloced_not_returned_by_alloc) ;  /* 0x00000080001c7944 */ /* 0x022fea0003c00000 */
[----:B------:R-:W-:Y:S05]  /*44d0*/  BRA `(.L_x_76) ;  /* 0x0000000000087947 */ /* 0x000fea0003800000 */
.L_x_74:
[----:B------:R-:W-:Y:S02]  /*44e0*/  MOV R2, 0x4500 ;  /* 0x0000450000027802 */ /* 0x000fe40000000f00 */
[----:B-1---5:R-:W-:Y:S05]  /*44f0*/  CALL.REL.NOINC `($__internal_2_$__cuda_sm10x_tcgen05_guardrail_trap_unallocated_columns_being_dealloced) ;  /* 0x0000008000287944 */ /* 0x022fea0003c00000 */
.L_x_76:
[----:B------:R-:W-:Y:S01]  /*4500*/  NOP ;  /* 0x0000000000007918 */ /* 0x000fe20000000000 */
[----:B----4-:R-:W-:Y:S05]  /*4510*/  EXIT ;  /* 0x000000000000794d */ /* 0x010fea0003800000 */
.L_x_58:
[----:B------:R-:W-:-:S09]  /*4520*/  UISETP.NE.OR UP4, UPT, UR7, 0x3, !UP4 ;  /* 0x000000030700788c */ /* 0x000fd2000e785670 */
[----:B------:R-:W-:Y:S05]  /*4530*/  BRA.U UP4, `(.L_x_77) ;  /* 0x0000001104347547 */ /* 0x000fea000b800000 */
[----:B------:R-:W1:Y:S01]  /*4540*/  LDC R0, c[0x0][0xf30] ;  /* 0x0003cc00ff007b82 */ /* 0x000e620000000800 */
[----:B------:R-:W-:Y:S01]  /*4550*/  UMOV UR4, 0x400 ;  /* 0x0000040000047882 */ /* 0x000fe20000000000 */
[----:B------:R-:W-:Y:S01]  /*4560*/  HFMA2 R34, -RZ, RZ, 0, 0 ;  /* 0x00000000ff227431 */ /* 0x000fe200000001ff */
[----:B------:R-:W-:Y:S01]  /*4570*/  ULEA UR4, UR37, UR4, 0x18 ;  /* 0x0000000425047291 */ /* 0x000fe2000f8ec0ff */
[----:B------:R-:W-:Y:S01]  /*4580*/  IMAD.MOV.U32 R35, RZ, RZ, 0x1 ;  /* 0x00000001ff237424 */ /* 0x000fe200078e00ff */
[----:B------:R-:W-:Y:S01]  /*4590*/  CS2R R32, SRZ ;  /* 0x0000000000207805 */ /* 0x000fe2000001ff00 */
[----:B------:R-:W-:Y:S01]  /*45a0*/  IMAD.MOV.U32 R30, RZ, RZ, 0x4000 ;  /* 0x00004000ff1e7424 */ /* 0x000fe200078e00ff */
[----:B------:R-:W-:Y:S01]  /*45b0*/  UIADD3 UR5, UPT, UPT, UR4, 0x48, URZ ;  /* 0x0000004804057890 */ /* 0x000fe2000fffe0ff */
[----:B------:R-:W2:Y:S01]  /*45c0*/  LDC R29, c[0x0][0x370] ;  /* 0x0000dc00ff1d7b82 */ /* 0x000ea20000000800 */
[----:B------:R-:W-:Y:S02]  /*45d0*/  UIADD3 UR33, UPT, UPT, UR4, 0x30, URZ ;  /* 0x0000003004217890 */ /* 0x000fe4000fffe0ff */
[----:B------:R-:W-:-:S02]  /*45e0*/  UIADD3 UR25, UPT, UPT, UR4, 0x38, URZ ;  /* 0x0000003804197890 */ /* 0x000fc4000fffe0ff */
[----:B------:R-:W-:Y:S02]  /*45f0*/  UIADD3 UR17, UPT, UPT, UR4, 0x40, URZ ;  /* 0x0000004004117890 */ /* 0x000fe4000fffe0ff */
[----:B------:R-:W-:Y:S01]  /*4600*/  UPRMT UR5, UR37, 0x654, UR5 ;  /* 0x0000065425057896 */ /* 0x000fe20008000005 */
[----:B------:R-:W4:Y:S01]  /*4610*/  LDC R2, c[0x0][0xf0c] ;  /* 0x0003c300ff027b82 */ /* 0x000f220000000800 */
[----:B------:R-:W-:Y:S02]  /*4620*/  UPRMT UR7, UR37, 0x654, UR33 ;  /* 0x0000065425077896 */ /* 0x000fe40008000021 */
[----:B------:R-:W-:Y:S02]  /*4630*/  UPRMT UR6, UR37, 0x654, UR25 ;  /* 0x0000065425067896 */ /* 0x000fe40008000019 */
[----:B------:R-:W-:Y:S02]  /*4640*/  UPLOP3.LUT UP0, UPT, UPT, UPT, UPT, 0x40, 0x4 ;  /* 0x000000000004789c */ /* 0x000fe40003f0e870 */
[----:B------:R-:W-:Y:S01]  /*4650*/  UPRMT UR37, UR37, 0x654, UR17 ;  /* 0x0000065425257896 */ /* 0x000fe20008000011 */
[----:B------:R-:W2:Y:S01]  /*4660*/  LDC R21, c[0x0][0xf20] ;  /* 0x0003c800ff157b82 */ /* 0x000ea20000000800 */
[----:B-1----:R-:W-:-:S07]  /*4670*/  ISETP.NE.AND P1, PT, R0, 0x1, PT ;  /* 0x000000010000780c */ /* 0x002fce0003f25270 */
[----:B------:R-:W1:Y:S08]  /*4680*/  LDC.64 R36, c[0x0][0x348] ;  /* 0x0000d200ff247b82 */ /* 0x000e700000000a00 */
[----:B------:R-:W1:Y:S08]  /*4690*/  LDC.64 R16, c[0x0][0xc88] ;  /* 0x00032200ff107b82 */ /* 0x000e700000000a00 */
[----:B------:R-:W1:Y:S08]  /*46a0*/  LDC.64 R22, c[0x0][0xf10] ;  /* 0x0003c400ff167b82 */ /* 0x000e700000000a00 */
[----:B------:R-:W1:Y:S08]  /*46b0*/  LDC.64 R6, c[0x0][0xf18] ;  /* 0x0003c600ff067b82 */ /* 0x000e700000000a00 */
[----:B------:R-:W1:Y:S08]  /*46c0*/  LDC.64 R4, c[0x0][0xf28] ;  /* 0x0003ca00ff047b82 */ /* 0x000e700000000a00 */
[----:B------:R-:W1:Y:S08]  /*46d0*/  LDC.64 R18, c[0x0][0xc90] ;  /* 0x00032400ff127b82 */ /* 0x000e700000000a00 */
[----:B--2-4-:R-:W1:Y:S02]  /*46e0*/  LDC R28, c[0x0][0x374] ;  /* 0x0000dd00ff1c7b82 */ /* 0x014e640000000800 */
.L_x_88:
[C---:B------:R-:W-:Y:S02]  /*46f0*/  LEA R0, R34.reuse, UR4, 0x3 ;  /* 0x0000000422007c11 */ /* 0x040fe4000f8e18ff */
[----:B------:R-:W-:Y:S02]  /*4700*/  SHF.L.U32 R3, R33, 0x1f, RZ ;  /* 0x0000001f21037819 */ /* 0x000fe400000006ff */
[----:B------:R-:W-:Y:S02]  /*4710*/  LEA R24, R34, UR4, 0x4 ;  /* 0x0000000422187c11 */ /* 0x000fe4000f8e20ff */
[----:B------:R-:W2:Y:S02]  /*4720*/  SYNCS.PHASECHK.TRANS64.TRYWAIT P0, [R0+URZ+0x80], R3 ;  /* 0x00008003000075a7 */ /* 0x000ea400080011ff */
[----:B--2---:R-:W-:Y:S05]  /*4730*/  @!P0 BRA `(.L_x_78) ;  /* 0x00000078002c8947 */ /* 0x004fea0003800000 */
.L_x_162:
[----:B---3--:R-:W-:Y:S01]  /*4740*/  ISETP.GE.AND P0, PT, R72, 0x1, PT ;  /* 0x000000014800780c */ /* 0x008fe20003f06270 */
[----:B------:R-:W3:Y:S01]  /*4750*/  LDS.128 R24, [R24+0xe0] ;  /* 0x0000e00018187984 */ /* 0x000ee20000000c00 */
[----:B-1----:R-:W-:Y:S01]  /*4760*/  ISETP.NE.U32.AND P5, PT, R18, RZ, PT ;  /* 0x000000ff1200720c */ /* 0x002fe20003fa5070 */
[----:B--2---:R-:W-:Y:S01]  /*4770*/  VIADD R0, R0, 0x90 ;  /* 0x0000009000007836 */ /* 0x004fe20000000000 */
[----:B------:R-:W-:Y:S01]  /*4780*/  ISETP.NE.U32.AND P4, PT, R18, RZ, PT ;  /* 0x000000ff1200720c */ /* 0x000fe20003f85070 */
[----:B------:R-:W-:Y:S01]  /*4790*/  USHF.L.U32 UR35, UR20, 0x7, URZ ;  /* 0x0000000714237899 */ /* 0x000fe200080006ff */
[C---:B------:R-:W-:Y:S02]  /*47a0*/  ISETP.NE.AND.EX P5, PT, R19.reuse, RZ, PT, P5 ;  /* 0x000000ff1300720c */ /* 0x040fe40003fa5350 */
[----:B------:R-:W-:Y:S01]  /*47b0*/  PRMT R0, RZ, 0x654, R0 ;  /* 0x00000654ff007816 */ /* 0x000fe20000000000 */
[----:B------:R-:W-:Y:S01]  /*47c0*/  @!PT LDS RZ, [RZ] ;  /* 0x00000000fffff984 */ /* 0x000fe20000000800 */
[----:B------:R-:W-:Y:S01]  /*47d0*/  @!PT LDS RZ, [RZ] ;  /* 0x00000000fffff984 */ /* 0x000fe20000000800 */
[----:B------:R-:W-:Y:S01]  /*47e0*/  @!PT LDS RZ, [RZ] ;  /* 0x00000000fffff984 */ /* 0x000fe20000000800 */
[----:B------:R-:W-:Y:S01]  /*47f0*/  @!PT LDS RZ, [RZ] ;  /* 0x00000000fffff984 */ /* 0x000fe20000000800 */
[----:B------:R1:W-:Y:S06]  /*4800*/  MEMBAR.ALL.CTA ;  /* 0x0000000000007992 */ /* 0x0003ec0000008000 */
[----:B-1----:R-:W1:Y:S01]  /*4810*/  FENCE.VIEW.ASYNC.S ;  /* 0x00000000000073c6 */ /* 0x002e620000000000 */
[----:B------:R-:W-:Y:S02]  /*4820*/  ISETP.NE.AND.EX P4, PT, R19, RZ, PT, P4 ;  /* 0x000000ff1300720c */ /* 0x000fe40003f85340 */
[----:B------:R-:W-:Y:S01]  /*4830*/  SHF.L.U32 R38, R35, 0x1f, RZ ;  /* 0x0000001f23267819 */ /* 0x000fe200000006ff */
[----:B-1----:R1:W-:Y:S01]  /*4840*/  SYNCS.ARRIVE.TRANS64.RED.A1T0 RZ, [R0+URZ], RZ ;  /* 0x000000ff00ff79a7 */ /* 0x0023e200081004ff */
[----:B---3--:R-:W-:Y:S11]  /*4850*/  LOP3.LUT P3, RZ, R26, 0x1, RZ, 0xc0, !PT ;  /* 0x000000011aff7812 */ /* 0x008ff6000786c0ff */
[----:B------:R-:W-:Y:S02]  /*4860*/  @!UPT UIADD3 URZ, UPT, UPT, URZ, URZ, URZ ;  /* 0x000000fffffff290 */ /* 0x000fe4000fffe0ff */
[----:B------:R-:W-:Y:S02]  /*4870*/  @P3 MOV R13, R24 ;  /* 0x00000018000d3202 */ /* 0x000fe40000000f00 */
[----:B------:R-:W-:Y:S01]  /*4880*/  @P3 LOP3.LUT R8, R25, 0xffff, RZ, 0xc0, !PT ;  /* 0x0000ffff19083812 */ /* 0x000fe200078ec0ff */
[----:B-1----:R-:W-:Y:S06]  /*4890*/  @!P0 BRA `(.L_x_79) ;  /* 0x0000000000a48947 */ /* 0x002fec0003800000 */
[----:B------:R-:W-:Y:S01]  /*48a0*/  IMAD.HI.U32 R42, R28, R7, RZ ;  /* 0x000000071c2a7227 */ /* 0x000fe200078e00ff */
[----:B------:R-:W-:Y:S02]  /*48b0*/  ISETP.NE.AND P0, PT, R6, 0x1, PT ;  /* 0x000000010600780c */ /* 0x000fe40003f05270 */
[----:B------:R-:W-:Y:S01]  /*48c0*/  ISETP.NE.AND P2, PT, R72, 0x1, PT ;  /* 0x000000014800780c */ /* 0x000fe20003f45270 */
[-C--:B------:R-:W-:Y:S01]  /*48d0*/  IMAD.HI.U32 R40, R29, R22.reuse, RZ ;  /* 0x000000161d287227 */ /* 0x080fe200078e00ff */
[----:B------:R-:W-:Y:S02]  /*48e0*/  SHF.R.U32.HI R39, RZ, R21, R42 ;  /* 0x00000015ff277219 */ /* 0x000fe4000001162a */
[----:B------:R-:W-:Y:S01]  /*48f0*/  ISETP.NE.AND P6, PT, R2, 0x1, PT ;  /* 0x000000010200780c */ /* 0x000fe20003fc5270 */
[----:B------:R-:W-:Y:S01]  /*4900*/  IMAD.HI.U32 R46, R8, R7, RZ ;  /* 0x00000007082e7227 */ /* 0x000fe200078e00ff */
[----:B------:R-:W-:Y:S02]  /*4910*/  SHF.R.U32.HI R40, RZ, R23, R40 ;  /* 0x00000017ff287219 */ /* 0x000fe40000011628 */
[----:B------:R-:W-:Y:S01]  /*4920*/  SEL R3, R28, R39, !P0 ;  /* 0x000000271c037207 */ /* 0x000fe20004000000 */
[----:B------:R-:W-:Y:S01]  /*4930*/  IMAD.HI.U32 R42, R13, R22, RZ ;  /* 0x000000160d2a7227 */ /* 0x000fe200078e00ff */
[----:B------:R-:W-:Y:S02]  /*4940*/  SEL R11, R29, R40, !P6 ;  /* 0x000000281d0b7207 */ /* 0x000fe40007000000 */
[----:B------:R-:W-:Y:S01]  /*4950*/  SHF.R.U32.HI R39, RZ, R21, R46 ;  /* 0x00000015ff277219 */ /* 0x000fe2000001162e */
[-C--:B------:R-:W-:Y:S01]  /*4960*/  IMAD.HI.U32 R44, R3, R4.reuse, RZ ;  /* 0x00000004032c7227 */ /* 0x080fe200078e00ff */
[----:B------:R-:W-:Y:S02]  /*4970*/  SHF.R.U32.HI R42, RZ, R23, R42 ;  /* 0x00000017ff2a7219 */ /* 0x000fe4000001162a */
[----:B------:R-:W-:Y:S01]  /*4980*/  SEL R9, R8, R39, !P0 ;  /* 0x0000002708097207 */ /* 0x000fe20004000000 */
[-C--:B------:R-:W-:Y:S01]  /*4990*/  IMAD.HI.U32 R40, R11, R4.reuse, RZ ;  /* 0x000000040b287227 */ /* 0x080fe200078e00ff */
[-C--:B------:R-:W-:Y:S03]  /*49a0*/  @P2 SHF.R.U32.HI R3, RZ, R5.reuse, R44 ;  /* 0x00000005ff032219 */ /* 0x080fe6000001162c */
[----:B------:R-:W-:Y:S01]  /*49b0*/  IMAD.HI.U32 R14, R9, R4, RZ ;  /* 0x00000004090e7227 */ /* 0x000fe200078e00ff */
[----:B------:R-:W-:Y:S03]  /*49c0*/  @P2 SHF.R.U32.HI R11, RZ, R5, R40 ;  /* 0x00000005ff0b2219 */ /* 0x000fe60000011628 */
[C---:B------:R-:W-:Y:S01]  /*49d0*/  IMAD R10, R72.reuse, R3, RZ ;  /* 0x00000003480a7224 */ /* 0x040fe200078e02ff */
[----:B------:R-:W-:Y:S01]  /*49e0*/  SEL R3, R13, R42, !P6 ;  /* 0x0000002a0d037207 */ /* 0x000fe20007000000 */
[C---:B------:R-:W-:Y:S01]  /*49f0*/  IMAD R12, R72.reuse, R11, RZ ;  /* 0x0000000b480c7224 */ /* 0x040fe200078e02ff */
[-C--:B------:R-:W-:Y:S02]  /*4a00*/  SHF.R.U32.HI R14, RZ, R5.reuse, R14 ;  /* 0x00000005ff0e7219 */ /* 0x080fe4000001160e */
[C---:B------:R-:W-:Y:S02]  /*4a10*/  ISETP.GE.AND P0, PT, R9.reuse, R10, PT ;  /* 0x0000000a0900720c */ /* 0x040fe40003f06270 */
[----:B------:R-:W-:Y:S02]  /*4a20*/  SEL R15, R9, R14, !P2 ;  /* 0x0000000e090f7207 */ /* 0x000fe40005000000 */
[C---:B------:R-:W-:Y:S03]  /*4a30*/  ISETP.GE.OR P0, PT, R3.reuse, R12, P0 ;  /* 0x0000000c0300720c */ /* 0x040fe60000706670 */
[----:B------:R-:W-:Y:S04]  /*4a40*/  IMAD.MOV R14, RZ, RZ, -R15 ;  /* 0x000000ffff0e7224 */ /* 0x000fe800078e0a0f */
[----:B------:R-:W-:Y:S06]  /*4a50*/  IMAD R14, R72, R14, R9 ;  /* 0x0000000e480e7224 */ /* 0x000fec00078e0209 */
[C---:B------:R-:W-:Y:S05]  /*4a60*/  @!P0 IMAD.HI.U32 R10, R3.reuse, R4, RZ ;  /* 0x00000004030a8227 */ /* 0x040fea00078e00ff */
[----:B------:R-:W-:Y:S04]  /*4a70*/  @!P0 SHF.R.U32.HI R10, RZ, R5, R10 ;  /* 0x00000005ff0a8219 */ /* 0x000fe8000001160a */
[----:B------:R-:W-:Y:S01]  /*4a80*/  @!P0 SEL R0, R3, R10, !P2 ;  /* 0x0000000a03008207 */ /* 0x000fe20005000000 */
[----:B------:R-:W-:Y:S03]  /*4a90*/  IMAD.MOV R10, RZ, RZ, -R3 ;  /* 0x000000ffff0a7224 */ /* 0x000fe600078e0a03 */
[----:B------:R-:W-:Y:S01]  /*4aa0*/  @!P0 IADD3 R15, PT, PT, R15, -R0, RZ ;  /* 0x800000000f0f8210 */ /* 0x000fe20007ffe0ff */
[----:B------:R-:W-:Y:S01]  /*4ab0*/  @!P0 IMAD R0, R11, R14, R0 ;  /* 0x0000000e0b008224 */ /* 0x000fe200078e0200 */
[----:B------:R-:W-:Y:S01]  /*4ac0*/  IADD3 R11, PT, PT, -R9, RZ, RZ ;  /* 0x000000ff090b7210 */ /* 0x000fe20007ffe1ff */
[----:B------:R-:W-:Y:S02]  /*4ad0*/  IMAD R13, R2, R10, R13 ;  /* 0x0000000a020d7224 */ /* 0x000fe400078e020d */
[----:B------:R-:W-:Y:S02]  /*4ae0*/  @!P0 IMAD R9, R15, R72, R3 ;  /* 0x000000480f098224 */ /* 0x000fe400078e0203 */
[----:B------:R-:W-:Y:S02]  /*4af0*/  @!P0 IMAD.MOV.U32 R3, RZ, RZ, R0 ;  /* 0x000000ffff038224 */ /* 0x000fe400078e0000 */
[----:B------:R-:W-:Y:S02]  /*4b00*/  IMAD R8, R6, R11, R8 ;  /* 0x0000000b06087224 */ /* 0x000fe400078e0208 */
[----:B------:R-:W-:Y:S02]  /*4b10*/  IMAD R13, R3, R2, R13 ;  /* 0x00000002030d7224 */ /* 0x000fe400078e020d */
[----:B------:R-:W-:Y:S02]  /*4b20*/  IMAD R8, R9, R6, R8 ;  /* 0x0000000609087224 */ /* 0x000fe400078e0208 */
.L_x_79:
[----:B------:R-:W-:Y:S05]  /*4b30*/  BRA.U UP0, `(.L_x_80) ;  /* 0x0000000100107547 */ /* 0x000fea000b800000 */
[----:B------:R-:W-:Y:S04]  /*4b40*/  MOV R0, UR15 ;  /* 0x0000000f00007c02 */ /* 0x000fe80008000f00 */
[----:B------:R-:W-:Y:S04]  /*4b50*/  SHF.L.U32 R3, R0, 0x1f, RZ ;  /* 0x0000001f00037819 */ /* 0x000fe800000006ff */
[----:B------:R-:W1:Y:S02]  /*4b60*/  SYNCS.PHASECHK.TRANS64.TRYWAIT P0, [UR4+0x78], R3 ;  /* 0x00007803ff0075a7 */ /* 0x000e640008001104 */
[----:B-1----:R-:W-:Y:S05]  /*4b70*/  @!P0 BRA `(.L_x_81) ;  /* 0x0000007400308947 */ /* 0x002fea0003800000 */
.L_x_80:
[----:B------:R-:W-:Y:S05]  /*4b80*/  @!P5 BRA `(.L_x_82) ;  /* 0x00000000002cd947 */ /* 0x000fea0003800000 */
[----:B------:R-:W-:Y:S01]  /*4b90*/  ISETP.NE.U32.AND P0, PT, R16, RZ, PT ;  /* 0x000000ff1000720c */ /* 0x000fe20003f05070 */
[----:B------:R-:W-:Y:S03]  /*4ba0*/  IMAD.MOV.U32 R151, RZ, RZ, 0x1 ;  /* 0x00000001ff977424 */ /* 0x000fe600078e00ff */
[----:B------:R-:W-:Y:S11]  /*4bb0*/  ISETP.NE.AND.EX P0, PT, R17, RZ, PT, P0 ;  /* 0x000000ff1100720c */ /* 0x000ff60003f05300 */
[----:B------:R-:W-:Y:S02]  /*4bc0*/  @!UPT UIADD3 URZ, UPT, UPT, URZ, URZ, URZ ;  /* 0x000000fffffff290 */ /* 0x000fe4000fffe0ff */
[----:B------:R-:W2:Y:S01]  /*4bd0*/  @P0 LDC.64 R10, c[0x0][0xc88] ;  /* 0x00032200ff0a0b82 */ /* 0x000ea20000000a00 */
[----:B-1----:R-:W-:Y:S04]  /*4be0*/  @P0 IMAD R0, R18, UR36, RZ ;  /* 0x0000002412000c24 */ /* 0x002fe8000f8e02ff */
[----:B--2---:R-:W-:Y:S04]  /*4bf0*/  @P0 IMAD.WIDE R10, R0, 0x4, R10 ;  /* 0x00000004000a0825 */ /* 0x004fe800078e020a */
[----:B------:R-:W-:Y:S01]  /*4c00*/  HFMA2 R0, -RZ, RZ, 0, 5.9604644775390625e-08 ;  /* 0x00000001ff007431 */ /* 0x000fe200000001ff */
[----:B-----5:R2:W5:Y:S04]  /*4c10*/  @P0 LDG.E R83, desc[UR42][R10.64] ;  /* 0x0000002a0a530981 */ /* 0x020568000c1e1900 */
[----:B------:R-:W-:Y:S01]  /*4c20*/  @!P0 PRMT R151, R0, 0x7610, R151 ;  /* 0x0000761000978816 */ /* 0x000fe20000000097 */
[----:B--2---:R-:W3:Y:S06]  /*4c30*/  @!P0 LDC R83, c[0x0][0xc80] ;  /* 0x00032000ff538b82 */ /* 0x004eec0000000800 */
.L_x_82:
[----:B---3-5:R-:W-:Y:S01]  /*4c40*/  @!P4 FSETP.EQ.AND P0, PT, R83, RZ, PT ;  /* 0x000000ff5300c20b */ /* 0x028fe20003f02000 */
[----:B------:R-:W-:Y:S01]  /*4c50*/  @!UPT UIADD3 URZ, UPT, UPT, URZ, URZ, URZ ;  /* 0x000000fffffff290 */ /* 0x000fe2000fffe0ff */
[----:B------:R-:W-:Y:S11]  /*4c60*/  @!P4 BRA `(.L_x_83) ;  /* 0x000000000018c947 */ /* 0x000ff60003800000 */
[----:B------:R-:W-:Y:S02]  /*4c70*/  LOP3.LUT P2, RZ, R151, 0xff, RZ, 0xc0, !PT ;  /* 0x000000ff97ff7812 */ /* 0x000fe4000784c0ff */
[----:B------:R-:W-:Y:S04]  /*4c80*/  ISETP.NE.U32.AND P0, PT, R16, RZ, PT ;  /* 0x000000ff1000720c */ /* 0x000fe80003f05070 */
[----:B------:R-:W-:Y:S04]  /*4c90*/  ISETP.NE.AND.EX P0, PT, R17, RZ, PT, P0 ;  /* 0x000000ff1100720c */ /* 0x000fe80003f05300 */
[----:B------:R-:W-:Y:S03]  /*4ca0*/  PLOP3.LUT P0, PT, P0, PT, PT, 0x8, 0x80 ;  /* 0x000000000080781c */ /* 0x000fe6000070e170 */
[----:B------:R-:W-:Y:S11]  /*4cb0*/  @P2 FSETP.EQ.AND P0, PT, R83, RZ, PT ;  /* 0x000000ff5300220b */ /* 0x000ff60003f02000 */
[----:B------:R-:W-:Y:S02]  /*4cc0*/  @!UPT UIADD3 URZ, UPT, UPT, URZ, URZ, URZ ;  /* 0x000000fffffff290 */ /* 0x000fe4000fffe0ff */
.L_x_83:
[----:B------:R-:W2:Y:S01]  /*4cd0*/  SYNCS.PHASECHK.TRANS64.TRYWAIT P5, [UR4+0x50], R38 ;  /* 0x00005026ff0075a7 */ /* 0x000ea200080a1104 */
[----:B------:R-:W-:Y:S02]  /*4ce0*/  LOP3.LUT R39, R32, 0x1, RZ, 0xc0, !PT ;  /* 0x0000000120277812 */ /* 0x000fe400078ec0ff */
[----:B------:R-:W-:Y:S04]  /*4cf0*/  ELECT P4, URZ, PT ;  /* 0x0000000000ff782f */ /* 0x000fe80003880000 */
[----:B------:R-:W-:Y:S04]  /*4d00*/  PLOP3.LUT P4, PT, P0, P4, PT, 0xf2, 0x2f ;  /* 0x00000000002f781c */ /* 0x000fe80000789e72 */
[----:B------:R-:W-:Y:S09]  /*4d10*/  ISETP.NE.AND P0, PT, R39, RZ, !P4 ;  /* 0x000000ff2700720c */ /* 0x000ff20006705270 */
[----:B------:R-:W-:Y:S05]  /*4d20*/  @!P4 IADD3 R9, P2, PT, R36, 0x980, RZ ;  /* 0x000009802409c810 */ /* 0x000fea0007f5e0ff */
[----:B-1----:R-:W-:Y:S01]  /*4d30*/  @!P4 IMAD.X R0, RZ, RZ, R37, P2 ;  /* 0x000000ffff00c224 */ /* 0x002fe200010e0625 */
[----:B--2---:R-:W-:Y:S07]  /*4d40*/  @!P5 BRA `(.L_x_84) ;  /* 0x0000007000d4d947 */ /* 0x004fee0003800000 */
.L_x_165:
[----:B------:R-:W-:Y:S01]  /*4d50*/  @!P4 R2UR UR9, R9 ;  /* 0x000000000909c2ca */ /* 0x000fe200000e0000 */
[----:B------:R-:W-:Y:S01]  /*4d60*/  IMAD.SHL.U32 R20, R20, 0x100, RZ ;  /* 0x0000010014147824 */ /* 0x000fe200078e00ff */
[----:B------:R-:W-:Y:S01]  /*4d70*/  @!P4 R2UR UR8, R0 ;  /* 0x000000000008c2ca */ /* 0x000fe200000e0000 */
[----:B------:R-:W-:Y:S02]  /*4d80*/  VOTEU.ALL UP0, P4 ;  /* 0x0000000000ff7886 */ /* 0x000fe40002000000 */
[----:B------:R-:W-:Y:S02]  /*4d90*/  @!P4 VIADD R0, R20, 0xc0 ;  /* 0x000000c01400c836 */ /* 0x000fe40000000000 */
[----:B------:R-:W-:Y:S01]  /*4da0*/  @P0 IMAD.MOV R0, RZ, RZ, R20 ;  /* 0x000000ffff000224 */ /* 0x000fe200078e0214 */
[----:B------:R-:W-:Y:S01]  /*4db0*/  PLOP3.LUT P0, PT, P4, PT, PT, 0x8, 0x80 ;  /* 0x000000000080781c */ /* 0x000fe2000270e170 */
[----:B------:R-:W-:Y:S01]  /*4dc0*/  @!UP0 UIADD3 UR32, UPT, UPT, UR4, 0x400, URZ ;  /* 0x0000040004208890 */ /* 0x000fe2000fffe0ff */
[----:B------:R-:W-:Y:S11]  /*4dd0*/  VOTEU.ALL UP0, P4 ;  /* 0x0000000000ff7886 */ /* 0x000ff60002000000 */
[----:B------:R-:W-:Y:S01]  /*4de0*/  @P0 R2UR.BROADCAST UR34, R0 ;  /* 0x00000000002202ca */ /* 0x000fe200008e0000 */
[----:B------:R-:W-:Y:S01]  /*4df0*/  IMAD.U32 R10, RZ, RZ, UR9 ;  /* 0x00000009ff0a7e24 */ /* 0x000fe2000f8e00ff */
[----:B------:R-:W-:Y:S01]  /*4e00*/  UMOV UR9, 0x10000000 ;  /* 0x1000000000097882 */ /* 0x000fe20000000000 */
[----:B------:R-:W-:Y:S01]  /*4e10*/  IMAD.U32 R11, RZ, RZ, UR8 ;  /* 0x00000008ff0b7e24 */ /* 0x000fe2000f8e00ff */
[----:B------:R-:W-:Y:S01]  /*4e20*/  UMOV UR8, 0x0 ;  /* 0x0000000000087882 */ /* 0x000fe20000000000 */
[----:B------:R-:W-:Y:S01]  /*4e30*/  @!P4 IMAD.MOV.U32 R0, RZ, RZ, 0x4000 ;  /* 0x00004000ff00c424 */ /* 0x000fe200078e00ff */
[----:B------:R-:W-:Y:S02]  /*4e40*/  @!P4 R2UR UR10, R10 ;  /* 0x000000000a0ac2ca */ /* 0x000fe400000e0000 */
[----:B------:R-:W-:Y:S02]  /*4e50*/  @!P4 R2UR UR11, R11 ;  /* 0x000000000b0bc2ca */ /* 0x000fe400000e0000 */
[----:B------:R-:W-:Y:S11]  /*4e60*/  @!P4 IADD3 R9, P0, PT, R36, 0x980, RZ ;  /* 0x000009802409c810 */ /* 0x000ff60007f1e0ff */
[----:B------:R2:W-:Y:S01]  /*4e70*/  @!UP0 UTMALDG.3D [UR32], [UR10], desc[UR8] ;  /* 0x000008200a0085b4 */ /* 0x0005e20008011000 */
[----:B------:R3:W-:Y:S01]  /*4e80*/  @!P4 SYNCS.ARRIVE.TRANS64.RED.A0TR RZ, [UR4+0x30], R0 ;  /* 0x00003000ffffc9a7 */ /* 0x0007e20008300404 */
[----:B------:R-:W-:Y:S01]  /*4e90*/  SYNCS.ARRIVE.TRANS64.RED.A1T0 RZ, [UR7], RZ ;  /* 0x000000ffffff79a7 */ /* 0x000fe20008100407 */
[----:B---3--:R-:W-:Y:S01]  /*4ea0*/  @!P4 IMAD.X R0, RZ, RZ, R37, P0 ;  /* 0x000000ffff00c224 */ /* 0x008fe200000e0625 */
[----:B------:R-:W3:Y:S02]  /*4eb0*/  SYNCS.PHASECHK.TRANS64.TRYWAIT P2, [UR4+0x58], R38 ;  /* 0x00005826ff0075a7 */ /* 0x000ee40008041104 */
[----:B--23--:R-:W-:Y:S05]  /*4ec0*/  @!P2 BRA `(.L_x_85) ;  /* 0x00000070008ca947 */ /* 0x00cfea0003800000 */
.L_x_167:
[----:B------:R-:W-:Y:S01]  /*4ed0*/  @!P4 R2UR UR9, R9 ;  /* 0x000000000909c2ca */ /* 0x000fe200000e0000 */
[----:B------:R-:W-:Y:S01]  /*4ee0*/  VOTEU.ALL UP0, P4 ;  /* 0x0000000000ff7886 */ /* 0x000fe20002000000 */
[----:B------:R-:W-:Y:S01]  /*4ef0*/  @!P4 R2UR UR8, R0 ;  /* 0x000000000008c2ca */ /* 0x000fe200000e0000 */
[----:B------:R-:W-:Y:S01]  /*4f00*/  @!P4 IMAD R0, R39, -0x40, R20 ;  /* 0xffffffc02700c824 */ /* 0x000fe200078e0214 */
[----:B------:R-:W-:Y:S01]  /*4f10*/  UMOV UR27, UR35 ;  /* 0x00000023001b7c82 */ /* 0x000fe20008000000 */
[----:B------:R-:W-:Y:S01]  /*4f20*/  UMOV UR28, UR36 ;  /* 0x00000024001c7c82 */ /* 0x000fe20008000000 */
[----:B------:R-:W-:Y:S01]  /*4f30*/  @!UP0 UIADD3 UR24, UPT, UPT, UR4, 0x4400, URZ ;  /* 0x0000440004188890 */ /* 0x000fe2000fffe0ff */
[----:B------:R-:W-:Y:S02]  /*4f40*/  @!P4 IADD3 R9, P0, PT, R36, 0x980, RZ ;  /* 0x000009802409c810 */ /* 0x000fe40007f1e0ff */
[----:B------:R-:W-:Y:S01]  /*4f50*/  @!P4 R2UR UR26, R0 ;  /* 0x00000000001ac2ca */ /* 0x000fe200000e0000 */
[----:B------:R-:W-:Y:S03]  /*4f60*/  @!P4 IMAD.MOV.U32 R0, RZ, RZ, 0x4000 ;  /* 0x00004000ff00c424 */ /* 0x000fe600078e00ff */
[----:B------:R-:W-:Y:S01]  /*4f70*/  IMAD.U32 R10, RZ, RZ, UR9 ;  /* 0x00000009ff0a7e24 */ /* 0x000fe2000f8e00ff */
[----:B------:R-:W-:Y:S01]  /*4f80*/  UMOV UR9, 0x10000000 ;  /* 0x1000000000097882 */ /* 0x000fe20000000000 */
[----:B------:R-:W-:Y:S01]  /*4f90*/  IMAD.U32 R11, RZ, RZ, UR8 ;  /* 0x00000008ff0b7e24 */ /* 0x000fe2000f8e00ff */
[----:B------:R-:W-:Y:S02]  /*4fa0*/  UMOV UR8, 0x0 ;  /* 0x0000000000087882 */ /* 0x000fe40000000000 */
[----:B------:R-:W-:Y:S02]  /*4fb0*/  @!P4 R2UR UR10, R10 ;  /* 0x000000000a0ac2ca */ /* 0x000fe400000e0000 */
[----:B------:R-:W-:Y:S02]  /*4fc0*/  @!P4 R2UR UR11, R11 ;  /* 0x000000000b0bc2ca */ /* 0x000fe400000e0000 */
[----:B------:R-:W-:Y:S01]  /*4fd0*/  @!UP0 UIADD3 UR26, UPT, UPT, UR26, 0x80, URZ ;  /* 0x000000801a1a8890 */ /* 0x000fe2000fffe0ff */
[----:B------:R-:W-:Y:S10]  /*4fe0*/  VOTEU.ALL UP0, P4 ;  /* 0x0000000000ff7886 */ /* 0x000ff40002000000 */
[----:B------:R2:W-:Y:S01]  /*4ff0*/  @!UP0 UTMALDG.3D [UR24], [UR10], desc[UR8] ;  /* 0x000008180a0085b4 */ /* 0x0005e20008011000 */
[----:B------:R3:W-:Y:S01]  /*5000*/  @!P4 SYNCS.ARRIVE.TRANS64.RED.A0TR RZ, [UR4+0x38], R0 ;  /* 0x00003800ffffc9a7 */ /* 0x0007e20008300404 */
[----:B------:R-:W-:Y:S01]  /*5010*/  SYNCS.ARRIVE.TRANS64.RED.A1T0 RZ, [UR6], RZ ;  /* 0x000000ffffff79a7 */ /* 0x000fe20008100406 */
[----:B---3--:R-:W-:Y:S01]  /*5020*/  @!P4 IMAD.X R0, RZ, RZ, R37, P0 ;  /* 0x000000ffff00c224 */ /* 0x008fe200000e0625 */
[----:B------:R-:W3:Y:S02]  /*5030*/  SYNCS.PHASECHK.TRANS64.TRYWAIT P2, [UR4+0x60], R38 ;  /* 0x00006026ff0075a7 */ /* 0x000ee40008041104 */
[----:B--23--:R-:W-:Y:S05]  /*5040*/  @!P2 BRA `(.L_x_86) ;  /* 0x000000700044a947 */ /* 0x00cfea0003800000 */
.L_x_169:
[----:B------:R-:W-:Y:S01]  /*5050*/  @!P4 R2UR UR9, R9 ;  /* 0x000000000909c2ca */ /* 0x000fe200000e0000 */
[----:B------:R-:W-:Y:S01]  /*5060*/  VOTEU.ALL UP0, P4 ;  /* 0x0000000000ff7886 */ /* 0x000fe20002000000 */
[----:B------:R-:W-:Y:S01]  /*5070*/  @!P4 R2UR UR8, R0 ;  /* 0x000000000008c2ca */ /* 0x000fe200000e0000 */
[----:B------:R-:W-:Y:S01]  /*5080*/  @!P4 IMAD R0, R39, 0x40, R20 ;  /* 0x000000402700c824 */ /* 0x000fe200078e0214 */
[----:B------:R-:W-:Y:S01]  /*5090*/  UMOV UR19, UR35 ;  /* 0x0000002300137c82 */ /* 0x000fe20008000000 */
[----:B------:R-:W-:Y:S01]  /*50a0*/  UMOV UR20, UR36 ;  /* 0x0000002400147c82 */ /* 0x000fe20008000000 */
[----:B------:R-:W-:Y:S01]  /*50b0*/  @!UP0 UIADD3 UR16, UPT, UPT, UR4, 0x8400, URZ ;  /* 0x0000840004108890 */ /* 0x000fe2000fffe0ff */
[----:B------:R-:W-:Y:S02]  /*50c0*/  @!P4 IADD3 R40, P0, PT, R36, 0x980, RZ ;  /* 0x000009802428c810 */ /* 0x000fe40007f1e0ff */
[----:B------:R-:W-:Y:S01]  /*50d0*/  @!P4 R2UR UR18, R0 ;  /* 0x000000000012c2ca */ /* 0x000fe200000e0000 */
[----:B------:R-:W-:Y:S02]  /*50e0*/  @!P4 IMAD.MOV.U32 R0, RZ, RZ, 0x4000 ;  /* 0x00004000ff00c424 */ /* 0x000fe400078e00ff */
[----:B------:R-:W-:Y:S02]  /*50f0*/  @!P4 IMAD.X R12, RZ, RZ, R37, P0 ;  /* 0x000000ffff0cc224 */ /* 0x000fe400000e0625 */
[----:B------:R-:W-:Y:S01]  /*5100*/  IMAD.U32 R10, RZ, RZ, UR9 ;  /* 0x00000009ff0a7e24 */ /* 0x000fe2000f8e00ff */
[----:B------:R-:W-:Y:S01]  /*5110*/  UMOV UR9, 0x10000000 ;  /* 0x1000000000097882 */ /* 0x000fe20000000000 */
[----:B------:R-:W-:Y:S01]  /*5120*/  IMAD.U32 R11, RZ, RZ, UR8 ;  /* 0x00000008ff0b7e24 */ /* 0x000fe2000f8e00ff */
[----:B------:R-:W-:Y:S02]  /*5130*/  UMOV UR8, 0x0 ;  /* 0x0000000000087882 */ /* 0x000fe40000000000 */
[----:B------:R-:W-:Y:S02]  /*5140*/  @!P4 R2UR UR10, R10 ;  /* 0x000000000a0ac2ca */ /* 0x000fe400000e0000 */
[----:B------:R-:W-:Y:S01]  /*5150*/  @!P4 R2UR UR11, R11 ;  /* 0x000000000b0bc2ca */ /* 0x000fe200000e0000 */
[----:B------:R-:W-:Y:S01]  /*5160*/  @!UP0 UIADD3 UR18, UPT, UPT, UR18, 0x40, URZ ;  /* 0x0000004012128890 */ /* 0x000fe2000fffe0ff */
[----:B------:R-:W-:Y:S11]  /*5170*/  VOTEU.ALL UP0, P4 ;  /* 0x0000000000ff7886 */ /* 0x000ff60002000000 */
[----:B------:R2:W-:Y:S01]  /*5180*/  @!UP0 UTMALDG.3D [UR16], [UR10], desc[UR8] ;  /* 0x000008100a0085b4 */ /* 0x0005e20008011000 */
[----:B------:R2:W-:Y:S01]  /*5190*/  @!P4 SYNCS.ARRIVE.TRANS64.RED.A0TR RZ, [UR4+0x40], R0 ;  /* 0x00004000ffffc9a7 */ /* 0x0005e20008300404 */
[----:B------:R-:W-:Y:S01]  /*51a0*/  SYNCS.ARRIVE.TRANS64.RED.A1T0 RZ, [UR37], RZ ;  /* 0x000000ffffff79a7 */ /* 0x000fe20008100425 */
[----:B------:R-:W3:Y:S02]  /*51b0*/  SYNCS.PHASECHK.TRANS64.TRYWAIT P2, [UR4+0x68], R38 ;  /* 0x00006826ff0075a7 */ /* 0x000ee40008041104 */
[----:B--23--:R-:W-:Y:S05]  /*51c0*/  @!P2 BRA `(.L_x_87) ;  /* 0x0000006c00fca947 */ /* 0x00cfea0003800000 */
.L_x_171:
[----:B------:R-:W2:Y:S01]  /*51d0*/  LDC.64 R14, c[0x0][0xf10] ;  /* 0x0003c400ff0e7b82 */ /* 0x000ea20000000a00 */
[----:B------:R-:W-:Y:S01]  /*51e0*/  @!P4 R2UR UR9, R40 ;  /* 0x000000002809c2ca */ /* 0x000fe200000e0000 */
[----:B------:R-:W-:Y:S01]  /*51f0*/  UMOV UR18, 0x0 ;  /* 0x0000000000127882 */ /* 0x000fe20000000000 */
[----:B------:R-:W-:Y:S01]  /*5200*/  @!P4 R2UR UR8, R12 ;  /* 0x000000000c08c2ca */ /* 0x000fe200000e0000 */
[----:B------:R-:W-:Y:S01]  /*5210*/  @!P4 VIADD R12, R20, 0xc0 ;  /* 0x000000c0140cc836 */ /* 0x000fe20000000000 */
[----:B------:R-:W-:Y:S03]  /*5220*/  ISETP.NE.OR P0, PT, R39, RZ, P4 ;  /* 0x000000ff2700720c */ /* 0x000fe60002705670 */
[----:B------:R-:W3:Y:S01]  /*5230*/  LDC.64 R10, c[0x0][0xf18] ;  /* 0x0003c600ff0a7b82 */ /* 0x000ee20000000a00 */
[----:B------:R-:W-:Y:S01]  /*5240*/  @P3 SHF.R.U32.HI R31, RZ, 0x10, R25 ;  /* 0x00000010ff1f3819 */ /* 0x000fe20000011619 */
[----:B------:R-:W-:Y:S01]  /*5250*/  VOTEU.ALL UP0, P4 ;  /* 0x0000000000ff7886 */ /* 0x000fe20002000000 */
[----:B------:R-:W-:Y:S01]  /*5260*/  LOP3.LUT R35, R35, 0x1, RZ, 0x3c, !PT ;  /* 0x0000000123237812 */ /* 0x000fe200078e3cff */
[----:B------:R-:W-:Y:S01]  /*5270*/  UMOV UR19, 0x10000000 ;  /* 0x1000000000137882 */ /* 0x000fe20000000000 */
[----:B------:R-:W-:Y:S03]  /*5280*/  UMOV UR11, UR35 ;  /* 0x00000023000b7c82 */ /* 0x000fe60008000000 */
[----:B------:R-:W4:Y:S01]  /*5290*/  @!P1 LDC R0, c[0x0][0xf20] ;  /* 0x0003c800ff009b82 */ /* 0x000f220000000800 */
[----:B------:R-:W-:Y:S01]  /*52a0*/  UMOV UR12, UR36 ;  /* 0x00000024000c7c82 */ /* 0x000fe20008000000 */
[----:B------:R-:W-:Y:S01]  /*52b0*/  @P3 R2UR UR36, R31 ;  /* 0x000000001f2432ca */ /* 0x000fe200000e0000 */
[----:B-1----:R-:W-:Y:S05]  /*52c0*/  IMAD.U32 R38, RZ, RZ, UR9 ;  /* 0x00000009ff267e24 */ /* 0x002fea000f8e00ff */
[----:B------:R-:W1:Y:S01]  /*52d0*/  @!P1 LDC R3, c[0x0][0xf0c] ;  /* 0x0003c300ff039b82 */ /* 0x000e620000000800 */
[----:B------:R-:W-:Y:S01]  /*52e0*/  IMAD.U32 R39, RZ, RZ, UR8 ;  /* 0x00000008ff277e24 */ /* 0x000fe2000f8e00ff */
[----:B------:R-:W-:Y:S01]  /*52f0*/  @!UP0 UIADD3 UR8, UPT, UPT, UR4, 0xc400, URZ ;  /* 0x0000c40004088890 */ /* 0x000fe2000fffe0ff */
[----:B------:R-:W-:Y:S01]  /*5300*/  @!P0 IMAD.MOV R12, RZ, RZ, R20 ;  /* 0x000000ffff0c8224 */ /* 0x000fe200078e0214 */
[----:B------:R-:W-:Y:S01]  /*5310*/  @!P4 R2UR UR20, R38 ;  /* 0x000000002614c2ca */ /* 0x000fe200000e0000 */
[----:B------:R-:W-:Y:S01]  /*5320*/  @!UP0 UIADD3 UR9, UPT, UPT, UR4, 0x48, URZ ;  /* 0x0000004804098890 */ /* 0x000fe2000fffe0ff */
[----:B------:R-:W-:Y:S01]  /*5330*/  @!P4 R2UR UR21, R39 ;  /* 0x000000002715c2ca */ /* 0x000fe200000e0000 */
[----:B------:R-:W-:Y:S01]  /*5340*/  VOTEU.ALL UP0, P4 ;  /* 0x0000000000ff7886 */ /* 0x000fe20002000000 */
[----:B------:R-:W-:Y:S01]  /*5350*/  PLOP3.LUT P0, PT, P4, PT, PT, 0x8, 0x80 ;  /* 0x000000000080781c */ /* 0x000fe2000270e170 */
[----:B------:R-:W-:Y:S11]  /*5360*/  VIADD R34, R34, 0x1 ;  /* 0x0000000122227836 */ /* 0x000ff60000000000 */
[----:B------:R-:W-:Y:S01]  /*5370*/  @!UPT UIADD3 URZ, UPT, UPT, URZ, URZ, URZ ;  /* 0x000000fffffff290 */ /* 0x000fe2000fffe0ff */
[----:B------:R-:W-:Y:S01]  /*5380*/  @P0 R2UR.BROADCAST UR10, R12 ;  /* 0x000000000c0a02ca */ /* 0x000fe200008e0000 */
[----:B------:R-:W-:Y:S11]  /*5390*/  VIADD R32, R32, 0x1 ;  /* 0x0000000120207836 */ /* 0x000ff60000000000 */
[----:B------:R-:W-:Y:S01]  /*53a0*/  @!UPT UIADD3 URZ, UPT, UPT, URZ, URZ, URZ ;  /* 0x000000fffffff290 */ /* 0x000fe2000fffe0ff */
[----:B------:R5:W-:Y:S01]  /*53b0*/  @!UP0 UTMALDG.3D [UR8], [UR20], desc[UR18] ;  /* 0x00001208140085b4 */ /* 0x000be20008011000 */
[----:B------:R5:W-:Y:S01]  /*53c0*/  @!P4 SYNCS.ARRIVE.TRANS64.RED.A0TR RZ, [UR4+0x48], R30 ;  /* 0x0000481effffc9a7 */ /* 0x000be20008300404 */
[----:B---3--:R-:W-:Y:S01]  /*53d0*/  @!P1 ISETP.NE.AND P0, PT, R10, 0x1, PT ;  /* 0x000000010a00980c */ /* 0x008fe20003f05270 */
[----:B--2---:R-:W-:Y:S01]  /*53e0*/  @!P1 IMAD.HI.U32 R14, R13, R14, RZ ;  /* 0x0000000e0d0e9227 */ /* 0x004fe200078e00ff */
[----:B-1----:R-:W-:Y:S01]  /*53f0*/  @!P1 ISETP.NE.AND P2, PT, R3, 0x1, PT ;  /* 0x000000010300980c */ /* 0x002fe20003f45270 */
[----:B------:R-:W-:Y:S02]  /*5400*/  UPLOP3.LUT UP0, UPT, UPT, UPT, UPT, 0x80, 0x8 ;  /* 0x000000000008789c */ /* 0x000fe40003f0f070 */
[C---:B------:R-:W-:Y:S01]  /*5410*/  @!P1 IMAD.HI.U32 R11, R8.reuse, R11, RZ ;  /* 0x0000000b080b9227 */ /* 0x040fe200078e00ff */
[----:B------:R-:W-:Y:S04]  /*5420*/  @!P1 SHF.R.U32.HI R14, RZ, R15, R14 ;  /* 0x0000000fff0e9219 */ /* 0x000fe8000001160e */
[----:B----4-:R-:W-:Y:S02]  /*5430*/  @!P1 SHF.R.U32.HI R9, RZ, R0, R11 ;  /* 0x00000000ff099219 */ /* 0x010fe4000001160b */
[----:B------:R-:W-:Y:S02]  /*5440*/  @!P1 SEL R14, R13, R14, !P2 ;  /* 0x0000000e0d0e9207 */ /* 0x000fe40005000000 */
[----:B------:R-:W-:Y:S01]  /*5450*/  @!P1 SEL R9, R8, R9, !P0 ;  /* 0x0000000908099207 */ /* 0x000fe20004000000 */
[----:B------:R-:W-:Y:S01]  /*5460*/  SYNCS.ARRIVE.TRANS64.RED.A1T0 RZ, [UR5], RZ ;  /* 0x000000ffffff79a7 */ /* 0x000fe20008100405 */
[C---:B------:R-:W-:Y:S03]  /*5470*/  ISETP.NE.AND P0, PT, R34.reuse, 0x2, PT ;  /* 0x000000022200780c */ /* 0x040fe60003f05270 */
[----:B------:R-:W-:Y:S01]  /*5480*/  @!P1 IMAD.IADD R0, R9, 0x1, -R14 ;  /* 0x0000000109009824 */ /* 0x000fe200078e0a0e */
[----:B------:R-:W-:Y:S01]  /*5490*/  SEL R34, R34, RZ, P0 ;  /* 0x000000ff22227207 */ /* 0x000fe20000000000 */
[----:B------:R-:W-:Y:S02]  /*54a0*/  @!P1 IMAD.IADD R9, R14, 0x1, -R9 ;  /* 0x000000010e099824 */ /* 0x000fe400078e0a09 */
[----:B------:R-:W-:Y:S02]  /*54b0*/  @!P1 IMAD R13, R0, R3, R13 ;  /* 0x00000003000d9224 */ /* 0x000fe400078e020d */
[----:B------:R-:W-:Y:S02]  /*54c0*/  @!P1 IMAD R8, R9, R10, R8 ;  /* 0x0000000a09089224 */ /* 0x000fe400078e0208 */
[----:B------:R-:W-:Y:S02]  /*54d0*/  IMAD.IADD R12, R13, 0x1, R152 ;  /* 0x000000010d0c7824 */ /* 0x000fe400078e0298 */
[----:B------:R-:W-:Y:S03]  /*54e0*/  IMAD.IADD R20, R8, 0x1, R150 ;  /* 0x0000000108147824 */ /* 0x000fe600078e0296 */
[----:B-----5:R-:W-:Y:S02]  /*54f0*/  R2UR UR20, R12 ;  /* 0x000000000c1472ca */ /* 0x020fe400000e0000 */
[----:B------:R-:W-:Y:S04]  /*5500*/  SEL R12, RZ, 0x1, P0 ;  /* 0x00000001ff0c7807 */ /* 0x000fe80000000000 */
[----:B------:R-:W-:Y:S01]  /*5510*/  LOP3.LUT R33, R33, R12, RZ, 0x3c, !PT ;  /* 0x0000000c21217212 */ /* 0x000fe200078e3cff */
[----:B------:R-:W-:Y:S08]  /*5520*/  @P3 BRA `(.L_x_88) ;  /* 0xfffffff000703947 */ /* 0x000ff0000383ffff */
[----:B------:R-:W-:-:S04]  /*5530*/  SHF.L.U32 R3, R35, 0x1f, RZ ;  /* 0x0000001f23037819 */ /* 0x000fc800000006ff */
[----:B------:R-:W1:Y:S02]  /*5540*/  SYNCS.PHASECHK.TRANS64.TRYWAIT P0, [UR4+0x50], R3 ;  /* 0x00005003ff0075a7 */ /* 0x000e640008001104 */
[----:B-1----:R-:W-:Y:S05]  /*5550*/  @!P0 BRA `(.L_x_89) ;  /* 0x0000006c00308947 */ /* 0x002fea0003800000 */
.L_x_173:
[----:B------:R-:W2:Y:S02]  /*5560*/  SYNCS.PHASECHK.TRANS64.TRYWAIT P0, [UR4+0x58], R3 ;  /* 0x00005803ff0075a7 */ /* 0x000ea40008001104 */
[----:B--2---:R-:W-:Y:S05]  /*5570*/  @!P0 BRA `(.L_x_90) ;  /* 0x0000006c00408947 */ /* 0x004fea0003800000 */
.L_x_175:
[----:B------:R-:W2:Y:S02]  /*5580*/  SYNCS.PHASECHK.TRANS64.TRYWAIT P0, [UR4+0x60], R3 ;  /* 0x00006003ff0075a7 */ /* 0x000ea40008001104 */
[----:B--2---:R-:W-:Y:S05]  /*5590*/  @!P0 BRA `(.L_x_91) ;  /* 0x0000006c00508947 */ /* 0x004fea0003800000 */
.L_x_177:
[----:B-1----:R-:W-:-:S07]  /*55a0*/  MOV R0, UR4 ;  /* 0x0000000400007c02 */ /* 0x002fce0008000f00 */
.L_x_92:
[----:B-1----:R-:W-:-:S04]  /*55b0*/  SHF.L.U32 R3, R35, 0x1f, RZ ;  /* 0x0000001f23037819 */ /* 0x002fc800000006ff */
[----:B------:R1:W2:Y:S03]  /*55c0*/  SYNCS.PHASECHK.TRANS64.TRYWAIT P0, [R0+URZ+0x68], R3 ;  /* 0x00006803000075a7 */ /* 0x0002a600080011ff */
[----:B--2---:R-:W-:Y:S05]  /*55d0*/  @!P0 NANOSLEEP.SYNCS 0x989680 ;  /* 0x009896800000895d */ /* 0x004fea0003900000 */
[----:B------:R-:W2:Y:S02]  /*55e0*/  @!P0 SYNCS.PHASECHK.TRANS64 P0, [R0+URZ+0x68], R3 ;  /* 0x00006803000085a7 */ /* 0x000ea400080010ff */
[----:B--2---:R-:W-:Y:S05]  /*55f0*/  @P0 EXIT ;  /* 0x000000000000094d */ /* 0x004fea0003800000 */
[----:B------:R-:W-:Y:S05]  /*5600*/  BRA `(.L_x_92) ;  /* 0xfffffffc00e87947 */ /* 0x000fea000383ffff */
.L_x_77:
[----:B------:R-:W-:-:S06]  /*5610*/  UISETP.GE.AND UP0, UPT, UR7, 0x4, UPT ;  /* 0x000000040700788c */ /* 0x000fcc000bf06270 */
[----:B------:R-:W-:-:S13]  /*5620*/  PLOP3.LUT P0, PT, PT, PT, UP0, 0x80, 0x8 ;  /* 0x000000000008781c */ /* 0x000fda0003f0f008 */
[----:B---3--:R-:W-:Y:S05]  /*5630*/  @!P0 EXIT ;  /* 0x000000000000894d */ /* 0x008fea0003800000 */
[----:B------:R-:W-:Y:S01]  /*5640*/  BAR.SYNC.DEFER_BLOCKING 0x6, 0xa0 ;  /* 0x0182800000007b1d */ /* 0x000fe20000010000 */
[C---:B------:R-:W-:Y:S01]  /*5650*/  IMAD.SHL.U32 R5, R165.reuse, 0x40, RZ ;  /* 0x00000040a5057824 */ /* 0x040fe200078e00ff */
[C---:B------:R-:W-:Y:S01]  /*5660*/  LOP3.LUT R157, R165.reuse, 0x1, RZ, 0xc0, !PT ;  /* 0x00000001a59d7812 */ /* 0x040fe200078ec0ff */
[C---:B------:R-:W-:Y:S02]  /*5670*/  IMAD.U32 R2, R165.reuse, 0x10000, RZ ;  /* 0x00010000a5027824 */ /* 0x040fe400078e00ff */
[----:B------:R-:W-:Y:S01]  /*5680*/  IMAD.SHL.U32 R156, R165, 0x8, RZ ;  /* 0x00000008a59c7824 */ /* 0x000fe200078e00ff */
[----:B------:R-:W-:Y:S02]  /*5690*/  UMOV UR48, 0x400 ;  /* 0x0000040000307882 */ /* 0x000fe40000000000 */
[----:B------:R-:W1:Y:S01]  /*56a0*/  LDC R155, c[0x0][0x370] ;  /* 0x0000dc00ff9b7b82 */ /* 0x000e620000000800 */
[----:B------:R-:W-:Y:S01]  /*56b0*/  ULEA UR48, UR37, UR48, 0x18 ;  /* 0x0000003025307291 */ /* 0x000fe2000f8ec0ff */
[----:B------:R-:W-:Y:S01]  /*56c0*/  ISETP.NE.U32.AND P0, PT, R157, 0x1, PT ;  /* 0x000000019d00780c */ /* 0x000fe20003f05070 */
[----:B------:R-:W-:Y:S01]  /*56d0*/  IMAD.MOV.U32 R164, RZ, RZ, 0x2 ;  /* 0x00000002ffa47424 */ /* 0x000fe200078e00ff */
[----:B------:R-:W-:Y:S01]  /*56e0*/  LOP3.LUT R7, R5, 0x1c0, RZ, 0xc0, !PT ;  /* 0x000001c005077812 */ /* 0x000fe200078ec0ff */
[----:B------:R-:W-:Y:S01]  /*56f0*/  UIADD3 UR4, UPT, UPT, UR48, 0x400, URZ ;  /* 0x0000040030047890 */ /* 0x000fe2000fffe0ff */
[----:B------:R-:W-:Y:S01]  /*5700*/  LOP3.LUT R2, R2, 0x600000, RZ, 0xc0, !PT ;  /* 0x0060000002027812 */ /* 0x000fe200078ec0ff */
[----:B------:R-:W-:Y:S01]  /*5710*/  IMAD.MOV.U32 R163, RZ, RZ, 0x4 ;  /* 0x00000004ffa37424 */ /* 0x000fe200078e00ff */
[----:B------:R-:W2:Y:S01]  /*5720*/  LDC R74, c[0x0][0xf0c] ;  /* 0x0003c300ff4a7b82 */ /* 0x000ea20000000800 */
[----:B------:R-:W-:Y:S01]  /*5730*/  R2P PR, R165, 0x6 ;  /* 0x00000006a5007804 */ /* 0x000fe20000000000 */
[----:B------:R-:W-:Y:S01]  /*5740*/  IMAD.MOV.U32 R162, RZ, RZ, 0x1 ;  /* 0x00000001ffa27424 */ /* 0x000fe200078e00ff */
[----:B------:R-:W-:Y:S01]  /*5750*/  LOP3.LUT R156, R7, 0x38, R156, 0xf8, !PT ;  /* 0x00000038079c7812 */ /* 0x000fe200078ef89c */
[----:B------:R-:W-:Y:S01]  /*5760*/  IMAD.MOV.U32 R79, RZ, RZ, RZ ;  /* 0x000000ffff4f7224 */ /* 0x000fe200078e00ff */
[----:B------:R-:W-:Y:S01]  /*5770*/  P2R R0, PR, RZ, 0x1 ;  /* 0x00000001ff007803 */ /* 0x000fe20000000000 */
[----:B------:R-:W-:Y:S01]  /*5780*/  IMAD.MOV.U32 R169, RZ, RZ, RZ ;  /* 0x000000ffffa97224 */ /* 0x000fe200078e00ff */
[----:B------:R-:W-:Y:S01]  /*5790*/  LOP3.LUT R156, R156, 0x1e00, R5, 0xf8, !PT ;  /* 0x00001e009c9c7812 */ /* 0x000fe200078ef805 */
[----:B------:R-:W3:Y:S01]  /*57a0*/  LDC R153, c[0x0][0xf20] ;  /* 0x0003c800ff997b82 */ /* 0x000ee20000000800 */
[----:B------:R-:W4:Y:S01]  /*57b0*/  LDS R3, [UR48+0x100] ;  /* 0x00010030ff037984 */ /* 0x000f220008000800 */
[----:B------:R-:W-:Y:S01]  /*57c0*/  LOP3.LUT R165, R165, 0x60, RZ, 0xc0, !PT ;  /* 0x00000060a5a57812 */ /* 0x000fe200078ec0ff */
[----:B------:R-:W-:Y:S01]  /*57d0*/  IMAD.MOV.U32 R161, RZ, RZ, RZ ;  /* 0x000000ffffa17224 */ /* 0x000fe200078e00ff */
[----:B------:R-:W-:Y:S01]  /*57e0*/  SEL R164, R164, 0xfffffffe, !P1 ;  /* 0xfffffffea4a47807 */ /* 0x000fe20004800000 */
[----:B------:R-:W-:Y:S01]  /*57f0*/  IMAD.U32 R159, RZ, RZ, UR4 ;  /* 0x00000004ff9f7e24 */ /* 0x000fe2000f8e00ff */
[----:B------:R-:W-:Y:S01]  /*5800*/  SEL R163, R163, 0xfffffffc, !P2 ;  /* 0xfffffffca3a37807 */ /* 0x000fe20005000000 */
[----:B------:R-:W1:Y:S01]  /*5810*/  LDCU.64 UR52, c[0x0][0x348] ;  /* 0x00006900ff3477ac */ /* 0x000e620008000a00 */
[----:B------:R-:W1:Y:S01]  /*5820*/  LDC R73, c[0x0][0xf30] ;  /* 0x0003cc00ff497b82 */ /* 0x000e620000000800 */
[----:B------:R-:W1:Y:S01]  /*5830*/  LDCU.64 UR38, c[0x0][0xc88] ;  /* 0x00019100ff2677ac */ /* 0x000e620008000a00 */
[----:B------:R-:W1:Y:S06]  /*5840*/  LDCU.64 UR40, c[0x0][0xc90] ;  /* 0x00019200ff2877ac */ /* 0x000e6c0008000a00 */
[----:B------:R-:W1:Y:S01]  /*5850*/  LDC.64 R148, c[0x0][0xf10] ;  /* 0x0003c400ff947b82 */ /* 0x000e620000000a00 */
[----:B------:R-:W-:Y:S01]  /*5860*/  UMOV UR49, URZ ;  /* 0x000000ff00317c82 */ /* 0x000fe20008000000 */
[----:B------:R-:W-:-:S06]  /*5870*/  UMOV UR51, URZ ;  /* 0x000000ff00337c82 */ /* 0x000fcc0008000000 */
[----:B------:R-:W1:Y:S08]  /*5880*/  LDC.64 R70, c[0x0][0xf18] ;  /* 0x0003c600ff467b82 */ /* 0x000e700000000a00 */
[----:B------:R-:W1:Y:S08]  /*5890*/  LDC.64 R68, c[0x0][0xf28] ;  /* 0x0003ca00ff447b82 */ /* 0x000e700000000a00 */
[----:B------:R-:W1:Y:S01]  /*58a0*/  LDC.64 R146, c[0x0][0xcb0] ;  /* 0x00032c00ff927b82 */ /* 0x000e620000000a00 */
[----:B----4-:R-:W-:-:S07]  /*58b0*/  IMAD.IADD R2, R3, 0x1, R2 ;  /* 0x0000000103027824 */ /* 0x010fce00078e0202 */
[----:B------:R-:W4:Y:S08]  /*58c0*/  LDC.64 R144, c[0x0][0xca8] ;  /* 0x00032a00ff907b82 */ /* 0x000f300000000a00 */
[----:B--23--:R-:W1:Y:S02]  /*58d0*/  LDC R154, c[0x0][0x374] ;  /* 0x0000dd00ff9a7b82 */ /* 0x00ce640000000800 */
.L_x_137:
[----:B------:R-:W-:Y:S02]  /*58e0*/  LEA R0, R169, UR48, 0x3 ;  /* 0x00000030a9007c11 */ /* 0x000fe4000f8e18ff */
[----:B------:R-:W-:Y:S02]  /*58f0*/  SHF.L.U32 R3, R161, 0x1f, RZ ;  /* 0x0000001fa1037819 */ /* 0x000fe400000006ff */
[----:B-1----:R-:W-:Y:S02]  /*5900*/  LEA R16, R169, UR48, 0x4 ;  /* 0x00000030a9107c11 */ /* 0x002fe4000f8e20ff */
[----:B------:R-:W2:Y:S02]  /*5910*/  SYNCS.PHASECHK.TRANS64.TRYWAIT P0, [R0+URZ+0x80], R3 ;  /* 0x00008003000075a7 */ /* 0x000ea400080011ff */
[----:B--23--:R-:W-:Y:S05]  /*5920*/  @!P0 BRA `(.L_x_93) ;  /* 0x0000006800848947 */ /* 0x00cfea0003800000 */
.L_x_178:
[----:B------:R-:W3:Y:S01]  /*5930*/  LDC.64 R14, c[0x0][0xf10] ;  /* 0x0003c400ff0e7b82 */ /* 0x000ee20000000a00 */
[----:B------:R-:W4:Y:S01]  /*5940*/  LDS.128 R16, [R16+0xe0] ;  /* 0x0000e00010107984 */ /* 0x000f220000000c00 */
[----:B-1----:R-:W-:Y:S01]  /*5950*/  ISETP.NE.AND P1, PT, R73, 0x1, PT ;  /* 0x000000014900780c */ /* 0x002fe20003f25270 */
[----:B--2---:R-:W-:Y:S01]  /*5960*/  VIADD R0, R0, 0x90 ;  /* 0x0000009000007836 */ /* 0x004fe20000000000 */
[----:B------:R-:W-:Y:S04]  /*5970*/  ISETP.GE.AND P0, PT, R72, 0x1, PT ;  /* 0x000000014800780c */ /* 0x000fe80003f06270 */
[----:B------:R-:W1:Y:S01]  /*5980*/  LDC.64 R12, c[0x0][0xf18] ;  /* 0x0003c600ff0c7b82 */ /* 0x000e620000000a00 */
[----:B------:R-:W-:Y:S01]  /*5990*/  PRMT R0, RZ, 0x654, R0 ;  /* 0x00000654ff007816 */ /* 0x000fe20000000000 */
[----:B------:R-:W-:Y:S01]  /*59a0*/  @!PT LDS RZ, [RZ] ;  /* 0x00000000fffff984 */ /* 0x000fe20000000800 */
[----:B------:R-:W-:Y:S01]  /*59b0*/  @!PT LDS RZ, [RZ] ;  /* 0x00000000fffff984 */ /* 0x000fe20000000800 */
[----:B------:R-:W-:Y:S01]  /*59c0*/  @!PT LDS RZ, [RZ] ;  /* 0x00000000fffff984 */ /* 0x000fe20000000800 */
[----:B------:R-:W-:Y:S01]  /*59d0*/  @!PT LDS RZ, [RZ] ;  /* 0x00000000fffff984 */ /* 0x000fe20000000800 */
[----:B------:R2:W-:Y:S06]  /*59e0*/  MEMBAR.ALL.CTA ;  /* 0x0000000000007992 */ /* 0x0005ec0000008000 */
[----:B--2---:R-:W2:Y:S01]  /*59f0*/  FENCE.VIEW.ASYNC.S ;  /* 0x00000000000073c6 */ /* 0x004ea20000000000 */
[----:B------:R-:W1:Y:S08]  /*5a00*/  @!P1 LDC R11, c[0x0][0xf20] ;  /* 0x0003c800ff0b9b82 */ /* 0x000e700000000800 */
[----:B------:R-:W1:Y:S01]  /*5a10*/  @!P1 LDC R10, c[0x0][0xf0c] ;  /* 0x0003c300ff0a9b82 */ /* 0x000e620000000800 */
[----:B--2---:R2:W-:Y:S01]  /*5a20*/  SYNCS.ARRIVE.TRANS64.RED.A1T0 RZ, [R0+URZ], RZ ;  /* 0x000000ff00ff79a7 */ /* 0x0045e200081004ff */
[----:B----4-:R-:W-:Y:S04]  /*5a30*/  LOP3.LUT P4, RZ, R18, 0x1, RZ, 0xc0, !PT ;  /* 0x0000000112ff7812 */ /* 0x010fe8000788c0ff */
[----:B------:R-:W-:Y:S09]  /*5a40*/  P2R R166, PR, RZ, 0x10 ;  /* 0x00000010ffa67803 */ /* 0x000ff20000000000 */
[----:B------:R-:W-:Y:S02]  /*5a50*/  @P4 MOV R77, R16 ;  /* 0x00000010004d4202 */ /* 0x000fe40000000f00 */
[----:B------:R-:W-:Y:S01]  /*5a60*/  @P4 LOP3.LUT R75, R17, 0xffff, RZ, 0xc0, !PT ;  /* 0x0000ffff114b4812 */ /* 0x000fe200078ec0ff */
[----:B--23--:R-:W-:Y:S06]  /*5a70*/  @!P0 BRA `(.L_x_94) ;  /* 0x0000000000a48947 */ /* 0x00cfec0003800000 */
        /* <DEDUP_REMOVED lines=10> */
[----:B------:R-:W-:Y:S03]  /*5b20*/  SEL R7, R155, R22, !P3 ;  /* 0x000000169b077207 */ /* 0x000fe60005800000 */
[-C--:B------:R-:W-:Y:S01]  /*5b30*/  IMAD.HI.U32 R22, R3, R68.reuse, RZ ;  /* 0x0000004403167227 */ /* 0x080fe200078e00ff */
[----:B------:R-:W-:Y:S03]  /*5b40*/  SHF.R.U32.HI R26, RZ, R149, R26 ;  /* 0x00000095ff1a7219 */ /* 0x000fe6000001161a */
[----:B------:R-:W-:Y:S01]  /*5b50*/  IMAD.HI.U32 R24, R7, R68, RZ ;  /* 0x0000004407187227 */ /* 0x000fe200078e00ff */
[----:B------:R-:W-:Y:S02]  /*5b60*/  @P2 SHF.R.U32.HI R3, RZ, R69, R22 ;  /* 0x00000045ff032219 */ /* 0x000fe40000011616 */
[----:B------:R-:W-:Y:S02]  /*5b70*/  SHF.R.U32.HI R22, RZ, R153, R28 ;  /* 0x00000099ff167219 */ /* 0x000fe4000001161c */
[----:B------:R-:W-:Y:S01]  /*5b80*/  @P2 SHF.R.U32.HI R7, RZ, R69, R24 ;  /* 0x00000045ff072219 */ /* 0x000fe20000011618 */
[C---:B------:R-:W-:Y:S01]  /*5b90*/  IMAD R4, R72.reuse, R3, RZ ;  /* 0x0000000348047224 */ /* 0x040fe200078e02ff */
[----:B------:R-:W-:Y:S02]  /*5ba0*/  SEL R5, R75, R22, !P0 ;  /* 0x000000164b057207 */ /* 0x000fe40004000000 */
[----:B------:R-:W-:Y:S01]  /*5bb0*/  SEL R3, R77, R26, !P3 ;  /* 0x0000001a4d037207 */ /* 0x000fe20005800000 */
[----:B------:R-:W-:Y:S01]  /*5bc0*/  IMAD R6, R72, R7, RZ ;  /* 0x0000000748067224 */ /* 0x000fe200078e02ff */
[C---:B------:R-:W-:Y:S01]  /*5bd0*/  ISETP.GE.AND P0, PT, R5.reuse, R4, PT ;  /* 0x000000040500720c */ /* 0x040fe20003f06270 */
[----:B------:R-:W-:Y:S03]  /*5be0*/  IMAD.HI.U32 R8, R5, R68, RZ ;  /* 0x0000004405087227 */ /* 0x000fe600078e00ff */
[----:B------:R-:W-:Y:S01]  /*5bf0*/  ISETP.GE.OR P0, PT, R3, R6, P0 ;  /* 0x000000060300720c */ /* 0x000fe20000706670 */
[----:B------:R-:W-:Y:S01]  /*5c00*/  IMAD.MOV R6, RZ, RZ, -R3 ;  /* 0x000000ffff067224 */ /* 0x000fe200078e0a03 */
[-C--:B------:R-:W-:Y:S03]  /*5c10*/  SHF.R.U32.HI R8, RZ, R69.reuse, R8 ;  /* 0x00000045ff087219 */ /* 0x080fe60000011608 */
[----:B------:R-:W-:Y:S01]  /*5c20*/  IMAD R77, R74, R6, R77 ;  /* 0x000000064a4d7224 */ /* 0x000fe200078e024d */
[----:B------:R-:W-:Y:S05]  /*5c30*/  SEL R9, R5, R8, !P2 ;  /* 0x0000000805097207 */ /* 0x000fea0005000000 */
[----:B------:R-:W-:Y:S02]  /*5c40*/  IMAD.MOV R8, RZ, RZ, -R9 ;  /* 0x000000ffff087224 */ /* 0x000fe400078e0a09 */
[C---:B------:R-:W-:Y:S04]  /*5c50*/  @!P0 IMAD.HI.U32 R4, R3.reuse, R68, RZ ;  /* 0x0000004403048227 */ /* 0x040fe800078e00ff */
[----:B------:R-:W-:Y:S01]  /*5c60*/  IMAD R8, R72, R8, R5 ;  /* 0x0000000848087224 */ /* 0x000fe200078e0205 */
[----:B------:R-:W-:Y:S04]  /*5c70*/  @!P0 SHF.R.U32.HI R4, RZ, R69, R4 ;  /* 0x00000045ff048219 */ /* 0x000fe80000011604 */
[----:B------:R-:W-:Y:S02]  /*5c80*/  @!P0 SEL R0, R3, R4, !P2 ;  /* 0x0000000403008207 */ /* 0x000fe40005000000 */
[----:B------:R-:W-:Y:S02]  /*5c90*/  IADD3 R4, PT, PT, -R5, RZ, RZ ;  /* 0x000000ff05047210 */ /* 0x000fe40007ffe1ff */
[----:B------:R-:W-:Y:S01]  /*5ca0*/  @!P0 IADD3 R9, PT, PT, R9, -R0, RZ ;  /* 0x8000000009098210 */ /* 0x000fe20007ffe0ff */
[----:B------:R-:W-:Y:S02]  /*5cb0*/  @!P0 IMAD R0, R7, R8, R0 ;  /* 0x0000000807008224 */ /* 0x000fe400078e0200 */
[----:B------:R-:W-:Y:S02]  /*5cc0*/  IMAD R75, R70, R4, R75 ;  /* 0x00000004464b7224 */ /* 0x000fe400078e024b */
[----:B------:R-:W-:Y:S02]  /*5cd0*/  @!P0 IMAD R5, R9, R72, R3 ;  /* 0x0000004809058224 */ /* 0x000fe400078e0203 */
[----:B------:R-:W-:Y:S04]  /*5ce0*/  @!P0 IMAD.MOV.U32 R3, RZ, RZ, R0 ;  /* 0x000000ffff038224 */ /* 0x000fe800078e0000 */
[----:B------:R-:W-:Y:S02]  /*5cf0*/  IMAD R77, R3, R74, R77 ;  /* 0x0000004a034d7224 */ /* 0x000fe400078e024d */
[----:B------:R-:W-:Y:S07]  /*5d00*/  IMAD R75, R5, R70, R75 ;  /* 0x00000046054b7224 */ /* 0x000fee00078e024b */
.L_x_94:
[----:B-1----:R-:W-:Y:S01]  /*5d10*/  @!P1 IMAD.HI.U32 R4, R75, R13, RZ ;  /* 0x0000000d4b049227 */ /* 0x002fe200078e00ff */
[----:B------:R-:W-:Y:S01]  /*5d20*/  @!P1 ISETP.NE.AND P0, PT, R12, 0x1, PT ;  /* 0x000000010c00980c */ /* 0x000fe20003f05270 */
[----:B------:R-:W-:Y:S01]  /*5d30*/  USHF.L.U32 UR46, UR20, 0x7, URZ ;  /* 0x00000007142e7899 */ /* 0x000fe200080006ff */
[----:B------:R-:W-:Y:S01]  /*5d40*/  @!P1 ISETP.NE.AND P2, PT, R10, 0x1, PT ;  /* 0x000000010a00980c */ /* 0x000fe20003f45270 */
[----:B------:R-:W-:Y:S01]  /*5d50*/  @!P1 IMAD.HI.U32 R0, R77, R14, RZ ;  /* 0x0000000e4d009227 */ /* 0x000fe200078e00ff */
[----:B------:R-:W-:Y:S01]  /*5d60*/  @!P1 SHF.R.U32.HI R4, RZ, R11, R4 ;  /* 0x0000000bff049219 */ /* 0x000fe20000011604 */
[----:B------:R-:W-:Y:S01]  /*5d70*/  BSSY.RECONVERGENT B6, `(.L_x_95) ;  /* 0x000002c000067945 */ /* 0x000fe20003800200 */
[----:B------:R-:W-:Y:S01]  /*5d80*/  @P4 SHF.R.U32.HI R160, RZ, 0x10, R17 ;  /* 0x00000010ffa04819 */ /* 0x000fe20000011611 */
[----:B------:R-:W-:Y:S01]  /*5d90*/  VIADD R169, R169, 0x1 ;  /* 0x00000001a9a97836 */ /* 0x000fe20000000000 */
[----:B------:R-:W-:Y:S01]  /*5da0*/  @!P1 SEL R3, R75, R4, !P0 ;  /* 0x000000044b039207 */ /* 0x000fe20004000000 */
[----:B------:R-:W-:Y:S01]  /*5db0*/  IMAD.SHL.U32 R168, R20, 0x100, RZ ;  /* 0x0000010014a87824 */ /* 0x000fe200078e00ff */
[----:B------:R-:W-:Y:S02]  /*5dc0*/  @!P1 SHF.R.U32.HI R0, RZ, R15, R0 ;  /* 0x0000000fff009219 */ /* 0x000fe40000011600 */
[----:B------:R-:W-:Y:S02]  /*5dd0*/  LOP3.LUT P0, RZ, R159, 0x3f0, RZ, 0xc0, !PT ;  /* 0x000003f09fff7812 */ /* 0x000fe4000780c0ff */
[----:B------:R-:W-:Y:S05]  /*5de0*/  @!P1 SEL R4, R77, R0, !P2 ;  /* 0x000000004d049207 */ /* 0x000fea0005000000 */
[----:B------:R-:W-:Y:S02]  /*5df0*/  @!P1 IMAD.IADD R0, R3, 0x1, -R4 ;  /* 0x0000000103009824 */ /* 0x000fe400078e0a04 */
[----:B------:R-:W-:Y:S02]  /*5e00*/  @!P1 IMAD.IADD R3, R4, 0x1, -R3 ;  /* 0x0000000104039824 */ /* 0x000fe400078e0a03 */
[----:B------:R-:W-:Y:S02]  /*5e10*/  @!P1 IMAD R77, R0, R10, R77 ;  /* 0x0000000a004d9224 */ /* 0x000fe400078e024d */
[----:B------:R-:W-:Y:S01]  /*5e20*/  @!P1 IMAD R75, R3, R12, R75 ;  /* 0x0000000c034b9224 */ /* 0x000fe200078e024b */
[----:B------:R-:W-:Y:S06]  /*5e30*/  @!P0 BRA `(.L_x_96) ;  /* 0x00000000007c8947 */ /* 0x000fec0003800000 */
[----:B------:R-:W1:Y:S01]  /*5e40*/  LDCU.64 UR8, c[0x4][0x80] ;  /* 0x01001000ff0877ac */ /* 0x000e620008000a00 */
[----:B------:R-:W-:Y:S01]  /*5e50*/  MOV R16, 0x0 ;  /* 0x0000000000107802 */ /* 0x000fe20000000f00 */
[----:B------:R-:W-:Y:S02]  /*5e60*/  HFMA2 R12, -RZ, RZ, 0, 5.9604644775390625e-08 ;  /* 0x00000001ff0c7431 */ /* 0x000fe400000001ff */
[----:B------:R-:W-:Y:S01]  /*5e70*/  IMAD.MOV.U32 R8, RZ, RZ, 0x70 ;  /* 0x00000070ff087424 */ /* 0x000fe200078e00ff */
[----:B------:R2:W3:Y:S01]  /*5e80*/  LDC.64 R14, c[0x4][R16] ;  /* 0x01000000100e7b82 */ /* 0x0004e20000000a00 */
[----:B------:R-:W4:Y:S01]  /*5e90*/  LDCU.64 UR6, c[0x4][0x88] ;  /* 0x01001100ff0677ac */ /* 0x000f220008000a00 */
[----:B------:R-:W-:Y:S01]  /*5ea0*/  IMAD.MOV.U32 R13, RZ, RZ, RZ ;  /* 0x000000ffff0d7224 */ /* 0x000fe200078e00ff */
[----:B------:R-:W2:Y:S01]  /*5eb0*/  LDCU.64 UR4, c[0x4][0x8] ;  /* 0x01000100ff0477ac */ /* 0x000ea20008000a00 */
[----:B-1----:R-:W-:Y:S01]  /*5ec0*/  MOV R5, UR9 ;  /* 0x0000000900057c02 */ /* 0x002fe20008000f00 */
[----:B------:R-:W-:Y:S01]  /*5ed0*/  IMAD.U32 R4, RZ, RZ, UR8 ;  /* 0x00000008ff047e24 */ /* 0x000fe2000f8e00ff */
[----:B----4-:R-:W-:Y:S01]  /*5ee0*/  MOV R7, UR7 ;  /* 0x0000000700077c02 */ /* 0x010fe20008000f00 */
[----:B------:R-:W-:Y:S01]  /*5ef0*/  IMAD.U32 R6, RZ, RZ, UR6 ;  /* 0x00000006ff067e24 */ /* 0x000fe2000f8e00ff */
[----:B--2---:R-:W-:Y:S01]  /*5f00*/  MOV R11, UR5 ;  /* 0x00000005000b7c02 */ /* 0x004fe20008000f00 */
[----:B------:R-:W-:Y:S02]  /*5f10*/  IMAD.U32 R10, RZ, RZ, UR4 ;  /* 0x00000004ff0a7e24 */ /* 0x000fe4000f8e00ff */
[----:B------:R-:W-:Y:S07]  /*5f20*/  LEPC R20, `(.L_x_97) ;  /* 0x000000001014794e */ /* 0x000fee0000000000 */
[----:B---3-5:R-:W-:Y:S05]  /*5f30*/  CALL.ABS.NOINC R14 ;  /* 0x000000000e007343 */ /* 0x028fea0003c00000 */
.L_x_97:
[----:B------:R-:W1:Y:S01]  /*5f40*/  LDCU.64 UR8, c[0x4][0x80] ;  /* 0x01001000ff0877ac */ /* 0x000e620008000a00 */
[----:B------:R-:W2:Y:S01]  /*5f50*/  LDC.64 R16, c[0x4][R16] ;  /* 0x0100000010107b82 */ /* 0x000ea20000000a00 */
[----:B------:R-:W-:Y:S02]  /*5f60*/  HFMA2 R12, -RZ, RZ, 0, 5.9604644775390625e-08 ;  /* 0x00000001ff0c7431 */ /* 0x000fe400000001ff */
[----:B------:R-:W-:Y:S02]  /*5f70*/  IMAD.MOV.U32 R8, RZ, RZ, 0x70 ;  /* 0x00000070ff087424 */ /* 0x000fe400078e00ff */
[----:B------:R-:W-:Y:S01]  /*5f80*/  IMAD.MOV.U32 R13, RZ, RZ, RZ ;  /* 0x000000ffff0d7224 */ /* 0x000fe200078e00ff */
[----:B------:R-:W3:Y:S01]  /*5f90*/  LDCU.64 UR6, c[0x4][0x88] ;  /* 0x01001100ff0677ac */ /* 0x000ee20008000a00 */
[----:B------:R-:W4:Y:S01]  /*5fa0*/  LDCU.64 UR4, c[0x4][0x8] ;  /* 0x01000100ff0477ac */ /* 0x000f220008000a00 */
[----:B-1----:R-:W-:Y:S02]  /*5fb0*/  MOV R4, UR8 ;  /* 0x0000000800047c02 */ /* 0x002fe40008000f00 */
[----:B------:R-:W-:Y:S02]  /*5fc0*/  MOV R5, UR9 ;  /* 0x0000000900057c02 */ /* 0x000fe40008000f00 */
[----:B---3--:R-:W-:Y:S01]  /*5fd0*/  MOV R7, UR7 ;  /* 0x0000000700077c02 */ /* 0x008fe20008000f00 */
[----:B------:R-:W-:Y:S01]  /*5fe0*/  IMAD.U32 R6, RZ, RZ, UR6 ;  /* 0x00000006ff067e24 */ /* 0x000fe2000f8e00ff */
[----:B----4-:R-:W-:Y:S01]  /*5ff0*/  MOV R11, UR5 ;  /* 0x00000005000b7c02 */ /* 0x010fe20008000f00 */
[----:B------:R-:W-:Y:S02]  /*6000*/  IMAD.U32 R10, RZ, RZ, UR4 ;  /* 0x00000004ff0a7e24 */ /* 0x000fe4000f8e00ff */
[----:B------:R-:W-:Y:S07]  /*6010*/  LEPC R20, `(.L_x_96) ;  /* 0x000000001014794e */ /* 0x000fee0000000000 */
[----:B--2---:R-:W-:Y:S05]  /*6020*/  CALL.ABS.NOINC R16 ;  /* 0x0000000010007343 */ /* 0x004fea0003c00000 */
.L_x_96:
[----:B------:R-:W-:Y:S05]  /*6030*/  BSYNC.RECONVERGENT B6 ;  /* 0x0000000000067941 */ /* 0x000fea0003800200 */
.L_x_95:
[----:B------:R-:W-:Y:S01]  /*6040*/  ISETP.NE.U32.AND P4, PT, R146, RZ, PT ;  /* 0x000000ff9200720c */ /* 0x000fe20003f85070 */
[----:B------:R-:W-:Y:S01]  /*6050*/  UISETP.NE.AND UP2, UPT, UR50, URZ, UPT ;  /* 0x000000ff3200728c */ /* 0x000fe2000bf45270 */
[----:B------:R-:W-:Y:S01]  /*6060*/  ISETP.NE.U32.AND P2, PT, RZ, UR38, PT ;  /* 0x00000026ff007c0c */ /* 0x000fe2000bf45070 */
[----:B------:R-:W-:Y:S01]  /*6070*/  UISETP.NE.U32.AND UP1, UPT, UR40, URZ, UPT ;  /* 0x000000ff2800728c */ /* 0x000fe2000bf25070 */
[----:B------:R-:W-:Y:S01]  /*6080*/  ISETP.NE.AND.EX P4, PT, R147, RZ, PT, P4 ;  /* 0x000000ff9300720c */ /* 0x000fe20003f85340 */
[----:B------:R-:W-:Y:S01]  /*6090*/  UPLOP3.LUT UP0, UPT, UPT, UPT, UPT, 0x40, 0x4 ;  /* 0x000000000004789c */ /* 0x000fe20003f0e870 */
[----:B------:R-:W-:Y:S01]  /*60a0*/  ISETP.NE.AND.EX P2, PT, RZ, UR39, PT, P2 ;  /* 0x00000027ff007c0c */ /* 0x000fe2000bf45320 */
[----:B------:R-:W-:Y:S01]  /*60b0*/  UISETP.NE.AND.EX UP1, UPT, UR41, URZ, UPT, UP1 ;  /* 0x000000ff2900728c */ /* 0x000fe2000bf25310 */
[----:B------:R-:W-:Y:S04]  /*60c0*/  PLOP3.LUT P1, PT, PT, PT, UP2, 0x80, 0x8 ;  /* 0x000000000008781c */ /* 0x000fe80003f2f028 */
[----:B------:R-:W-:Y:S06]  /*60d0*/  @UP2 UPLOP3.LUT UP0, UPT, UPT, UPT, UP1, 0x80, 0x8 ;  /* 0x000000000008289c */ /* 0x000fec0003f0f010 */
[----:B------:R-:W-:Y:S01]  /*60e0*/  PLOP3.LUT P0, PT, PT, PT, UP0, 0x80, 0x8 ;  /* 0x000000000008781c */ /* 0x000fe20003f0f008 */
[----:B------:R-:W-:Y:S01]  /*60f0*/  @!UPT UIADD3 URZ, UPT, UPT, URZ, URZ, URZ ;  /* 0x000000fffffff290 */ /* 0x000fe2000fffe0ff */
[----:B------:R-:W-:Y:S11]  /*6100*/  BRA.U !UP1, `(.L_x_98) ;  /* 0x0000000109387547 */ /* 0x000ff6000b800000 */
[----:B------:R-:W-:Y:S01]  /*6110*/  UISETP.NE.U32.AND UP0, UPT, UR38, URZ, UPT ;  /* 0x000000ff2600728c */ /* 0x000fe2000bf05070 */
[----:B------:R-:W-:Y:S02]  /*6120*/  HFMA2 R0, -RZ, RZ, 0, 5.9604644775390625e-08 ;  /* 0x00000001ff007431 */ /* 0x000fe400000001ff */
[----:B------:R-:W-:Y:S01]  /*6130*/  IMAD.MOV.U32 R151, RZ, RZ, 0x1 ;  /* 0x00000001ff977424 */ /* 0x000fe200078e00ff */
[----:B------:R-:W-:Y:S06]  /*6140*/  UISETP.NE.AND.EX UP0, UPT, UR39, URZ, UPT, UP0 ;  /* 0x000000ff2700728c */ /* 0x000fec000bf05300 */
[----:B------:R-:W-:Y:S05]  /*6150*/  PLOP3.LUT P3, PT, PT, PT, UP0, 0x80, 0x8 ;  /* 0x000000000008781c */ /* 0x000fea0003f6f008 */
[----:B------:R-:W1:Y:S01]  /*6160*/  @UP0 LDCU.64 UR6, c[0x0][0xc88] ;  /* 0x00019100ff0607ac */ /* 0x000e620008000a00 */
[----:B------:R-:W-:Y:S07]  /*6170*/  @UP0 UIMAD UR4, UR36, UR40, URZ ;  /* 0x00000028240402a4 */ /* 0x000fee000f8e02ff */
[----:B------:R-:W-:Y:S01]  /*6180*/  @!P3 PRMT R151, R0, 0x7610, R151 ;  /* 0x000076100097b816 */ /* 0x000fe20000000097 */
[----:B-1----:R-:W-:Y:S03]  /*6190*/  @UP0 UIMAD.WIDE UR6, UR4, 0x4, UR6 ;  /* 0x00000004040608a5 */ /* 0x002fe6000f8e0206 */
[----:B------:R-:W1:Y:S03]  /*61a0*/  @!UP0 LDCU UR4, c[0x0][0xc80] ;  /* 0x00019000ff0487ac */ /* 0x000e660008000800 */
[----:B------:R-:W-:Y:S01]  /*61b0*/  IMAD.U32 R4, RZ, RZ, UR6 ;  /* 0x00000006ff047e24 */ /* 0x000fe2000f8e00ff */
[----:B------:R-:W-:Y:S05]  /*61c0*/  MOV R5, UR7 ;  /* 0x0000000700057c02 */ /* 0x000fea0008000f00 */
[----:B-----5:R2:W5:Y:S02]  /*61d0*/  @P3 LDG.E R83, desc[UR42][R4.64] ;  /* 0x0000002a04533981 */ /* 0x020564000c1e1900 */
[----:B-12---:R-:W-:Y:S02]  /*61e0*/  @!P3 IMAD.U32 R83, RZ, RZ, UR4 ;  /* 0x00000004ff53be24 */ /* 0x006fe4000f8e00ff */
.L_x_98:
[----:B------:R-:W-:Y:S05]  /*61f0*/  @!P4 BRA `(.L_x_99) ;  /* 0x000000000020c947 */ /* 0x000fea0003800000 */
[----:B------:R-:W-:Y:S04]  /*6200*/  ISETP.NE.U32.AND P3, PT, R144, RZ, PT ;  /* 0x000000ff9000720c */ /* 0x000fe80003f65070 */
[----:B------:R-:W-:Y:S11]  /*6210*/  ISETP.NE.AND.EX P3, PT, R145, RZ, PT, P3 ;  /* 0x000000ff9100720c */ /* 0x000ff60003f65330 */
[----:B------:R-:W-:Y:S02]  /*6220*/  @!UPT UIADD3 URZ, UPT, UPT, URZ, URZ, URZ ;  /* 0x000000fffffff290 */ /* 0x000fe4000fffe0ff */
[----:B------:R-:W1:Y:S01]  /*6230*/  @P3 LDC.64 R4, c[0x0][0xca8] ;  /* 0x00032a00ff043b82 */ /* 0x000e620000000a00 */
[----:B------:R-:W-:Y:S04]  /*6240*/  @P3 IMAD R0, R146, UR36, RZ ;  /* 0x0000002492003c24 */ /* 0x000fe8000f8e02ff */
[----:B-1----:R-:W-:Y:S05]  /*6250*/  @P3 IMAD.WIDE R4, R0, 0x4, R4 ;  /* 0x0000000400043825 */ /* 0x002fea00078e0204 */
[----:B-----5:R1:W5:Y:S02]  /*6260*/  @P3 LDG.E R76, desc[UR42][R4.64] ;  /* 0x0000002a044c3981 */ /* 0x020364000c1e1900 */
[----:B-1----:R-:W2:Y:S02]  /*6270*/  @!P3 LDC R76, c[0x0][0xca0] ;  /* 0x00032800ff4cbb82 */ /* 0x002ea40000000800 */
.L_x_99:
[----:B-----5:R-:W-:Y:S01]  /*6280*/  FSETP.NEU.AND P3, PT, R83, RZ, PT ;  /* 0x000000ff5300720b */ /* 0x020fe20003f6d000 */
[----:B------:R-:W-:Y:S01]  /*6290*/  IMAD.SHL.U32 R178, R156, 0x2, RZ ;  /* 0x000000029cb27824 */ /* 0x000fe200078e00ff */
[----:B------:R-:W-:Y:S01]  /*62a0*/  SEL R5, RZ, 0xffffffff, P2 ;  /* 0xffffffffff057807 */ /* 0x000fe20001000000 */
[----:B------:R-:W-:Y:S01]  /*62b0*/  IMAD.SHL.U32 R86, R163, 0x10, RZ ;  /* 0x00000010a3567824 */ /* 0x000fe200078e00ff */
[----:B------:R-:W-:Y:S01]  /*62c0*/  @P1 LOP3.LUT P2, RZ, R151, 0xff, RZ, 0xc0, !PT ;  /* 0x000000ff97ff1812 */ /* 0x000fe2000784c0ff */
[----:B------:R-:W-:Y:S01]  /*62d0*/  VIADD R177, R178, UR48 ;  /* 0x00000030b2b17c36 */ /* 0x000fe20008000000 */
[----:B------:R-:W-:Y:S01]  /*62e0*/  @P1 SEL R0, RZ, 0xffffffff, P3 ;  /* 0xffffffffff001807 */ /* 0x000fe20001800000 */
[----:B------:R-:W-:Y:S01]  /*62f0*/  IMAD.MOV.U32 R106, RZ, RZ, -0x10 ;  /* 0xfffffff0ff6a7424 */ /* 0x000fe200078e00ff */
[----:B------:R-:W-:Y:S01]  /*6300*/  LOP3.LUT R162, R162, 0x1, RZ, 0x3c, !PT ;  /* 0x00000001a2a27812 */ /* 0x000fe200078e3cff */
[----:B------:R-:W-:Y:S01]  /*6310*/  IMAD.SHL.U32 R104, R164, 0x10, RZ ;  /* 0x00000010a4687824 */ /* 0x000fe200078e00ff */
[----:B------:R-:W-:Y:S01]  /*6320*/  @P0 SEL R0, R5, R0, !P2 ;  /* 0x0000000005000207 */ /* 0x000fe20005000000 */
[----:B------:R-:W-:Y:S01]  /*6330*/  IMAD.IADD R173, R177, 0x1, R86 ;  /* 0x00000001b1ad7824 */ /* 0x000fe200078e0256 */
[----:B------:R-:W-:Y:S01]  /*6340*/  SHF.L.U32 R3, R79, 0x1f, RZ ;  /* 0x0000001f4f037819 */ /* 0x000fe200000006ff */
[----:B------:R-:W-:Y:S01]  /*6350*/  IMAD.IADD R176, R177, 0x1, R104 ;  /* 0x00000001b1b07824 */ /* 0x000fe200078e0268 */
[----:B------:R-:W-:Y:S01]  /*6360*/  @P1 LOP3.LUT R0, R0, 0x1, RZ, 0xc0, !PT ;  /* 0x0000000100001812 */ /* 0x000fe200078ec0ff */
[--C-:B------:R-:W-:Y:S01]  /*6370*/  IMAD.IADD R171, R104, 0x1, R173.reuse ;  /* 0x0000000168ab7824 */ /* 0x100fe200078e02ad */
[----:B------:R-:W-:Y:S01]  /*6380*/  PLOP3.LUT P0, PT, PT, PT, UP1, 0x80, 0x8 ;  /* 0x000000000008781c */ /* 0x000fe20003f0f018 */
[----:B------:R-:W-:Y:S01]  /*6390*/  BSSY B1, `(.L_x_100) ;  /* 0x000004b000017945 */ /* 0x000fe20003800000 */
[----:B------:R-:W-:Y:S01]  /*63a0*/  ISETP.NE.U32.OR P4, PT, R0, 0x1, !P1 ;  /* 0x000000010000780c */ /* 0x000fe20004f85470 */
[----:B------:R-:W-:Y:S01]  /*63b0*/  IMAD.MOV.U32 R107, RZ, RZ, 0x1 ;  /* 0x00000001ff6b7424 */ /* 0x000fe200078e00ff */
[----:B------:R-:W-:Y:S01]  /*63c0*/  SEL R0, RZ, 0xffffffff, P3 ;  /* 0xffffffffff007807 */ /* 0x000fe20001800000 */
[----:B------:R-:W-:Y:S01]  /*63d0*/  IMAD R78, R79, 0xc0, R2 ;  /* 0x000000c04f4e7824 */ /* 0x000fe200078e0202 */
[----:B------:R-:W-:Y:S01]  /*63e0*/  LOP3.LUT P3, R167, R151, 0xff, RZ, 0xc0, !PT ;  /* 0x000000ff97a77812 */ /* 0x000fe2000786c0ff */
[----:B------:R-:W-:Y:S01]  /*63f0*/  IMAD.MOV.U32 R105, RZ, RZ, RZ ;  /* 0x000000ffff697224 */ /* 0x000fe200078e00ff */
[----:B------:R-:W-:Y:S02]  /*6400*/  P2R R174, PR, RZ, 0x10 ;  /* 0x00000010ffae7803 */ /* 0x000fe40000000000 */
[----:B------:R-:W-:Y:S02]  /*6410*/  CS2R R142, SRZ ;  /* 0x00000000008e7805 */ /* 0x000fe4000001ff00 */
[----:B------:R-:W-:Y:S02]  /*6420*/  CS2R R140, SRZ ;  /* 0x00000000008c7805 */ /* 0x000fe4000001ff00 */
[----:B------:R-:W-:Y:S02]  /*6430*/  CS2R R134, SRZ ;  /* 0x0000000000867805 */ /* 0x000fe4000001ff00 */
[----:B------:R-:W-:Y:S02]  /*6440*/  CS2R R132, SRZ ;  /* 0x0000000000847805 */ /* 0x000fe4000001ff00 */
[----:B------:R-:W-:Y:S02]  /*6450*/  @P0 SEL R0, R5, R0, !P3 ;  /* 0x0000000005000207 */ /* 0x000fe40005800000 */
[----:B------:R-:W-:Y:S02]  /*6460*/  CS2R R126, SRZ ;  /* 0x00000000007e7805 */ /* 0x000fe4000001ff00 */
[----:B------:R-:W-:Y:S02]  /*6470*/  @P4 SHF.L.U32 R4, R162, 0x1f, RZ ;  /* 0x0000001fa2044819 */ /* 0x000fe400000006ff */
[----:B------:R-:W-:Y:S02]  /*6480*/  CS2R R124, SRZ ;  /* 0x00000000007c7805 */ /* 0x000fe4000001ff00 */
[----:B------:R-:W-:Y:S02]  /*6490*/  LOP3.LUT R0, R0, 0x1, RZ, 0xc0, !PT ;  /* 0x0000000100007812 */ /* 0x000fe400078ec0ff */
[----:B------:R-:W-:Y:S01]  /*64a0*/  CS2R R118, SRZ ;  /* 0x0000000000767805 */ /* 0x000fe2000001ff00 */
[----:B------:R-:W1:Y:S01]  /*64b0*/  @P4 SYNCS.PHASECHK.TRANS64.TRYWAIT P2, [UR48+0x30], R4 ;  /* 0x00003004ff0045a7 */ /* 0x000e620008041130 */
[----:B------:R-:W-:Y:S02]  /*64c0*/  ISETP.NE.AND P0, PT, R79, RZ, PT ;  /* 0x000000ff4f00720c */ /* 0x000fe40003f05270 */
[----:B------:R-:W-:Y:S02]  /*64d0*/  CS2R R116, SRZ ;  /* 0x0000000000747805 */ /* 0x000fe4000001ff00 */
[----:B------:R-:W-:Y:S02]  /*64e0*/  ISETP.NE.U32.AND P3, PT, R0, 0x1, PT ;  /* 0x000000010000780c */ /* 0x000fe40003f65070 */
[----:B------:R-:W-:Y:S02]  /*64f0*/  CS2R R110, SRZ ;  /* 0x00000000006e7805 */ /* 0x000fe4000001ff00 */
[----:B------:R-:W-:Y:S02]  /*6500*/  CS2R R108, SRZ ;  /* 0x00000000006c7805 */ /* 0x000fe4000001ff00 */
[----:B------:R-:W-:Y:S02]  /*6510*/  CS2R R102, SRZ ;  /* 0x0000000000667805 */ /* 0x000fe4000001ff00 */
[----:B------:R-:W-:Y:S02]  /*6520*/  P2R R112, PR, RZ, 0x8 ;  /* 0x00000008ff707803 */ /* 0x000fe40000000000 */
[----:B------:R-:W-:Y:S02]  /*6530*/  CS2R R100, SRZ ;  /* 0x0000000000647805 */ /* 0x000fe4000001ff00 */
[----:B------:R-:W-:Y:S02]  /*6540*/  ISETP.NE.U32.AND P3, PT, R157, 0x1, PT ;  /* 0x000000019d00780c */ /* 0x000fe40003f65070 */
[----:B------:R-:W-:Y:S02]  /*6550*/  CS2R R94, SRZ ;  /* 0x00000000005e7805 */ /* 0x000fe4000001ff00 */
[----:B------:R-:W-:Y:S02]  /*6560*/  CS2R R92, SRZ ;  /* 0x00000000005c7805 */ /* 0x000fe4000001ff00 */
[----:B------:R-:W-:Y:S02]  /*6570*/  CS2R R90, SRZ ;  /* 0x00000000005a7805 */ /* 0x000fe4000001ff00 */
[----:B------:R-:W-:Y:S02]  /*6580*/  SEL R106, R106, 0x10, !P3 ;  /* 0x000000106a6a7807 */ /* 0x000fe40005800000 */
[----:B------:R-:W-:Y:S02]  /*6590*/  CS2R R88, SRZ ;  /* 0x0000000000587805 */ /* 0x000fe4000001ff00 */
[----:B------:R-:W-:Y:S01]  /*65a0*/  SEL R81, RZ, 0xc0, P0 ;  /* 0x000000c0ff517807 */ /* 0x000fe20000000000 */
[----:B------:R3:W4:Y:S01]  /*65b0*/  SYNCS.PHASECHK.TRANS64.TRYWAIT P1, [UR48+0xa0], R3 ;  /* 0x0000a003ff0075a7 */ /* 0x0007220008021130 */
[----:B------:R-:W-:Y:S02]  /*65c0*/  IMAD.IADD R177, R177, 0x1, R106 ;  /* 0x00000001b1b17824 */ /* 0x000fe400078e026a */
[C---:B------:R-:W-:Y:S02]  /*65d0*/  IMAD.IADD R175, R106.reuse, 0x1, R176 ;  /* 0x000000016aaf7824 */ /* 0x040fe400078e02b0 */
[C---:B------:R-:W-:Y:S02]  /*65e0*/  IMAD.IADD R172, R106.reuse, 0x1, R173 ;  /* 0x000000016aac7824 */ /* 0x040fe400078e02ad */
[----:B------:R-:W-:Y:S01]  /*65f0*/  IMAD.IADD R170, R106, 0x1, R171 ;  /* 0x000000016aaa7824 */ /* 0x000fe200078e02ab */
[----:B-1----:R-:W-:Y:S01]  /*6600*/  @P4 SEL R107, RZ, 0x1, !P2 ;  /* 0x00000001ff6b4807 */ /* 0x002fe20005000000 */
[----:B---3--:R-:W-:Y:S06]  /*6610*/  @!P4 BRA `(.L_x_101) ;  /* 0x000000000088c947 */ /* 0x008fec0003800000 */
[----:B------:R-:W-:Y:S01]  /*6620*/  IMAD.MOV.U32 R143, RZ, RZ, RZ ;  /* 0x000000ffff8f7224 */ /* 0x000fe200078e00ff */
[----:B------:R-:W-:Y:S01]  /*6630*/  ISETP.NE.AND P0, PT, R107, RZ, PT ;  /* 0x000000ff6b00720c */ /* 0x000fe20003f05270 */
[----:B------:R-:W-:Y:S01]  /*6640*/  BSSY B0, `(.L_x_102) ;  /* 0x0000014000007945 */ /* 0x000fe20003800000 */
[----:B------:R-:W-:Y:S02]  /*6650*/  CS2R R90, SRZ ;  /* 0x00000000005a7805 */ /* 0x000fe4000001ff00 */
        /* <DEDUP_REMOVED lines=13> */
[----:B------:R-:W-:Y:S01]  /*6730*/  CS2R R140, SRZ ;  /* 0x00000000008c7805 */ /* 0x000fe2000001ff00 */
[----:B------:R-:W-:Y:S06]  /*6740*/  @P0 BRA `(.L_x_103) ;  /* 0x00000000000c0947 */ /* 0x000fec0003800000 */
[----:B------:R-:W-:Y:S04]  /*6750*/  SHF.L.U32 R5, R162, 0x1f, RZ ;  /* 0x0000001fa2057819 */ /* 0x000fe800000006ff */
[----:B------:R-:W1:Y:S02]  /*6760*/  SYNCS.PHASECHK.TRANS64.TRYWAIT P0, [UR48+0x30], R5 ;  /* 0x00003005ff0075a7 */ /* 0x000e640008001130 */
[----:B-1----:R-:W-:Y:S05]  /*6770*/  @!P0 BRA `(.L_x_104) ;  /* 0x0000005c00048947 */ /* 0x002fea0003800000 */
.L_x_103:
[----:B------:R-:W-:Y:S05]  /*6780*/  BSYNC B0 ;  /* 0x0000000000007941 */ /* 0x000fea0003800000 */
.L_x_102:
[----:B------:R-:W-:Y:S01]  /*6790*/  ISETP.NE.AND P0, PT, R112, RZ, PT ;  /* 0x000000ff7000720c */ /* 0x000fe20003f05270 */
[----:B------:R-:W-:Y:S11]  /*67a0*/  HFMA2 R105, -RZ, RZ, 0, 5.9604644775390625e-08 ;  /* 0x00000001ff697431 */ /* 0x000ff600000001ff */
[----:B------:R-:W-:Y:S01]  /*67b0*/  @!UPT UIADD3 URZ, UPT, UPT, URZ, URZ, URZ ;  /* 0x000000fffffff290 */ /* 0x000fe2000fffe0ff */
[----:B------:R3:W1:Y:S04]  /*67c0*/  @P0 LDS.128 R88, [R178+UR48+0x400] ;  /* 0x00040030b2580984 */ /* 0x0006680008000c00 */
[----:B------:R3:W1:Y:S04]  /*67d0*/  @P0 LDS.128 R92, [R177+0x400] ;  /* 0x00040000b15c0984 */ /* 0x0006680000000c00 */
[----:B------:R3:W1:Y:S04]  /*67e0*/  @P0 LDS.128 R100, [R176+0x400] ;  /* 0x00040000b0640984 */ /* 0x0006680000000c00 */
[----:B------:R3:W1:Y:S04]  /*67f0*/  @P0 LDS.128 R108, [R175+0x400] ;  /* 0x00040000af6c0984 */ /* 0x0006680000000c00 */
[----:B------:R3:W1:Y:S04]  /*6800*/  @P0 LDS.128 R116, [R173+0x400] ;  /* 0x00040000ad740984 */ /* 0x0006680000000c00 */
[----:B------:R3:W1:Y:S04]  /*6810*/  @P0 LDS.128 R124, [R172+0x400] ;  /* 0x00040000ac7c0984 */ /* 0x0006680000000c00 */
[----:B------:R3:W1:Y:S04]  /*6820*/  @P0 LDS.128 R132, [R171+0x400] ;  /* 0x00040000ab840984 */ /* 0x0006680000000c00 */
[----:B------:R3:W1:Y:S02]  /*6830*/  @P0 LDS.128 R140, [R170+0x400] ;  /* 0x00040000aa8c0984 */ /* 0x0006640000000c00 */
.L_x_101:
[----:B------:R-:W-:Y:S05]  /*6840*/  BSYNC B1 ;  /* 0x0000000000017941 */ /* 0x000fea0003800000 */
.L_x_100:
[----:B------:R-:W-:Y:S05]  /*6850*/  IMAD.IADD R64, R78, 0x1, R81 ;  /* 0x000000014e407824 */ /* 0x000fea00078e0251 */
[----:B-1----:R-:W-:Y:S04]  /*6860*/  SHF.R.U32.HI R5, RZ, 0x15, R64 ;  /* 0x00000015ff057819 */ /* 0x002fe80000011640 */
[----:B------:R-:W-:Y:S01]  /*6870*/  LOP3.LUT P0, RZ, R5, 0x3, R158, 0x48, !PT ;  /* 0x0000000305ff7812 */ /* 0x000fe2000780489e */
[----:B------:R-:W-:Y:S01]  /*6880*/  @!UPT UIADD3 URZ, UPT, UPT, URZ, URZ, URZ ;  /* 0x000000fffffff290 */ /* 0x000fe2000fffe0ff */
[----:B----4-:R-:W-:Y:S11]  /*6890*/  @P1 BRA `(.L_x_105) ;  /* 0x0000000000081947 */ /* 0x010ff60003800000 */
[----:B------:R-:W1:Y:S02]  /*68a0*/  SYNCS.PHASECHK.TRANS64.TRYWAIT P1, [UR48+0xa0], R3 ;  /* 0x0000a003ff0075a7 */ /* 0x000e640008021130 */
[----:B-1----:R-:W-:Y:S05]  /*68b0*/  @!P1 BRA `(.L_x_106) ;  /* 0x0000005800cc9947 */ /* 0x002fea0003800000 */
.L_x_105:
[----:B------:R-:W-:Y:S05]  /*68c0*/  @!P0 BRA `(.L_x_107) ;  /* 0x0000000000408947 */ /* 0x000fea0003800000 */
[----:B------:R-:W4:Y:S01]  /*68d0*/  LDCU.64 UR8, c[0x4][0x70] ;  /* 0x01000e00ff0877ac */ /* 0x000f220008000a00 */
[----:B------:R-:W-:Y:S01]  /*68e0*/  MOV R15, 0x0 ;  /* 0x00000000000f7802 */ /* 0x000fe20000000f00 */
[----:B------:R-:W-:Y:S02]  /*68f0*/  HFMA2 R12, -RZ, RZ, 0, 5.9604644775390625e-08 ;  /* 0x00000001ff0c7431 */ /* 0x000fe400000001ff */
[----:B------:R-:W-:Y:S02]  /*6900*/  IMAD.MOV.U32 R8, RZ, RZ, 0x192 ;  /* 0x00000192ff087424 */ /* 0x000fe400078e00ff */
[----:B------:R-:W-:Y:S01]  /*6910*/  IMAD.MOV.U32 R13, RZ, RZ, RZ ;  /* 0x000000ffff0d7224 */ /* 0x000fe200078e00ff */
[----:B------:R-:W5:Y:S01]  /*6920*/  LDCU.64 UR6, c[0x4][0x78] ;  /* 0x01000f00ff0677ac */ /* 0x000f620008000a00 */
[----:B------:R-:W1:Y:S01]  /*6930*/  LDC.64 R14, c[0x4][R15] ;  /* 0x010000000f0e7b82 */ /* 0x000e620000000a00 */
[----:B------:R-:W2:Y:S01]  /*6940*/  LDCU.64 UR4, c[0x4][0x10] ;  /* 0x01000200ff0477ac */ /* 0x000ea20008000a00 */
[----:B----4-:R-:W-:Y:S01]  /*6950*/  MOV R5, UR9 ;  /* 0x0000000900057c02 */ /* 0x010fe20008000f00 */
[----:B------:R-:W-:Y:S01]  /*6960*/  IMAD.U32 R4, RZ, RZ, UR8 ;  /* 0x00000008ff047e24 */ /* 0x000fe2000f8e00ff */
[----:B-----5:R-:W-:Y:S01]  /*6970*/  MOV R7, UR7 ;  /* 0x0000000700077c02 */ /* 0x020fe20008000f00 */
[----:B------:R-:W-:Y:S01]  /*6980*/  IMAD.U32 R6, RZ, RZ, UR6 ;  /* 0x00000006ff067e24 */ /* 0x000fe2000f8e00ff */
[----:B--2---:R-:W-:Y:S01]  /*6990*/  MOV R11, UR5 ;  /* 0x00000005000b7c02 */ /* 0x004fe20008000f00 */
[----:B------:R-:W-:Y:S02]  /*69a0*/  IMAD.U32 R10, RZ, RZ, UR4 ;  /* 0x00000004ff0a7e24 */ /* 0x000fe4000f8e00ff */
[----:B------:R-:W-:Y:S07]  /*69b0*/  LEPC R20, `(.L_x_107) ;  /* 0x000000001014794e */ /* 0x000fee0000000000 */
[----:B-1-3--:R-:W-:Y:S05]  /*69c0*/  CALL.ABS.NOINC R14 ;  /* 0x000000000e007343 */ /* 0x00afea0003c00000 */
.L_x_107:
[----:B------:R-:W-:Y:S01]  /*69d0*/  SHF.L.U32 R80, R88, 0x10, RZ ;  /* 0x0000001058507819 */ /* 0x000fe200000006ff */
[----:B------:R-:W-:Y:S05]  /*69e0*/  WARPSYNC.ALL ;  /* 0x0000000000007948 */ /* 0x000fea0003800000 */
[----:B------:R-:W-:Y:S01]  /*69f0*/  R2UR UR4, R64 ;  /* 0x00000000400472ca */ /* 0x000fe200000e0000 */
[----:B------:R-:W-:Y:S01]  /*6a00*/  UIADD3 UR5, UPT, UPT, UR48, 0xa8, URZ ;  /* 0x000000a830057890 */ /* 0x000fe2000fffe0ff */
[----:B------:R-:W-:Y:S01]  /*6a10*/  LOP3.LUT R82, R88, 0xffff0000, RZ, 0xc0, !PT ;  /* 0xffff000058527812 */ /* 0x000fe200078ec0ff */
[----:B------:R-:W-:Y:S01]  /*6a20*/  BSSY.RECONVERGENT B0, `(.L_x_108) ;  /* 0x0000100000007945 */ /* 0x000fe20003800200 */
[----:B------:R-:W-:Y:S01]  /*6a30*/  SHF.L.U32 R85, R89, 0x10, RZ ;  /* 0x0000001059557819 */ /* 0x000fe200000006ff */
[----:B------:R-:W-:Y:S01]  /*6a40*/  UPRMT UR5, UR37, 0x654, UR5 ;  /* 0x0000065425057896 */ /* 0x000fe20008000005 */
[----:B------:R-:W-:Y:S02]  /*6a50*/  SHF.L.U32 R87, R92, 0x10, RZ ;  /* 0x000000105c577819 */ /* 0x000fe400000006ff */
[----:B------:R-:W-:Y:S02]  /*6a60*/  LOP3.LUT R84, R103, 0xffff0000, RZ, 0xc0, !PT ;  /* 0xffff000067547812 */ /* 0x000fe400078ec0ff */
[----:B------:R-:W-:Y:S03]  /*6a70*/  ISETP.NE.AND P0, PT, R165, RZ, PT ;  /* 0x000000ffa500720c */ /* 0x000fe60003f05270 */
[----:B------:R-:W4:Y:S01]  /*6a80*/  LDTM.x64 R4, tmem[UR4] ;  /* 0x00000004000479ee */ /* 0x000f220008340000 */
[----:B------:R-:W-:Y:S01]  /*6a90*/  NOP ;  /* 0x0000000000007918 */ /* 0x000fe20000000000 */
[----:B----4-:R-:W-:Y:S01]  /*6aa0*/  SYNCS.ARRIVE.TRANS64.RED.A1T0 RZ, [UR5], RZ ;  /* 0x000000ffffff79a7 */ /* 0x010fe20008100405 */
[C---:B-12---:R-:W-:Y:S01]  /*6ab0*/  FMUL R0, R76.reuse, R4 ;  /* 0x000000044c007220 */ /* 0x046fe20000400000 */
[C---:B------:R-:W-:Y:S01]  /*6ac0*/  FMUL R3, R76.reuse, R5 ;  /* 0x000000054c037220 */ /* 0x040fe20000400000 */
[C---:B------:R-:W-:Y:S01]  /*6ad0*/  FMUL R6, R76.reuse, R6 ;  /* 0x000000064c067220 */ /* 0x040fe20000400000 */
[----:B------:R-:W-:Y:S01]  /*6ae0*/  FMUL R7, R76, R7 ;  /* 0x000000074c077220 */ /* 0x000fe20000400000 */
[----:B------:R-:W-:Y:S01]  /*6af0*/  FFMA R0, R83, R80, R0 ;  /* 0x0000005053007223 */ /* 0x000fe20000000000 */
[----:B------:R-:W-:Y:S01]  /*6b00*/  LOP3.LUT R80, R89, 0xffff0000, RZ, 0xc0, !PT ;  /* 0xffff000059507812 */ /* 0x000fe200078ec0ff */
[C---:B------:R-:W-:Y:S01]  /*6b10*/  FFMA R3, R83.reuse, R82, R3 ;  /* 0x0000005253037223 */ /* 0x040fe20000000003 */
[C---:B------:R-:W-:Y:S01]  /*6b20*/  SHF.L.U32 R82, R90.reuse, 0x10, RZ ;  /* 0x000000105a527819 */ /* 0x040fe200000006ff */
[----:B------:R-:W-:Y:S01]  /*6b30*/  FFMA R6, R83, R85, R6 ;  /* 0x0000005553067223 */ /* 0x000fe20000000006 */
[----:B------:R-:W-:Y:S01]  /*6b40*/  SHF.L.U32 R85, R91, 0x10, RZ ;  /* 0x000000105b557819 */ /* 0x000fe200000006ff */
[----:B------:R-:W-:Y:S01]  /*6b50*/  FFMA R7, R83, R80, R7 ;  /* 0x0000005053077223 */ /* 0x000fe20000000007 */
[----:B------:R-:W-:Y:S01]  /*6b60*/  LOP3.LUT R80, R90, 0xffff0000, RZ, 0xc0, !PT ;  /* 0xffff00005a507812 */ /* 0x000fe200078ec0ff */
[C---:B------:R-:W-:Y:S01]  /*6b70*/  FMUL R4, R76.reuse, R8 ;  /* 0x000000084c047220 */ /* 0x040fe20000400000 */
[----:B------:R-:W-:Y:S01]  /*6b80*/  F2FP.BF16.F32.PACK_AB R96, R3, R0 ;  /* 0x000000000360723e */ /* 0x000fe200000010ff */
[C---:B------:R-:W-:Y:S01]  /*6b90*/  FMUL R5, R76.reuse, R9 ;  /* 0x000000094c057220 */ /* 0x040fe20000400000 */
[----:B------:R-:W-:Y:S01]  /*6ba0*/  F2FP.BF16.F32.PACK_AB R97, R7, R6 ;  /* 0x000000060761723e */ /* 0x000fe200000010ff */
[----:B------:R-:W-:Y:S01]  /*6bb0*/  FFMA R4, R83, R82, R4 ;  /* 0x0000005253047223 */ /* 0x000fe20000000004 */
[----:B------:R-:W-:Y:S01]  /*6bc0*/  LOP3.LUT R82, R91, 0xffff0000, RZ, 0xc0, !PT ;  /* 0xffff00005b527812 */ /* 0x000fe200078ec0ff */
[----:B------:R-:W-:Y:S01]  /*6bd0*/  FMUL R10, R76, R10 ;  /* 0x0000000a4c0a7220 */ /* 0x000fe20000400000 */
[----:B------:R-:W-:Y:S01]  /*6be0*/  FFMA R5, R83, R80, R5 ;  /* 0x0000005053057223 */ /* 0x000fe20000000005 */
[----:B------:R-:W-:Y:S01]  /*6bf0*/  LOP3.LUT R80, R92, 0xffff0000, RZ, 0xc0, !PT ;  /* 0xffff00005c507812 */ /* 0x000fe200078ec0ff */
[C---:B------:R-:W-:Y:S01]  /*6c00*/  FMUL R11, R76.reuse, R11 ;  /* 0x0000000b4c0b7220 */ /* 0x040fe20000400000 */
[C---:B------:R-:W-:Y:S01]  /*6c10*/  FMUL R8, R76.reuse, R12 ;  /* 0x0000000c4c087220 */ /* 0x040fe20000400000 */
[----:B------:R-:W-:Y:S01]  /*6c20*/  FMUL R9, R76, R13 ;  /* 0x0000000d4c097220 */ /* 0x000fe20000400000 */
[----:B------:R-:W-:Y:S01]  /*6c30*/  F2FP.BF16.F32.PACK_AB R98, R5, R4 ;  /* 0x000000040562723e */ /* 0x000fe200000010ff */
[C---:B------:R-:W-:Y:S01]  /*6c40*/  FFMA R10, R83.reuse, R85, R10 ;  /* 0x00000055530a7223 */ /* 0x040fe2000000000a */
[----:B------:R-:W-:Y:S01]  /*6c50*/  SHF.L.U32 R85, R94, 0x10, RZ ;  /* 0x000000105e557819 */ /* 0x000fe200000006ff */
[----:B------:R-:W-:Y:S01]  /*6c60*/  FFMA R11, R83, R82, R11 ;  /* 0x00000052530b7223 */ /* 0x000fe2000000000b */
[----:B------:R-:W-:Y:S01]  /*6c70*/  SHF.L.U32 R82, R93, 0x10, RZ ;  /* 0x000000105d527819 */ /* 0x000fe200000006ff */
[----:B------:R-:W-:Y:S01]  /*6c80*/  FFMA R8, R83, R87, R8 ;  /* 0x0000005753087223 */ /* 0x000fe20000000008 */
[----:B------:R-:W-:Y:S01]  /*6c90*/  SHF.L.U32 R87, R95, 0x10, RZ ;  /* 0x000000105f577819 */ /* 0x000fe200000006ff */
[----:B------:R-:W-:Y:S01]  /*6ca0*/  FFMA R9, R83, R80, R9 ;  /* 0x0000005053097223 */ /* 0x000fe20000000009 */
[----:B------:R-:W-:Y:S01]  /*6cb0*/  LOP3.LUT R80, R93, 0xffff0000, RZ, 0xc0, !PT ;  /* 0xffff00005d507812 */ /* 0x000fe200078ec0ff */
[C---:B------:R-:W-:Y:S01]  /*6cc0*/  FMUL R14, R76.reuse, R14 ;  /* 0x0000000e4c0e7220 */ /* 0x040fe20000400000 */
[----:B------:R-:W-:Y:S01]  /*6cd0*/  F2FP.BF16.F32.PACK_AB R99, R11, R10 ;  /* 0x0000000a0b63723e */ /* 0x000fe200000010ff */
[----:B------:R-:W-:Y:S01]  /*6ce0*/  FMUL R15, R76, R15 ;  /* 0x0000000f4c0f7220 */ /* 0x000fe20000400000 */
[----:B------:R-:W-:Y:S01]  /*6cf0*/  F2FP.BF16.F32.PACK_AB R120, R9, R8 ;  /* 0x000000080978723e */ /* 0x000fe200000010ff */
[C---:B------:R-:W-:Y:S01]  /*6d00*/  FFMA R14, R83.reuse, R82, R14 ;  /* 0x00000052530e7223 */ /* 0x040fe2000000000e */
[----:B------:R-:W-:Y:S01]  /*6d10*/  LOP3.LUT R82, R94, 0xffff0000, RZ, 0xc0, !PT ;  /* 0xffff00005e527812 */ /* 0x000fe200078ec0ff */
[C---:B------:R-:W-:Y:S01]  /*6d20*/  FMUL R12, R76.reuse, R16 ;  /* 0x000000104c0c7220 */ /* 0x040fe20000400000 */
        /* <DEDUP_REMOVED lines=8> */
[C---:B------:R-:W-:Y:S01]  /*6db0*/  FFMA R13, R83.reuse, R82, R13 ;  /* 0x00000052530d7223 */ /* 0x040fe2000000000d */
[C---:B------:R-:W-:Y:S01]  /*6dc0*/  LOP3.LUT R82, R100.reuse, 0xffff0000, RZ, 0xc0, !PT ;  /* 0xffff000064527812 */ /* 0x040fe200078ec0ff */
[----:B------:R-:W-:Y:S01]  /*6dd0*/  FFMA R18, R83, R87, R18 ;  /* 0x0000005753127223 */ /* 0x000fe20000000012 */
[----:B------:R-:W-:Y:S01]  /*6de0*/  SHF.L.U32 R87, R103, 0x10, RZ ;  /* 0x0000001067577819 */ /* 0x000fe200000006ff */
[----:B------:R-:W-:Y:S01]  /*6df0*/  FFMA R19, R83, R80, R19 ;  /* 0x0000005053137223 */ /* 0x000fe20000000013 */
[----:B------:R-:W-:Y:S01]  /*6e00*/  SHF.L.U32 R80, R100, 0x10, RZ ;  /* 0x0000001064507819 */ /* 0x000fe200000006ff */
[C---:B------:R-:W-:Y:S01]  /*6e10*/  FMUL R16, R76.reuse, R20 ;  /* 0x000000144c107220 */ /* 0x040fe20000400000 */
[----:B------:R-:W-:Y:S01]  /*6e20*/  F2FP.BF16.F32.PACK_AB R122, R13, R12 ;  /* 0x0000000c0d7a723e */ /* 0x000fe200000010ff */
[C---:B------:R-:W-:Y:S01]  /*6e30*/  FMUL R17, R76.reuse, R21 ;  /* 0x000000154c117220 */ /* 0x040fe20000400000 */
[----:B------:R-:W-:Y:S01]  /*6e40*/  F2FP.BF16.F32.PACK_AB R123, R19, R18 ;  /* 0x00000012137b723e */ /* 0x000fe200000010ff */
[----:B------:R-:W-:Y:S01]  /*6e50*/  FFMA R16, R83, R80, R16 ;  /* 0x0000005053107223 */ /* 0x000fe20000000010 */
[----:B------:R-:W-:Y:S01]  /*6e60*/  SHF.L.U32 R80, R101, 0x10, RZ ;  /* 0x0000001065507819 */ /* 0x000fe200000006ff */
[----:B------:R-:W-:Y:S01]  /*6e70*/  FMUL R22, R76, R22 ;  /* 0x000000164c167220 */ /* 0x000fe20000400000 */
[C---:B------:R-:W-:Y:S01]  /*6e80*/  FFMA R17, R83.reuse, R82, R17 ;  /* 0x0000005253117223 */ /* 0x040fe20000000011 */
[----:B------:R-:W-:Y:S01]  /*6e90*/  LOP3.LUT R82, R102, 0xffff0000, RZ, 0xc0, !PT ;  /* 0xffff000066527812 */ /* 0x000fe200078ec0ff */
[C---:B------:R-:W-:Y:S01]  /*6ea0*/  FMUL R23, R76.reuse, R23 ;  /* 0x000000174c177220 */ /* 0x040fe20000400000 */
[----:B------:R-:W-:Y:S01]  /*6eb0*/  FFMA R22, R83, R80, R22 ;  /* 0x0000005053167223 */ /* 0x000fe20000000016 */
[----:B------:R-:W-:Y:S01]  /*6ec0*/  LOP3.LUT R80, R101, 0xffff0000, RZ, 0xc0, !PT ;  /* 0xffff000065507812 */ /* 0x000fe200078ec0ff */
[C---:B------:R-:W-:Y:S01]  /*6ed0*/  FMUL R20, R76.reuse, R24 ;  /* 0x000000184c147220 */ /* 0x040fe20000400000 */
[----:B------:R-:W-:Y:S01]  /*6ee0*/  F2FP.BF16.F32.PACK_AB R128, R17, R16 ;  /* 0x000000101180723e */ /* 0x000fe200000010ff */
[C---:B------:R-:W-:Y:S01]  /*6ef0*/  FMUL R21, R76.reuse, R25 ;  /* 0x000000194c157220 */ /* 0x040fe20000400000 */
[----:B------:R-:W-:Y:S01]  /*6f00*/  FMUL R26, R76, R26 ;  /* 0x0000001a4c1a7220 */ /* 0x000fe20000400000 */
[C---:B------:R-:W-:Y:S01]  /*6f10*/  FFMA R23, R83.reuse, R80, R23 ;  /* 0x0000005053177223 */ /* 0x040fe20000000017 */
[----:B------:R-:W-:Y:S01]  /*6f20*/  SHF.L.U32 R80, R108, 0x10, RZ ;  /* 0x000000106c507819 */ /* 0x000fe200000006ff */
[C---:B------:R-:W-:Y:S01]  /*6f30*/  FMUL R27, R76.reuse, R27 ;  /* 0x0000001b4c1b7220 */ /* 0x040fe20000400000 */
[----:B------:R-:W-:Y:S01]  /*6f40*/  FFMA R20, R83, R85, R20 ;  /* 0x0000005553147223 */ /* 0x000fe20000000014 */
[----:B------:R-:W-:Y:S01]  /*6f50*/  SHF.L.U32 R85, R109, 0x10, RZ ;  /* 0x000000106d557819 */ /* 0x000fe200000006ff */
[----:B------:R-:W-:Y:S01]  /*6f60*/  FMUL R24, R76, R28 ;  /* 0x0000001c4c187220 */ /* 0x000fe20000400000 */
[----:B------:R-:W-:Y:S01]  /*6f70*/  F2FP.BF16.F32.PACK_AB R129, R23, R22 ;  /* 0x000000161781723e */ /* 0x000fe200000010ff */
[C---:B------:R-:W-:Y:S01]  /*6f80*/  FFMA R21, R83.reuse, R82, R21 ;  /* 0x0000005253157223 */ /* 0x040fe20000000015 */
[----:B------:R-:W-:Y:S01]  /*6f90*/  LOP3.LUT R82, R108, 0xffff0000, RZ, 0xc0, !PT ;  /* 0xffff00006c527812 */ /* 0x000fe200078ec0ff */
[----:B------:R-:W-:Y:S01]  /*6fa0*/  FFMA R26, R83, R87, R26 ;  /* 0x00000057531a7223 */ /* 0x000fe2000000001a */
[----:B------:R-:W-:Y:S01]  /*6fb0*/  SHF.L.U32 R87, R111, 0x10, RZ ;  /* 0x000000106f577819 */ /* 0x000fe200000006ff */
[----:B------:R-:W-:Y:S01]  /*6fc0*/  FFMA R27, R83, R84, R27 ;  /* 0x00000054531b7223 */ /* 0x000fe2000000001b */
[----:B------:R-:W-:Y:S01]  /*6fd0*/  F2FP.BF16.F32.PACK_AB R130, R21, R20 ;  /* 0x000000141582723e */ /* 0x000fe200000010ff */
[----:B------:R-:W-:Y:S01]  /*6fe0*/  FFMA R24, R83, R80, R24 ;  /* 0x0000005053187223 */ /* 0x000fe20000000018 */
[----:B------:R-:W-:Y:S01]  /*6ff0*/  LOP3.LUT R80, R109, 0xffff0000, RZ, 0xc0, !PT ;  /* 0xffff00006d507812 */ /* 0x000fe200078ec0ff */
[C---:B------:R-:W-:Y:S01]  /*7000*/  FMUL R25, R76.reuse, R29 ;  /* 0x0000001d4c197220 */ /* 0x040fe20000400000 */
[----:B------:R-:W-:Y:S01]  /*7010*/  F2FP.BF16.F32.PACK_AB R131, R27, R26 ;  /* 0x0000001a1b83723e */ /* 0x000fe200000010ff */
[C---:B------:R-:W-:Y:S01]  /*7020*/  FMUL R30, R76.reuse, R30 ;  /* 0x0000001e4c1e7220 */ /* 0x040fe20000400000 */
[----:B------:R-:W-:Y:S01]  /*7030*/  LOP3.LUT R84, R143, 0xffff0000, RZ, 0xc0, !PT ;  /* 0xffff00008f547812 */ /* 0x000fe200078ec0ff */
[----:B------:R-:W-:Y:S01]  /*7040*/  FMUL R31, R76, R31 ;  /* 0x0000001f4c1f7220 */ /* 0x000fe20000400000 */
[----:B------:R-:W-:Y:S01]  /*7050*/  FFMA R25, R83, R82, R25 ;  /* 0x0000005253197223 */ /* 0x000fe20000000019 */
[----:B------:R-:W-:Y:S01]  /*7060*/  LOP3.LUT R82, R111, 0xffff0000, RZ, 0xc0, !PT ;  /* 0xffff00006f527812 */ /* 0x000fe200078ec0ff */
[C---:B------:R-:W-:Y:S01]  /*7070*/  FFMA R30, R83.reuse, R85, R30 ;  /* 0x00000055531e7223 */ /* 0x040fe2000000001e */
[C---:B------:R-:W-:Y:S01]  /*7080*/  SHF.L.U32 R85, R110.reuse, 0x10, RZ ;  /* 0x000000106e557819 */ /* 0x040fe200000006ff */
[C---:B------:R-:W-:Y:S01]  /*7090*/  FFMA R31, R83.reuse, R80, R31 ;  /* 0x00000050531f7223 */ /* 0x040fe2000000001f */
[----:B------:R-:W-:Y:S01]  /*70a0*/  LOP3.LUT R80, R110, 0xffff0000, RZ, 0xc0, !PT ;  /* 0xffff00006e507812 */ /* 0x000fe200078ec0ff */
[C---:B------:R-:W-:Y:S01]  /*70b0*/  FMUL R28, R76.reuse, R32 ;  /* 0x000000204c1c7220 */ /* 0x040fe20000400000 */
[C---:B------:R-:W-:Y:S01]  /*70c0*/  FMUL R29, R76.reuse, R33 ;  /* 0x000000214c1d7220 */ /* 0x040fe20000400000 */
[C---:B------:R-:W-:Y:S01]  /*70d0*/  FMUL R34, R76.reuse, R34 ;  /* 0x000000224c227220 */ /* 0x040fe20000400000 */
[----:B------:R-:W-:Y:S01]  /*70e0*/  FMUL R35, R76, R35 ;  /* 0x000000234c237220 */ /* 0x000fe20000400000 */
[----:B------:R-:W-:Y:S01]  /*70f0*/  FFMA R28, R83, R85, R28 ;  /* 0x00000055531c7223 */ /* 0x000fe2000000001c */
[----:B------:R-:W-:Y:S01]  /*7100*/  SHF.L.U32 R85, R117, 0x10, RZ ;  /* 0x0000001075557819 */ /* 0x000fe200000006ff */
[C---:B------:R-:W-:Y:S01]  /*7110*/  FFMA R29, R83.reuse, R80, R29 ;  /* 0x00000050531d7223 */ /* 0x040fe2000000001d */
[C---:B------:R-:W-:Y:S01]  /*7120*/  SHF.L.U32 R80, R116.reuse, 0x10, RZ ;  /* 0x0000001074507819 */ /* 0x040fe200000006ff */
[----:B------:R-:W-:Y:S01]  /*7130*/  FFMA R34, R83, R87, R34 ;  /* 0x0000005753227223 */ /* 0x000fe20000000022 */
[----:B------:R-:W-:Y:S01]  /*7140*/  SHF.L.U32 R87, R119, 0x10, RZ ;  /* 0x0000001077577819 */ /* 0x000fe200000006ff */
[C---:B------:R-:W-:Y:S01]  /*7150*/  FFMA R35, R83.reuse, R82, R35 ;  /* 0x0000005253237223 */ /* 0x040fe20000000023 */
[----:B------:R-:W-:Y:S01]  /*7160*/  LOP3.LUT R82, R116, 0xffff0000, RZ, 0xc0, !PT ;  /* 0xffff000074527812 */ /* 0x000fe200078ec0ff */
[C---:B------:R-:W-:Y:S01]  /*7170*/  FMUL R32, R76.reuse, R36 ;  /* 0x000000244c207220 */ /* 0x040fe20000400000 */
[C---:B------:R-:W-:Y:S01]  /*7180*/  FMUL R33, R76.reuse, R37 ;  /* 0x000000254c217220 */ /* 0x040fe20000400000 */
[----:B------:R-:W-:Y:S01]  /*7190*/  FMUL R38, R76, R38 ;  /* 0x000000264c267220 */ /* 0x000fe20000400000 */
[----:B------:R1:W-:Y:S01]  /*71a0*/  STS.128 [R178+UR48+0x400], R96 ;  /* 0x00040060b2007988 */ /* 0x0003e20008000c30 */
[----:B------:R-:W-:Y:S01]  /*71b0*/  FFMA R32, R83, R80, R32 ;  /* 0x0000005053207223 */ /* 0x000fe20000000020 */
[----:B------:R-:W-:Y:S01]  /*71c0*/  LOP3.LUT R80, R117, 0xffff0000, RZ, 0xc0, !PT ;  /* 0xffff000075507812 */ /* 0x000fe200078ec0ff */
[C---:B------:R-:W-:Y:S01]  /*71d0*/  FFMA R33, R83.reuse, R82, R33 ;  /* 0x0000005253217223 */ /* 0x040fe20000000021 */
[----:B------:R-:W-:Y:S01]  /*71e0*/  LOP3.LUT R82, R118, 0xffff0000, RZ, 0xc0, !PT ;  /* 0xffff000076527812 */ /* 0x000fe200078ec0ff */
[----:B------:R-:W-:Y:S01]  /*71f0*/  FMUL R39, R76, R39 ;  /* 0x000000274c277220 */ /* 0x000fe20000400000 */
[C---:B------:R-:W-:Y:S01]  /*7200*/  FFMA R38, R83.reuse, R85, R38 ;  /* 0x0000005553267223 */ /* 0x040fe20000000026 */
[----:B------:R-:W-:Y:S01]  /*7210*/  SHF.L.U32 R85, R118, 0x10, RZ ;  /* 0x0000001076557819 */ /* 0x000fe200000006ff */
[C---:B------:R-:W-:Y:S01]  /*7220*/  FMUL R36, R76.reuse, R40 ;  /* 0x000000284c247220 */ /* 0x040fe20000400000 */
[----:B------:R-:W-:Y:S01]  /*7230*/  FFMA R39, R83, R80, R39 ;  /* 0x0000005053277223 */ /* 0x000fe20000000027 */
[----:B------:R-:W-:Y:S01]  /*7240*/  LOP3.LUT R80, R119, 0xffff0000, RZ, 0xc0, !PT ;  /* 0xffff000077507812 */ /* 0x000fe200078ec0ff */
[C---:B------:R-:W-:Y:S01]  /*7250*/  FMUL R37, R76.reuse, R41 ;  /* 0x000000294c257220 */ /* 0x040fe20000400000 */
[C---:B------:R-:W-:Y:S01]  /*7260*/  FMUL R42, R76.reuse, R42 ;  /* 0x0000002a4c2a7220 */ /* 0x040fe20000400000 */
[----:B------:R-:W-:Y:S01]  /*7270*/  FMUL R43, R76, R43 ;  /* 0x0000002b4c2b7220 */ /* 0x000fe20000400000 */
[C---:B------:R-:W-:Y:S01]  /*7280*/  FFMA R36, R83.reuse, R85, R36 ;  /* 0x0000005553247223 */ /* 0x040fe20000000024 */
[C---:B------:R-:W-:Y:S01]  /*7290*/  SHF.L.U32 R85, R124.reuse, 0x10, RZ ;  /* 0x000000107c557819 */ /* 0x040fe200000006ff */
[----:B------:R2:W-:Y:S01]  /*72a0*/  STS.128 [R177+0x400], R120 ;  /* 0x00040078b1007388 */ /* 0x0005e20000000c00 */
[----:B------:R-:W-:Y:S01]  /*72b0*/  FFMA R37, R83, R82, R37 ;  /* 0x0000005253257223 */ /* 0x000fe20000000025 */
[----:B------:R-:W-:Y:S01]  /*72c0*/  LOP3.LUT R82, R125, 0xffff0000, RZ, 0xc0, !PT ;  /* 0xffff00007d527812 */ /* 0x000fe200078ec0ff */
[----:B------:R-:W-:Y:S01]  /*72d0*/  FFMA R42, R83, R87, R42 ;  /* 0x00000057532a7223 */ /* 0x000fe2000000002a */
[----:B------:R-:W-:Y:S01]  /*72e0*/  SHF.L.U32 R87, R125, 0x10, RZ ;  /* 0x000000107d577819 */ /* 0x000fe200000006ff */
        /* <DEDUP_REMOVED lines=8> */
[----:B------:R4:W-:Y:S01]  /*7370*/  STS.128 [R176+0x400], R128 ;  /* 0x00040080b0007388 */ /* 0x0009e20000000c00 */
[C---:B------:R-:W-:Y:S01]  /*7380*/  FFMA R41, R83.reuse, R80, R41 ;  /* 0x0000005053297223 */ /* 0x040fe20000000029 */
[C---:B------:R-:W-:Y:S01]  /*7390*/  SHF.L.U32 R80, R126.reuse, 0x10, RZ ;  /* 0x000000107e507819 */ /* 0x040fe200000006ff */
[----:B------:R-:W-:Y:S01]  /*73a0*/  FFMA R46, R83, R87, R46 ;  /* 0x00000057532e7223 */ /* 0x000fe2000000002e */
[----:B------:R-:W-:Y:S01]  /*73b0*/  SHF.L.U32 R87, R133, 0x10, RZ ;  /* 0x0000001085577819 */ /* 0x000fe200000006ff */
[----:B------:R-:W-:Y:S01]  /*73c0*/  FFMA R47, R83, R82, R47 ;  /* 0x00000052532f7223 */ /* 0x000fe2000000002f */
[----:B------:R-:W-:Y:S01]  /*73d0*/  LOP3.LUT R82, R126, 0xffff0000, RZ, 0xc0, !PT ;  /* 0xffff00007e527812 */ /* 0x000fe200078ec0ff */
[C---:B------:R-:W-:Y:S01]  /*73e0*/  FMUL R44, R76.reuse, R48 ;  /* 0x000000304c2c7220 */ /* 0x040fe20000400000 */
[----:B-1----:R-:W-:Y:S01]  /*73f0*/  F2FP.BF16.F32.PACK_AB R96, R25, R24 ;  /* 0x000000181960723e */ /* 0x002fe200000010ff */
[C---:B------:R-:W-:Y:S01]  /*7400*/  FMUL R45, R76.reuse, R49 ;  /* 0x000000314c2d7220 */ /* 0x040fe20000400000 */
[----:B------:R-:W-:Y:S01]  /*7410*/  F2FP.BF16.F32.PACK_AB R97, R31, R30 ;  /* 0x0000001e1f61723e */ /* 0x000fe200000010ff */
[----:B------:R-:W-:Y:S01]  /*7420*/  FMUL R50, R76, R50 ;  /* 0x000000324c327220 */ /* 0x000fe20000400000 */
[----:B------:R-:W-:Y:S01]  /*7430*/  F2FP.BF16.F32.PACK_AB R98, R29, R28 ;  /* 0x0000001c1d62723e */ /* 0x000fe200000010ff */
[----:B------:R-:W-:Y:S01]  /*7440*/  FFMA R44, R83, R80, R44 ;  /* 0x00000050532c7223 */ /* 0x000fe2000000002c */
[----:B------:R-:W-:Y:S01]  /*7450*/  LOP3.LUT R80, R127, 0xffff0000, RZ, 0xc0, !PT ;  /* 0xffff00007f507812 */ /* 0x000fe200078ec0ff */
[----:B------:R-:W-:Y:S01]  /*7460*/  FFMA R45, R83, R82, R45 ;  /* 0x00000052532d7223 */ /* 0x000fe2000000002d */
[----:B------:R-:W-:Y:S01]  /*7470*/  LOP3.LUT R82, R132, 0xffff0000, RZ, 0xc0, !PT ;  /* 0xffff000084527812 */ /* 0x000fe200078ec0ff */
[----:B------:R-:W-:Y:S01]  /*7480*/  FMUL R51, R76, R51 ;  /* 0x000000334c337220 */ /* 0x000fe20000400000 */
[----:B------:R-:W-:Y:S01]  /*7490*/  F2FP.BF16.F32.PACK_AB R99, R35, R34 ;  /* 0x000000222363723e */ /* 0x000fe200000010ff */
[----:B------:R-:W-:Y:S01]  /*74a0*/  FFMA R50, R83, R85, R50 ;  /* 0x0000005553327223 */ /* 0x000fe20000000032 */
[----:B------:R-:W-:Y:S01]  /*74b0*/  SHF.L.U32 R85, R132, 0x10, RZ ;  /* 0x0000001084557819 */ /* 0x000fe200000006ff */
[C---:B------:R-:W-:Y:S01]  /*74c0*/  FMUL R48, R76.reuse, R52 ;  /* 0x000000344c307220 */ /* 0x040fe20000400000 */
[----:B--2---:R-:W-:Y:S01]  /*74d0*/  F2FP.BF16.F32.PACK_AB R120, R33, R32 ;  /* 0x000000202178723e */ /* 0x004fe200000010ff */
[----:B------:R-:W-:Y:S01]  /*74e0*/  FFMA R51, R83, R80, R51 ;  /* 0x0000005053337223 */ /* 0x000fe20000000033 */
[----:B------:R-:W-:Y:S01]  /*74f0*/  LOP3.LUT R80, R133, 0xffff0000, RZ, 0xc0, !PT ;  /* 0xffff000085507812 */ /* 0x000fe200078ec0ff */
[----:B------:R1:W-:Y:S01]  /*7500*/  STS.128 [R175+0x400], R96 ;  /* 0x00040060af007388 */ /* 0x0003e20000000c00 */
[----:B------:R-:W-:Y:S01]  /*7510*/  F2FP.BF16.F32.PACK_AB R121, R39, R38 ;  /* 0x000000262779723e */ /* 0x000fe200000010ff */
[C---:B------:R-:W-:Y:S01]  /*7520*/  FMUL R49, R76.reuse, R53 ;  /* 0x000000354c317220 */ /* 0x040fe20000400000 */
[----:B------:R-:W-:Y:S01]  /*7530*/  F2FP.BF16.F32.PACK_AB R122, R37, R36 ;  /* 0x00000024257a723e */ /* 0x000fe200000010ff */
[C---:B------:R-:W-:Y:S01]  /*7540*/  FMUL R54, R76.reuse, R54 ;  /* 0x000000364c367220 */ /* 0x040fe20000400000 */
[----:B------:R-:W-:Y:S01]  /*7550*/  F2FP.BF16.F32.PACK_AB R123, R43, R42 ;  /* 0x0000002a2b7b723e */ /* 0x000fe200000010ff */
[----:B------:R-:W-:Y:S01]  /*7560*/  FMUL R55, R76, R55 ;  /* 0x000000374c377220 */ /* 0x000fe20000400000 */
[----:B----4-:R-:W-:Y:S01]  /*7570*/  F2FP.BF16.F32.PACK_AB R128, R41, R40 ;  /* 0x000000282980723e */ /* 0x010fe200000010ff */
[C---:B------:R-:W-:Y:S01]  /*7580*/  FFMA R48, R83.reuse, R85, R48 ;  /* 0x0000005553307223 */ /* 0x040fe20000000030 */
[C---:B------:R-:W-:Y:S01]  /*7590*/  FFMA R49, R83.reuse, R82, R49 ;  /* 0x0000005253317223 */ /* 0x040fe20000000031 */
[----:B------:R1:W-:Y:S01]  /*75a0*/  STS.128 [R173+0x400], R120 ;  /* 0x00040078ad007388 */ /* 0x0003e20000000c00 */
[C---:B------:R-:W-:Y:S01]  /*75b0*/  SHF.L.U32 R85, R134.reuse, 0x10, RZ ;  /* 0x0000001086557819 */ /* 0x040fe200000006ff */
[----:B------:R-:W-:Y:S01]  /*75c0*/  FFMA R54, R83, R87, R54 ;  /* 0x0000005753367223 */ /* 0x000fe20000000036 */
[----:B------:R-:W-:Y:S01]  /*75d0*/  SHF.L.U32 R87, R135, 0x10, RZ ;  /* 0x0000001087577819 */ /* 0x000fe200000006ff */
[----:B------:R-:W-:Y:S01]  /*75e0*/  FFMA R55, R83, R80, R55 ;  /* 0x0000005053377223 */ /* 0x000fe20000000037 */
[----:B------:R-:W-:Y:S01]  /*75f0*/  LOP3.LUT R80, R134, 0xffff0000, RZ, 0xc0, !PT ;  /* 0xffff000086507812 */ /* 0x000fe200078ec0ff */
[C---:B------:R-:W-:Y:S01]  /*7600*/  FMUL R52, R76.reuse, R56 ;  /* 0x000000384c347220 */ /* 0x040fe20000400000 */
[----:B------:R-:W-:Y:S01]  /*7610*/  LOP3.LUT R82, R135, 0xffff0000, RZ, 0xc0, !PT ;  /* 0xffff000087527812 */ /* 0x000fe200078ec0ff */
[C---:B------:R-:W-:Y:S01]  /*7620*/  FMUL R53, R76.reuse, R57 ;  /* 0x000000394c357220 */ /* 0x040fe20000400000 */
[C---:B------:R-:W-:Y:S01]  /*7630*/  FMUL R58, R76.reuse, R58 ;  /* 0x0000003a4c3a7220 */ /* 0x040fe20000400000 */
[----:B------:R-:W-:Y:S01]  /*7640*/  FMUL R59, R76, R59 ;  /* 0x0000003b4c3b7220 */ /* 0x000fe20000400000 */
[C---:B------:R-:W-:Y:S01]  /*7650*/  FFMA R52, R83.reuse, R85, R52 ;  /* 0x0000005553347223 */ /* 0x040fe20000000034 */
[C---:B------:R-:W-:Y:S01]  /*7660*/  FFMA R53, R83.reuse, R80, R53 ;  /* 0x0000005053357223 */ /* 0x040fe20000000035 */
[C---:B------:R-:W-:Y:S01]  /*7670*/  FFMA R58, R83.reuse, R87, R58 ;  /* 0x00000057533a7223 */ /* 0x040fe2000000003a */
[----:B------:R-:W-:Y:S01]  /*7680*/  FFMA R59, R83, R82, R59 ;  /* 0x00000052533b7223 */ /* 0x000fe2000000003b */
[----:B------:R-:W-:Y:S01]  /*7690*/  SHF.L.U32 R80, R140, 0x10, RZ ;  /* 0x000000108c507819 */ /* 0x000fe200000006ff */
[----:B------:R-:W-:Y:S01]  /*76a0*/  FMUL R56, R76, R60 ;  /* 0x0000003c4c387220 */ /* 0x000fe20000400000 */
[----:B------:R-:W-:Y:S01]  /*76b0*/  LOP3.LUT R82, R140, 0xffff0000, RZ, 0xc0, !PT ;  /* 0xffff00008c527812 */ /* 0x000fe200078ec0ff */
[C---:B------:R-:W-:Y:S01]  /*76c0*/  FMUL R57, R76.reuse, R61 ;  /* 0x0000003d4c397220 */ /* 0x040fe20000400000 */
[----:B------:R-:W-:Y:S01]  /*76d0*/  SHF.L.U32 R85, R141, 0x10, RZ ;  /* 0x000000108d557819 */ /* 0x000fe200000006ff */
[C---:B------:R-:W-:Y:S01]  /*76e0*/  FMUL R62, R76.reuse, R62 ;  /* 0x0000003e4c3e7220 */ /* 0x040fe20000400000 */
[----:B------:R-:W-:Y:S01]  /*76f0*/  F2FP.BF16.F32.PACK_AB R129, R47, R46 ;  /* 0x0000002e2f81723e */ /* 0x000fe200000010ff */
[----:B------:R-:W-:Y:S01]  /*7700*/  FFMA R56, R83, R80, R56 ;  /* 0x0000005053387223 */ /* 0x000fe20000000038 */
[----:B------:R-:W-:Y:S01]  /*7710*/  F2FP.BF16.F32.PACK_AB R130, R45, R44 ;  /* 0x0000002c2d82723e */ /* 0x000fe200000010ff */
[----:B------:R-:W-:Y:S01]  /*7720*/  FFMA R57, R83, R82, R57 ;  /* 0x0000005253397223 */ /* 0x000fe20000000039 */
[----:B------:R-:W-:Y:S01]  /*7730*/  F2FP.BF16.F32.PACK_AB R131, R51, R50 ;  /* 0x000000323383723e */ /* 0x000fe200000010ff */
[----:B------:R-:W-:Y:S01]  /*7740*/  FFMA R62, R83, R85, R62 ;  /* 0x00000055533e7223 */ /* 0x000fe2000000003e */
[----:B------:R-:W-:Y:S01]  /*7750*/  LOP3.LUT R80, R141, 0xffff0000, RZ, 0xc0, !PT ;  /* 0xffff00008d507812 */ /* 0x000fe200078ec0ff */
[----:B------:R-:W-:Y:S01]  /*7760*/  FMUL R63, R76, R63 ;  /* 0x0000003f4c3f7220 */ /* 0x000fe20000400000 */
[----:B------:R-:W-:Y:S01]  /*7770*/  SHF.L.U32 R85, R142, 0x10, RZ ;  /* 0x000000108e557819 */ /* 0x000fe200000006ff */
[----:B------:R1:W-:Y:S01]  /*7780*/  STS.128 [R172+0x400], R128 ;  /* 0x00040080ac007388 */ /* 0x0003e20000000c00 */
[----:B------:R-:W-:Y:S01]  /*7790*/  FMUL R60, R76, R64 ;  /* 0x000000404c3c7220 */ /* 0x000fe20000400000 */
[----:B------:R-:W-:Y:S01]  /*77a0*/  LOP3.LUT R82, R142, 0xffff0000, RZ, 0xc0, !PT ;  /* 0xffff00008e527812 */ /* 0x000fe200078ec0ff */
[C---:B------:R-:W-:Y:S01]  /*77b0*/  FMUL R61, R76.reuse, R65 ;  /* 0x000000414c3d7220 */ /* 0x040fe20000400000 */
[----:B------:R-:W-:Y:S01]  /*77c0*/  SHF.L.U32 R87, R143, 0x10, RZ ;  /* 0x000000108f577819 */ /* 0x000fe200000006ff */
[C---:B------:R-:W-:Y:S01]  /*77d0*/  FMUL R66, R76.reuse, R66 ;  /* 0x000000424c427220 */ /* 0x040fe20000400000 */
[----:B------:R-:W-:Y:S01]  /*77e0*/  FFMA R63, R83, R80, R63 ;  /* 0x00000050533f7223 */ /* 0x000fe2000000003f */
[----:B------:R-:W-:Y:S01]  /*77f0*/  FMUL R67, R76, R67 ;  /* 0x000000434c437220 */ /* 0x000fe20000400000 */
[----:B------:R-:W-:Y:S01]  /*7800*/  F2FP.BF16.F32.PACK_AB R136, R49, R48 ;  /* 0x000000303188723e */ /* 0x000fe200000010ff */
[----:B------:R-:W-:Y:S01]  /*7810*/  FFMA R60, R83, R85, R60 ;  /* 0x00000055533c7223 */ /* 0x000fe2000000003c */
[----:B------:R-:W-:Y:S01]  /*7820*/  F2FP.BF16.F32.PACK_AB R137, R55, R54 ;  /* 0x000000363789723e */ /* 0x000fe200000010ff */
[----:B------:R-:W-:Y:S01]  /*7830*/  FFMA R61, R83, R82, R61 ;  /* 0x00000052533d7223 */ /* 0x000fe2000000003d */
[----:B------:R-:W-:Y:S01]  /*7840*/  F2FP.BF16.F32.PACK_AB R138, R53, R52 ;  /* 0x00000034358a723e */ /* 0x000fe200000010ff */
[----:B------:R-:W-:Y:S01]  /*7850*/  FFMA R66, R83, R87, R66 ;  /* 0x0000005753427223 */ /* 0x000fe20000000042 */
[----:B------:R-:W-:Y:S01]  /*7860*/  F2FP.BF16.F32.PACK_AB R139, R59, R58 ;  /* 0x0000003a3b8b723e */ /* 0x000fe200000010ff */
[----:B------:R-:W-:Y:S01]  /*7870*/  FFMA R67, R83, R84, R67 ;  /* 0x0000005453437223 */ /* 0x000fe20000000043 */
[----:B------:R-:W-:Y:S02]  /*7880*/  F2FP.BF16.F32.PACK_AB R180, R57, R56 ;  /* 0x0000003839b4723e */ /* 0x000fe400000010ff */
[----:B------:R-:W-:Y:S01]  /*7890*/  F2FP.BF16.F32.PACK_AB R181, R63, R62 ;  /* 0x0000003e3fb5723e */ /* 0x000fe200000010ff */
[----:B------:R1:W-:Y:S01]  /*78a0*/  STS.128 [R171+0x400], R136 ;  /* 0x00040088ab007388 */ /* 0x0003e20000000c00 */
[----:B------:R-:W-:Y:S02]  /*78b0*/  F2FP.BF16.F32.PACK_AB R182, R61, R60 ;  /* 0x0000003c3db6723e */ /* 0x000fe400000010ff */
[----:B------:R-:W-:Y:S05]  /*78c0*/  F2FP.BF16.F32.PACK_AB R183, R67, R66 ;  /* 0x0000004243b7723e */ /* 0x000fea00000010ff */
[----:B------:R1:W-:Y:S01]  /*78d0*/  STS.128 [R170+0x400], R180 ;  /* 0x000400b4aa007388 */ /* 0x0003e20000000c00 */
[----:B------:R-:W-:Y:S01]  /*78e0*/  @!PT LDS RZ, [RZ] ;  /* 0x00000000fffff984 */ /* 0x000fe20000000800 */
[----:B------:R-:W-:Y:S01]  /*78f0*/  @!PT LDS RZ, [RZ] ;  /* 0x00000000fffff984 */ /* 0x000fe20000000800 */
[----:B------:R-:W-:Y:S01]  /*7900*/  @!PT LDS RZ, [RZ] ;  /* 0x00000000fffff984 */ /* 0x000fe20000000800 */
[----:B------:R-:W-:Y:S01]  /*7910*/  @!PT LDS RZ, [RZ] ;  /* 0x00000000fffff984 */ /* 0x000fe20000000800 */
[----:B------:R2:W-:Y:S07]  /*7920*/  MEMBAR.ALL.CTA ;  /* 0x0000000000007992 */ /* 0x0005ee0000008000 */
[----:B--2---:R-:W2:Y:S02]  /*7930*/  FENCE.VIEW.ASYNC.S ;  /* 0x00000000000073c6 */ /* 0x004ea40000000000 */
[----:B--2---:R-:W-:Y:S06]  /*7940*/  BAR.SYNC.DEFER_BLOCKING 0x1, 0x80 ;  /* 0x0042000000007b1d */ /* 0x004fec0000010000 */
[----:B------:R-:W-:Y:S05]  /*7950*/  @P0 BRA `(.L_x_109) ;  /* 0x0000000000300947 */ /* 0x000fea0003800000 */
[----:B------:R-:W-:Y:S01]  /*7960*/  UIADD3 UR6, UPT, UPT, UR48, 0x400, URZ ;  /* 0x0000040030067890 */ /* 0x000fe2000fffe0ff */
[----:B------:R-:W-:Y:S01]  /*7970*/  IMAD.IADD R0, R168, 0x1, R81 ;  /* 0x00000001a8007824 */ /* 0x000fe200078e0251 */
[----:B------:R-:W-:Y:S01]  /*7980*/  UIADD3 UR4, UP0, UPT, UR52, 0xa80, URZ ;  /* 0x00000a8034047890 */ /* 0x000fe2000ff1e0ff */
[----:B------:R-:W-:Y:S03]  /*7990*/  UMOV UR47, UR36 ;  /* 0x00000024002f7c82 */ /* 0x000fe60008000000 */
[----:B------:R-:W-:Y:S01]  /*79a0*/  IMAD.U32 R159, RZ, RZ, UR6 ;  /* 0x00000006ff9f7e24 */ /* 0x000fe2000f8e00ff */
[----:B------:R-:W-:Y:S01]  /*79b0*/  R2UR UR45, R0 ;  /* 0x00000000002d72ca */ /* 0x000fe200000e0000 */
[----:B------:R-:W-:Y:S03]  /*79c0*/  UIADD3.X UR5, UPT, UPT, URZ, UR53, URZ, UP0, !UPT ;  /* 0x00000035ff057290 */ /* 0x000fe600087fe4ff */
[----:B------:R-:W-:Y:S11]  /*79d0*/  R2UR UR44, R159 ;  /* 0x000000009f2c72ca */ /* 0x000ff600000e0000 */
[----:B------:R-:W-:Y:S02]  /*79e0*/  @!UPT UIADD3 URZ, UPT, UPT, URZ, URZ, URZ ;  /* 0x000000fffffff290 */ /* 0x000fe4000fffe0ff */
[----:B------:R2:W-:Y:S01]  /*79f0*/  UTMASTG.3D [UR44], [UR4] ;  /* 0x0000002c040073b5 */ /* 0x0005e20008010000 */
[----:B------:R0:W-:Y:S01]  /*7a00*/  UTMACMDFLUSH ;  /* 0x00000000000079b7 */ /* 0x0001e20000000000 */
[----:B--2---:R-:W-:Y:S04]  /*7a10*/  DEPBAR.LE SB0, 0x1 ;  /* 0x000080400000791a */ /* 0x004fe80000000000 */
.L_x_109:
[----:B------:R-:W-:Y:S05]  /*7a20*/  BSYNC.RECONVERGENT B0 ;  /* 0x0000000000007941 */ /* 0x000fea0003800200 */
.L_x_108:
[----:B------:R-:W-:Y:S01]  /*7a30*/  BAR.SYNC.DEFER_BLOCKING 0x1, 0x80 ;  /* 0x0042000000007b1d */ /* 0x000fe20000010000 */
[----:B------:R-:W-:Y:S01]  /*7a40*/  ISETP.NE.AND P2, PT, R174, RZ, PT ;  /* 0x000000ffae00720c */ /* 0x000fe20003f45270 */
[----:B------:R-:W-:Y:S01]  /*7a50*/  UISETP.NE.AND UP0, UPT, UR49, URZ, UPT ;  /* 0x000000ff3100728c */ /* 0x000fe2000bf05270 */
[----:B------:R-:W-:Y:S11]  /*7a60*/  LEA R3, R105, UR48, 0x3 ;  /* 0x0000003069037c11 */ /* 0x000ff6000f8e18ff */
[----:B------:R-:W-:Y:S01]  /*7a70*/  @P2 SHF.L.U32 R6, R162, 0x1f, RZ ;  /* 0x0000001fa2062819 */ /* 0x000fe200000006ff */
[----:B------:R-:W-:Y:S06]  /*7a80*/  BRA.U !UP0, `(.L_x_110) ;  /* 0x0000000108247547 */ /* 0x000fec000b800000 */
[----:B------:R-:W2:Y:S01]  /*7a90*/  S2R R0, SR_CgaCtaId ;  /* 0x0000000000007919 */ /* 0x000ea20000008800 */
[----:B------:R-:W-:Y:S01]  /*7aa0*/  IMAD.U32 R4, RZ, RZ, UR51 ;  /* 0x00000033ff047e24 */ /* 0x000fe2000f8e00ff */
[----:B------:R-:W-:Y:S04]  /*7ab0*/  UIADD3 UR51, UPT, UPT, UR51, 0x1, URZ ;  /* 0x0000000133337890 */ /* 0x000fe8000fffe0ff */
[----:B------:R-:W-:Y:S01]  /*7ac0*/  @P2 LEA R4, R4, UR48, 0x3 ;  /* 0x0000003004042c11 */ /* 0x000fe2000f8e18ff */
[----:B------:R-:W-:Y:S04]  /*7ad0*/  UISETP.NE.AND UP0, UPT, UR51, 0x4, UPT ;  /* 0x000000043300788c */ /* 0x000fe8000bf05270 */
[----:B------:R-:W-:Y:S01]  /*7ae0*/  @P2 VIADD R5, R4, 0x50 ;  /* 0x0000005004052836 */ /* 0x000fe20000000000 */
[----:B------:R-:W-:Y:S04]  /*7af0*/  USEL UR51, UR51, URZ, UP0 ;  /* 0x000000ff33337287 */ /* 0x000fe80008000000 */
[----:B--2---:R-:W-:Y:S04]  /*7b00*/  @P2 PRMT R0, R0, 0x654, R5 ;  /* 0x0000065400002816 */ /* 0x004fe80000000005 */
[----:B------:R2:W-:Y:S04]  /*7b10*/  @P2 SYNCS.ARRIVE.TRANS64.RED.A1T0 RZ, [R0+URZ], RZ ;  /* 0x000000ff00ff29a7 */ /* 0x0005e800081004ff */
.L_x_110:
[----:B------:R-:W4:Y:S01]  /*7b20*/  @P2 SYNCS.PHASECHK.TRANS64.TRYWAIT P1, [R3+URZ+0x30], R6 ;  /* 0x00003006030025a7 */ /* 0x000f2200080211ff */
[----:B------:R-:W-:Y:S01]  /*7b30*/  ISETP.NE.AND P0, PT, R79, RZ, PT ;  /* 0x000000ff4f00720c */ /* 0x000fe20003f05270 */
[----:B--2---:R-:W-:Y:S01]  /*7b40*/  IMAD.MOV.U32 R0, RZ, RZ, 0x80 ;  /* 0x00000080ff007424 */ /* 0x004fe200078e00ff */
[----:B------:R-:W-:Y:S04]  /*7b50*/  BSSY B1, `(.L_x_111) ;  /* 0x0000020000017945 */ /* 0x000fe80003800000 */
[----:B------:R-:W-:Y:S02]  /*7b60*/  SEL R81, R0, 0x40, !P0 ;  /* 0x0000004000517807 */ /* 0x000fe40004000000 */
[----:B----4-:R-:W-:Y:S01]  /*7b70*/  @P2 SEL R107, RZ, 0x1, !P1 ;  /* 0x00000001ff6b2807 */ /* 0x010fe20004800000 */
[----:B------:R-:W-:Y:S06]  /*7b80*/  @!P2 BRA `(.L_x_112) ;  /* 0x000000000070a947 */ /* 0x000fec0003800000 */
[----:B------:R-:W-:Y:S01]  /*7b90*/  ISETP.NE.AND P2, PT, R112, RZ, PT ;  /* 0x000000ff7000720c */ /* 0x000fe20003f45270 */
[----:B------:R-:W-:Y:S01]  /*7ba0*/  BSSY B0, `(.L_x_113) ;  /* 0x000000b000007945 */ /* 0x000fe20003800000 */
[----:B------:R-:W-:Y:S11]  /*7bb0*/  ISETP.NE.AND P0, PT, R107, RZ, PT ;  /* 0x000000ff6b00720c */ /* 0x000ff60003f05270 */
[----:B------:R-:W-:Y:S05]  /*7bc0*/  @P2 IMAD R6, R105, 0x4000, R178 ;  /* 0x0000400069062824 */ /* 0x000fea00078e02b2 */
[----:B------:R-:W-:Y:S04]  /*7bd0*/  @P2 IADD3 R9, PT, PT, R6, UR48, RZ ;  /* 0x0000003006092c10 */ /* 0x000fe8000fffe0ff */
[----:B------:R-:W-:Y:S01]  /*7be0*/  @P2 IADD3 R7, PT, PT, R104, R9, RZ ;  /* 0x0000000968072210 */ /* 0x000fe20007ffe0ff */
[--C-:B------:R-:W-:Y:S02]  /*7bf0*/  @P2 IMAD.IADD R5, R86, 0x1, R9.reuse ;  /* 0x0000000156052824 */ /* 0x100fe400078e0209 */
[----:B------:R-:W-:Y:S01]  /*7c00*/  @P2 IMAD.IADD R4, R106, 0x1, R9 ;  /* 0x000000016a042824 */ /* 0x000fe200078e0209 */
[----:B------:R-:W-:Y:S06]  /*7c10*/  @P0 BRA `(.L_x_114) ;  /* 0x00000000000c0947 */ /* 0x000fec0003800000 */
[----:B------:R-:W-:Y:S04]  /*7c20*/  SHF.L.U32 R0, R162, 0x1f, RZ ;  /* 0x0000001fa2007819 */ /* 0x000fe800000006ff */
[----:B------:R-:W2:Y:S02]  /*7c30*/  SYNCS.PHASECHK.TRANS64.TRYWAIT P0, [R3+URZ+0x30], R0 ;  /* 0x00003000030075a7 */ /* 0x000ea400080011ff */
[----:B--2---:R-:W-:Y:S05]  /*7c40*/  @!P0 BRA `(.L_x_115) ;  /* 0x0000004800008947 */ /* 0x004fea0003800000 */
.L_x_114:
[----:B------:R-:W-:Y:S05]  /*7c50*/  BSYNC B0 ;  /* 0x0000000000007941 */ /* 0x000fea0003800000 */
.L_x_113:
[----:B------:R-:W-:Y:S01]  /*7c60*/  ISETP.NE.AND P0, PT, R112, RZ, PT ;  /* 0x000000ff7000720c */ /* 0x000fe20003f05270 */
[----:B------:R-:W-:Y:S11]  /*7c70*/  VIADD R105, R105, 0x1 ;  /* 0x0000000169697836 */ /* 0x000ff60000000000 */
[----:B------:R-:W-:Y:S01]  /*7c80*/  @!UPT UIADD3 URZ, UPT, UPT, URZ, URZ, URZ ;  /* 0x000000fffffff290 */ /* 0x000fe2000fffe0ff */
[----:B------:R4:W1:Y:S01]  /*7c90*/  @P0 LDS.128 R88, [R6+UR48+0x400] ;  /* 0x0004003006580984 */ /* 0x0008620008000c00 */
[--C-:B--2---:R-:W-:Y:S01]  /*7ca0*/  @P0 IMAD.IADD R3, R104, 0x1, R5.reuse ;  /* 0x0000000168030824 */ /* 0x104fe200078e0205 */
[C---:B------:R-:W-:Y:S01]  /*7cb0*/  @P0 IADD3 R0, PT, PT, R106.reuse, R7, RZ ;  /* 0x000000076a000210 */ /* 0x040fe20007ffe0ff */
[C---:B------:R-:W-:Y:S01]  /*7cc0*/  @P0 IMAD.IADD R8, R106.reuse, 0x1, R5 ;  /* 0x000000016a080824 */ /* 0x040fe200078e0205 */
[----:B------:R4:W2:Y:S02]  /*7cd0*/  @P0 LDS.128 R92, [R4+0x400] ;  /* 0x00040000045c0984 */ /* 0x0008a40000000c00 */
[----:B------:R-:W-:Y:S02]  /*7ce0*/  @P0 IADD3 R9, PT, PT, R106, R3, RZ ;  /* 0x000000036a090210 */ /* 0x000fe40007ffe0ff */
[----:B------:R4:W1:Y:S04]  /*7cf0*/  @P0 LDS.128 R100, [R7+0x400] ;  /* 0x0004000007640984 */ /* 0x0008680000000c00 */
[----:B------:R4:W1:Y:S04]  /*7d00*/  @P0 LDS.128 R108, [R0+0x400] ;  /* 0x00040000006c0984 */ /* 0x0008680000000c00 */
[----:B------:R4:W1:Y:S04]  /*7d10*/  @P0 LDS.128 R116, [R5+0x400] ;  /* 0x0004000005740984 */ /* 0x0008680000000c00 */
[----:B------:R4:W1:Y:S04]  /*7d20*/  @P0 LDS.128 R124, [R8+0x400] ;  /* 0x00040000087c0984 */ /* 0x0008680000000c00 */
[----:B------:R4:W1:Y:S04]  /*7d30*/  @P0 LDS.128 R132, [R3+0x400] ;  /* 0x0004000003840984 */ /* 0x0008680000000c00 */
[----:B------:R4:W1:Y:S02]  /*7d40*/  @P0 LDS.128 R140, [R9+0x400] ;  /* 0x00040000098c0984 */ /* 0x0008640000000c00 */
.L_x_112:
[----:B------:R-:W-:Y:S05]  /*7d50*/  BSYNC B1 ;  /* 0x0000000000017941 */ /* 0x000fea0003800000 */
.L_x_111:
[----:B------:R-:W-:Y:S05]  /*7d60*/  IMAD.IADD R50, R78, 0x1, R81 ;  /* 0x000000014e327824 */ /* 0x000fea00078e0251 */
[----:B----4-:R-:W-:Y:S04]  /*7d70*/  SHF.R.U32.HI R3, RZ, 0x15, R50 ;  /* 0x00000015ff037819 */ /* 0x010fe80000011632 */
[----:B------:R-:W-:Y:S11]  /*7d80*/  LOP3.LUT P0, RZ, R3, 0x3, R158, 0x48, !PT ;  /* 0x0000000303ff7812 */ /* 0x000ff6000780489e */
[----:B------:R-:W-:Y:S02]  /*7d90*/  @!UPT UIADD3 URZ, UPT, UPT, URZ, URZ, URZ ;  /* 0x000000fffffff290 */ /* 0x000fe4000fffe0ff */
        /* <DEDUP_REMOVED lines=17> */
.L_x_116:
[----:B-1----:R-:W-:Y:S01]  /*7eb0*/  SHF.L.U32 R80, R88, 0x10, RZ ;  /* 0x0000001058507819 */ /* 0x002fe200000006ff */
[----:B------:R-:W-:Y:S05]  /*7ec0*/  WARPSYNC.ALL ;  /* 0x0000000000007948 */ /* 0x000fea0003800000 */
[----:B------:R-:W-:Y:S01]  /*7ed0*/  R2UR UR4, R50 ;  /* 0x00000000320472ca */ /* 0x000fe200000e0000 */
[----:B------:R-:W1:Y:S01]  /*7ee0*/  S2R R179, SR_CgaCtaId ;  /* 0x0000000000b37919 */ /* 0x000e620000008800 */
[----:B------:R-:W-:Y:S01]  /*7ef0*/  LOP3.LUT R82, R88, 0xffff0000, RZ, 0xc0, !PT ;  /* 0xffff000058527812 */ /* 0x000fe200078ec0ff */
[----:B------:R-:W-:Y:S01]  /*7f00*/  BSSY.RECONVERGENT B0, `(.L_x_117) ;  /* 0x0000102000007945 */ /* 0x000fe20003800200 */
[----:B------:R-:W-:Y:S02]  /*7f10*/  SHF.L.U32 R85, R89, 0x10, RZ ;  /* 0x0000001059557819 */ /* 0x000fe400000006ff */
[----:B------:R-:W-:Y:S02]  /*7f20*/  LOP3.LUT R84, R91, 0xffff0000, RZ, 0xc0, !PT ;  /* 0xffff00005b547812 */ /* 0x000fe400078ec0ff */
[----:B------:R-:W-:Y:S02]  /*7f30*/  ISETP.NE.AND P6, PT, R174, RZ, PT ;  /* 0x000000ffae00720c */ /* 0x000fe40003fc5270 */
[----:B------:R-:W-:Y:S03]  /*7f40*/  ISETP.NE.AND P0, PT, R165, RZ, PT ;  /* 0x000000ffa500720c */ /* 0x000fe60003f05270 */
[----:B------:R-:W4:Y:S02]  /*7f50*/  LDTM.x64 R4, tmem[UR4] ;  /* 0x00000004000479ee */ /* 0x000f240008340000 */
[C---:B----4-:R-:W-:Y:S01]  /*7f60*/  FMUL R0, R76.reuse, R4 ;  /* 0x000000044c007220 */ /* 0x050fe20000400000 */
[C---:B------:R-:W-:Y:S01]  /*7f70*/  FMUL R3, R76.reuse, R5 ;  /* 0x000000054c037220 */ /* 0x040fe20000400000 */
[C---:B------:R-:W-:Y:S01]  /*7f80*/  FMUL R6, R76.reuse, R6 ;  /* 0x000000064c067220 */ /* 0x040fe20000400000 */
[----:B------:R-:W-:Y:S01]  /*7f90*/  FMUL R7, R76, R7 ;  /* 0x000000074c077220 */ /* 0x000fe20000400000 */
[----:B------:R-:W-:Y:S01]  /*7fa0*/  FFMA R0, R83, R80, R0 ;  /* 0x0000005053007223 */ /* 0x000fe20000000000 */
[----:B------:R-:W-:Y:S01]  /*7fb0*/  LOP3.LUT R80, R89, 0xffff0000, RZ, 0xc0, !PT ;  /* 0xffff000059507812 */ /* 0x000fe200078ec0ff */
[----:B------:R-:W-:Y:S01]  /*7fc0*/  FFMA R3, R83, R82, R3 ;  /* 0x0000005253037223 */ /* 0x000fe20000000003 */
[----:B------:R-:W-:Y:S01]  /*7fd0*/  SHF.L.U32 R82, R91, 0x10, RZ ;  /* 0x000000105b527819 */ /* 0x000fe200000006ff */
[C---:B------:R-:W-:Y:S01]  /*7fe0*/  FFMA R6, R83.reuse, R85, R6 ;  /* 0x0000005553067223 */ /* 0x040fe20000000006 */
[----:B------:R-:W-:Y:S01]  /*7ff0*/  SHF.L.U32 R85, R90, 0x10, RZ ;  /* 0x000000105a557819 */ /* 0x000fe200000006ff */
[----:B------:R-:W-:Y:S01]  /*8000*/  FFMA R7, R83, R80, R7 ;  /* 0x0000005053077223 */ /* 0x000fe20000000007 */
[----:B------:R-:W-:Y:S01]  /*8010*/  F2FP.BF16.F32.PACK_AB R96, R3, R0 ;  /* 0x000000000360723e */ /* 0x000fe200000010ff */
[----:B------:R-:W-:Y:S01]  /*8020*/  FMUL R4, R76, R8 ;  /* 0x000000084c047220 */ /* 0x000fe20000400000 */
[----:B------:R-:W-:Y:S01]  /*8030*/  LOP3.LUT R80, R90, 0xffff0000, RZ, 0xc0, !PT ;  /* 0xffff00005a507812 */ /* 0x000fe200078ec0ff */
[C---:B------:R-:W-:Y:S01]  /*8040*/  FMUL R0, R76.reuse, R9 ;  /* 0x000000094c007220 */ /* 0x040fe20000400000 */
[----:B------:R-:W-:Y:S01]  /*8050*/  F2FP.BF16.F32.PACK_AB R97, R7, R6 ;  /* 0x000000060761723e */ /* 0x000fe200000010ff */
[----:B------:R-:W-:Y:S01]  /*8060*/  FMUL R3, R76, R10 ;  /* 0x0000000a4c037220 */ /* 0x000fe20000400000 */
[C---:B------:R-:W-:Y:S01]  /*8070*/  FFMA R4, R83.reuse, R85, R4 ;  /* 0x0000005553047223 */ /* 0x040fe20000000004 */
[----:B--2---:R-:W-:Y:S01]  /*8080*/  SHF.L.U32 R85, R94, 0x10, RZ ;  /* 0x000000105e557819 */ /* 0x004fe200000006ff */
[----:B------:R-:W-:Y:S01]  /*8090*/  FMUL R5, R76, R11 ;  /* 0x0000000b4c057220 */ /* 0x000fe20000400000 */
[C---:B------:R-:W-:Y:S01]  /*80a0*/  FFMA R0, R83.reuse, R80, R0 ;  /* 0x0000005053007223 */ /* 0x040fe20000000000 */
[C---:B------:R-:W-:Y:S01]  /*80b0*/  SHF.L.U32 R80, R92.reuse, 0x10, RZ ;  /* 0x000000105c507819 */ /* 0x040fe200000006ff */
[C---:B------:R-:W-:Y:S01]  /*80c0*/  FFMA R3, R83.reuse, R82, R3 ;  /* 0x0000005253037223 */ /* 0x040fe20000000003 */
[----:B------:R-:W-:Y:S01]  /*80d0*/  LOP3.LUT R82, R92, 0xffff0000, RZ, 0xc0, !PT ;  /* 0xffff00005c527812 */ /* 0x000fe200078ec0ff */
[----:B------:R-:W-:Y:S01]  /*80e0*/  FMUL R6, R76, R12 ;  /* 0x0000000c4c067220 */ /* 0x000fe20000400000 */
[----:B------:R-:W-:Y:S01]  /*80f0*/  F2FP.BF16.F32.PACK_AB R98, R0, R4 ;  /* 0x000000040062723e */ /* 0x000fe200000010ff */
[C---:B------:R-:W-:Y:S01]  /*8100*/  FFMA R5, R83.reuse, R84, R5 ;  /* 0x0000005453057223 */ /* 0x040fe20000000005 */
[C---:B------:R-:W-:Y:S01]  /*8110*/  FMUL R7, R76.reuse, R13 ;  /* 0x0000000d4c077220 */ /* 0x040fe20000400000 */
[----:B------:R-:W-:Y:S01]  /*8120*/  FFMA R6, R83, R80, R6 ;  /* 0x0000005053067223 */ /* 0x000fe20000000006 */
[----:B------:R-:W-:Y:S01]  /*8130*/  SHF.L.U32 R80, R93, 0x10, RZ ;  /* 0x000000105d507819 */ /* 0x000fe200000006ff */
[C---:B------:R-:W-:Y:S01]  /*8140*/  FMUL R0, R76.reuse, R14 ;  /* 0x0000000e4c007220 */ /* 0x040fe20000400000 */
[----:B------:R-:W-:Y:S01]  /*8150*/  F2FP.BF16.F32.PACK_AB R99, R5, R3 ;  /* 0x000000030563723e */ /* 0x000fe200000010ff */
[----:B------:R-:W-:Y:S01]  /*8160*/  FFMA R7, R83, R82, R7 ;  /* 0x0000005253077223 */ /* 0x000fe20000000007 */
[----:B------:R-:W-:Y:S01]  /*8170*/  LOP3.LUT R82, R93, 0xffff0000, RZ, 0xc0, !PT ;  /* 0xffff00005d527812 */ /* 0x000fe200078ec0ff */
[C---:B------:R-:W-:Y:S01]  /*8180*/  FMUL R3, R76.reuse, R15 ;  /* 0x0000000f4c037220 */ /* 0x040fe20000400000 */
[----:B------:R-:W-:Y:S01]  /*8190*/  FMUL R4, R76, R16 ;  /* 0x000000104c047220 */ /* 0x000fe20000400000 */
[C---:B------:R-:W-:Y:S01]  /*81a0*/  FFMA R0, R83.reuse, R80, R0 ;  /* 0x0000005053007223 */ /* 0x040fe20000000000 */
[----:B------:R-:W-:Y:S01]  /*81b0*/  LOP3.LUT R80, R94, 0xffff0000, RZ, 0xc0, !PT ;  /* 0xffff00005e507812 */ /* 0x000fe200078ec0ff */
[----:B------:R-:W-:Y:S01]  /*81c0*/  FFMA R3, R83, R82, R3 ;  /* 0x0000005253037223 */ /* 0x000fe20000000003 */
[----:B------:R-:W-:Y:S01]  /*81d0*/  F2FP.BF16.F32.PACK_AB R120, R7, R6 ;  /* 0x000000060778723e */ /* 0x000fe200000010ff */
[----:B------:R-:W-:Y:S01]  /*81e0*/  FFMA R4, R83, R85, R4 ;  /* 0x0000005553047223 */ /* 0x000fe20000000004 */
[C---:B------:R-:W-:Y:S01]  /*81f0*/  SHF.L.U32 R85, R95.reuse, 0x10, RZ ;  /* 0x000000105f557819 */ /* 0x040fe200000006ff */
[C---:B------:R-:W-:Y:S01]  /*8200*/  FMUL R5, R76.reuse, R17 ;  /* 0x000000114c057220 */ /* 0x040fe20000400000 */
[----:B------:R-:W-:Y:S01]  /*8210*/  LOP3.LUT R82, R95, 0xffff0000, RZ, 0xc0, !PT ;  /* 0xffff00005f527812 */ /* 0x000fe200078ec0ff */
[C---:B------:R-:W-:Y:S01]  /*8220*/  FMUL R6, R76.reuse, R18 ;  /* 0x000000124c067220 */ /* 0x040fe20000400000 */
[----:B------:R-:W-:Y:S01]  /*8230*/  F2FP.BF16.F32.PACK_AB R121, R3, R0 ;  /* 0x000000000379723e */ /* 0x000fe200000010ff */
[----:B------:R-:W-:Y:S01]  /*8240*/  FMUL R7, R76, R19 ;  /* 0x000000134c077220 */ /* 0x000fe20000400000 */
        /* <DEDUP_REMOVED lines=11> */
[----:B------:R-:W-:Y:S01]  /*8300*/  SHF.L.U32 R80, R101, 0x10, RZ ;  /* 0x0000001065507819 */ /* 0x000fe200000006ff */
[----:B------:R-:W-:Y:S01]  /*8310*/  FFMA R3, R83, R82, R3 ;  /* 0x0000005253037223 */ /* 0x000fe20000000003 */
[----:B------:R-:W-:Y:S01]  /*8320*/  LOP3.LUT R82, R103, 0xffff0000, RZ, 0xc0, !PT ;  /* 0xffff000067527812 */ /* 0x000fe200078ec0ff */
[C---:B------:R-:W-:Y:S01]  /*8330*/  FMUL R4, R76.reuse, R22 ;  /* 0x000000164c047220 */ /* 0x040fe20000400000 */
[----:B------:R2:W-:Y:S01]  /*8340*/  STS.128 [R178+UR48+0x4400], R96 ;  /* 0x00440060b2007988 */ /* 0x0005e20008000c30 */
[C---:B------:R-:W-:Y:S01]  /*8350*/  FMUL R5, R76.reuse, R23 ;  /* 0x000000174c057220 */ /* 0x040fe20000400000 */
[----:B------:R-:W-:Y:S01]  /*8360*/  F2FP.BF16.F32.PACK_AB R128, R3, R0 ;  /* 0x000000000380723e */ /* 0x000fe200000010ff */
[----:B------:R-:W-:Y:S01]  /*8370*/  FFMA R4, R83, R80, R4 ;  /* 0x0000005053047223 */ /* 0x000fe20000000004 */
[----:B------:R-:W-:Y:S01]  /*8380*/  LOP3.LUT R0, R101, 0xffff0000, RZ, 0xc0, !PT ;  /* 0xffff000065007812 */ /* 0x000fe200078ec0ff */
[----:B------:R-:W-:Y:S01]  /*8390*/  FMUL R6, R76, R24 ;  /* 0x000000184c067220 */ /* 0x000fe20000400000 */
[----:B------:R-:W-:Y:S01]  /*83a0*/  SHF.L.U32 R3, R102, 0x10, RZ ;  /* 0x0000001066037819 */ /* 0x000fe200000006ff */
[----:B------:R-:W-:Y:S01]  /*83b0*/  FMUL R7, R76, R25 ;  /* 0x000000194c077220 */ /* 0x000fe20000400000 */
[----:B------:R-:W-:Y:S01]  /*83c0*/  LOP3.LUT R80, R102, 0xffff0000, RZ, 0xc0, !PT ;  /* 0xffff000066507812 */ /* 0x000fe200078ec0ff */
[C---:B------:R-:W-:Y:S01]  /*83d0*/  FFMA R5, R83.reuse, R0, R5 ;  /* 0x0000000053057223 */ /* 0x040fe20000000005 */
[----:B------:R-:W-:Y:S01]  /*83e0*/  SHF.L.U32 R0, R108, 0x10, RZ ;  /* 0x000000106c007819 */ /* 0x000fe200000006ff */
[C---:B------:R-:W-:Y:S01]  /*83f0*/  FMUL R8, R76.reuse, R26 ;  /* 0x0000001a4c087220 */ /* 0x040fe20000400000 */
        /* <DEDUP_REMOVED lines=18> */
[----:B------:R4:W-:Y:S01]  /*8520*/  STS.128 [R177+0x4400], R120 ;  /* 0x00440078b1007388 */ /* 0x0009e20000000c00 */
[----:B------:R-:W-:Y:S01]  /*8530*/  FFMA R11, R83, R80, R11 ;  /* 0x00000050530b7223 */ /* 0x000fe2000000000b */
[----:B------:R-:W-:Y:S01]  /*8540*/  LOP3.LUT R80, R111, 0xffff0000, RZ, 0xc0, !PT ;  /* 0xffff00006f507812 */ /* 0x000fe200078ec0ff */
[C---:B------:R-:W-:Y:S01]  /*8550*/  FFMA R12, R83.reuse, R3, R12 ;  /* 0x00000003530c7223 */ /* 0x040fe2000000000c */
[C---:B------:R-:W-:Y:S01]  /*8560*/  SHF.L.U32 R3, R110.reuse, 0x10, RZ ;  /* 0x000000106e037819 */ /* 0x040fe200000006ff */
[----:B------:R-:W-:Y:S01]  /*8570*/  FFMA R13, R83, R0, R13 ;  /* 0x00000000530d7223 */ /* 0x000fe2000000000d */
[----:B------:R-:W-:Y:S01]  /*8580*/  LOP3.LUT R0, R110, 0xffff0000, RZ, 0xc0, !PT ;  /* 0xffff00006e007812 */ /* 0x000fe200078ec0ff */
[C---:B------:R-:W-:Y:S01]  /*8590*/  FMUL R14, R76.reuse, R32 ;  /* 0x000000204c0e7220 */ /* 0x040fe20000400000 */
[----:B--2---:R-:W-:Y:S01]  /*85a0*/  F2FP.BF16.F32.PACK_AB R96, R11, R10 ;  /* 0x0000000a0b60723e */ /* 0x004fe200000010ff */
[C---:B------:R-:W-:Y:S01]  /*85b0*/  FMUL R15, R76.reuse, R33 ;  /* 0x000000214c0f7220 */ /* 0x040fe20000400000 */
[----:B------:R-:W-:Y:S01]  /*85c0*/  F2FP.BF16.F32.PACK_AB R97, R13, R12 ;  /* 0x0000000c0d61723e */ /* 0x000fe200000010ff */
        /* <DEDUP_REMOVED lines=14> */
[----:B------:R-:W-:Y:S01]  /*86b0*/  FMUL R20, R76, R38 ;  /* 0x000000264c147220 */ /* 0x000fe20000400000 */
[----:B------:R-:W-:Y:S01]  /*86c0*/  FFMA R18, R83, R0, R18 ;  /* 0x0000000053127223 */ /* 0x000fe20000000012 */
[----:B------:R-:W-:Y:S01]  /*86d0*/  LOP3.LUT R0, R117, 0xffff0000, RZ, 0xc0, !PT ;  /* 0xffff000075007812 */ /* 0x000fe200078ec0ff */
[C---:B------:R-:W-:Y:S01]  /*86e0*/  FFMA R19, R83.reuse, R80, R19 ;  /* 0x0000005053137223 */ /* 0x040fe20000000013 */
[C---:B------:R-:W-:Y:S01]  /*86f0*/  LOP3.LUT R80, R118.reuse, 0xffff0000, RZ, 0xc0, !PT ;  /* 0xffff000076507812 */ /* 0x040fe200078ec0ff */
[----:B------:R-:W-:Y:S01]  /*8700*/  FFMA R20, R83, R3, R20 ;  /* 0x0000000353147223 */ /* 0x000fe20000000014 */
[----:B------:R-:W-:Y:S01]  /*8710*/  SHF.L.U32 R3, R118, 0x10, RZ ;  /* 0x0000001076037819 */ /* 0x000fe200000006ff */
[C---:B------:R-:W-:Y:S01]  /*8720*/  FMUL R21, R76.reuse, R39 ;  /* 0x000000274c157220 */ /* 0x040fe20000400000 */
[----:B----4-:R-:W-:Y:S01]  /*8730*/  F2FP.BF16.F32.PACK_AB R120, R19, R18 ;  /* 0x000000121378723e */ /* 0x010fe200000010ff */
[C---:B------:R-:W-:Y:S01]  /*8740*/  FMUL R22, R76.reuse, R40 ;  /* 0x000000284c167220 */ /* 0x040fe20000400000 */
[----:B------:R-:W-:Y:S01]  /*8750*/  STS.128 [R176+0x4400], R128 ;  /* 0x00440080b0007388 */ /* 0x000fe20000000c00 */
[C---:B------:R-:W-:Y:S01]  /*8760*/  FMUL R23, R76.reuse, R41 ;  /* 0x000000294c177220 */ /* 0x040fe20000400000 */
[----:B------:R-:W-:Y:S01]  /*8770*/  FMUL R24, R76, R42 ;  /* 0x0000002a4c187220 */ /* 0x000fe20000400000 */
[C---:B------:R-:W-:Y:S01]  /*8780*/  FFMA R21, R83.reuse, R0, R21 ;  /* 0x0000000053157223 */ /* 0x040fe20000000015 */
[----:B------:R-:W-:Y:S01]  /*8790*/  SHF.L.U32 R0, R124, 0x10, RZ ;  /* 0x000000107c007819 */ /* 0x000fe200000006ff */
[----:B------:R-:W-:Y:S01]  /*87a0*/  FMUL R25, R76, R43 ;  /* 0x0000002b4c197220 */ /* 0x000fe20000400000 */
[----:B------:R-:W-:Y:S01]  /*87b0*/  FFMA R22, R83, R3, R22 ;  /* 0x0000000353167223 */ /* 0x000fe20000000016 */
[----:B------:R-:W-:Y:S01]  /*87c0*/  SHF.L.U32 R3, R125, 0x10, RZ ;  /* 0x000000107d037819 */ /* 0x000fe200000006ff */
[----:B------:R-:W-:Y:S01]  /*87d0*/  FFMA R23, R83, R80, R23 ;  /* 0x0000005053177223 */ /* 0x000fe20000000017 */
[----:B------:R-:W-:Y:S01]  /*87e0*/  LOP3.LUT R80, R124, 0xffff0000, RZ, 0xc0, !PT ;  /* 0xffff00007c507812 */ /* 0x000fe200078ec0ff */
[C---:B------:R-:W-:Y:S01]  /*87f0*/  FMUL R26, R76.reuse, R44 ;  /* 0x0000002c4c1a7220 */ /* 0x040fe20000400000 */
[----:B------:R-:W-:Y:S01]  /*8800*/  F2FP.BF16.F32.PACK_AB R121, R21, R20 ;  /* 0x000000141579723e */ /* 0x000fe200000010ff */
[----:B------:R-:W-:Y:S01]  /*8810*/  FFMA R24, R83, R85, R24 ;  /* 0x0000005553187223 */ /* 0x000fe20000000018 */
[----:B------:R-:W-:Y:S01]  /*8820*/  F2FP.BF16.F32.PACK_AB R122, R23, R22 ;  /* 0x00000016177a723e */ /* 0x000fe200000010ff */
[----:B------:R-:W-:Y:S01]  /*8830*/  FFMA R25, R83, R82, R25 ;  /* 0x0000005253197223 */ /* 0x000fe20000000019 */
[----:B------:R-:W-:Y:S01]  /*8840*/  SHF.L.U32 R85, R127, 0x10, RZ ;  /* 0x000000107f557819 */ /* 0x000fe200000006ff */
[C---:B------:R-:W-:Y:S01]  /*8850*/  FMUL R27, R76.reuse, R45 ;  /* 0x0000002d4c1b7220 */ /* 0x040fe20000400000 */
[----:B------:R-:W-:Y:S01]  /*8860*/  LOP3.LUT R82, R143, 0xffff0000, RZ, 0xc0, !PT ;  /* 0xffff00008f527812 */ /* 0x000fe200078ec0ff */
[----:B------:R-:W-:Y:S01]  /*8870*/  FMUL R28, R76, R46 ;  /* 0x0000002e4c1c7220 */ /* 0x000fe20000400000 */
[----:B------:R-:W-:Y:S01]  /*8880*/  F2FP.BF16.F32.PACK_AB R123, R25, R24 ;  /* 0x00000018197b723e */ /* 0x000fe200000010ff */
[----:B------:R2:W-:Y:S01]  /*8890*/  STS.128 [R175+0x4400], R96 ;  /* 0x00440060af007388 */ /* 0x0005e20000000c00 */
        /* <DEDUP_REMOVED lines=12> */
[----:B------:R4:W-:Y:S01]  /*8960*/  STS.128 [R173+0x4400], R120 ;  /* 0x00440078ad007388 */ /* 0x0009e20000000c00 */
[----:B------:R-:W-:Y:S01]  /*8970*/  FMUL R33, R76, R51 ;  /* 0x000000334c217220 */ /* 0x000fe20000400000 */
[C---:B------:R-:W-:Y:S01]  /*8980*/  FFMA R30, R83.reuse, R3, R30 ;  /* 0x00000003531e7223 */ /* 0x040fe2000000001e */
[C---:B------:R-:W-:Y:S01]  /*8990*/  SHF.L.U32 R3, R132.reuse, 0x10, RZ ;  /* 0x0000001084037819 */ /* 0x040fe200000006ff */
[C---:B------:R-:W-:Y:S01]  /*89a0*/  FFMA R31, R83.reuse, R80, R31 ;  /* 0x00000050531f7223 */ /* 0x040fe2000000001f */
[----:B------:R-:W-:Y:S01]  /*89b0*/  LOP3.LUT R80, R132, 0xffff0000, RZ, 0xc0, !PT ;  /* 0xffff000084507812 */ /* 0x000fe200078ec0ff */
[----:B------:R-:W-:Y:S01]  /*89c0*/  FFMA R32, R83, R85, R32 ;  /* 0x0000005553207223 */ /* 0x000fe20000000020 */
        /* <DEDUP_REMOVED lines=9> */
[----:B------:R-:W-:Y:S01]  /*8a60*/  FFMA R35, R83, R80, R35 ;  /* 0x0000005053237223 */ /* 0x000fe20000000023 */
[----:B------:R-:W-:Y:S01]  /*8a70*/  LOP3.LUT R80, R135, 0xffff0000, RZ, 0xc0, !PT ;  /* 0xffff000087507812 */ /* 0x000fe200078ec0ff */
[----:B------:R-:W-:Y:S01]  /*8a80*/  FFMA R36, R83, R85, R36 ;  /* 0x0000005553247223 */ /* 0x000fe20000000024 */
[----:B------:R-:W-:Y:S01]  /*8a90*/  SHF.L.U32 R85, R135, 0x10, RZ ;  /* 0x0000001087557819 */ /* 0x000fe200000006ff */
[----:B------:R-:W-:Y:S01]  /*8aa0*/  FFMA R37, R83, R0, R37 ;  /* 0x0000000053257223 */ /* 0x000fe20000000025 */
[----:B------:R-:W-:Y:S01]  /*8ab0*/  LOP3.LUT R0, R134, 0xffff0000, RZ, 0xc0, !PT ;  /* 0xffff000086007812 */ /* 0x000fe200078ec0ff */
[C---:B------:R-:W-:Y:S01]  /*8ac0*/  FMUL R38, R76.reuse, R56 ;  /* 0x000000384c267220 */ /* 0x040fe20000400000 */
[----:B--2---:R-:W-:Y:S01]  /*8ad0*/  F2FP.BF16.F32.PACK_AB R96, R27, R26 ;  /* 0x0000001a1b60723e */ /* 0x004fe200000010ff */
[C---:B------:R-:W-:Y:S01]  /*8ae0*/  FMUL R39, R76.reuse, R57 ;  /* 0x000000394c277220 */ /* 0x040fe20000400000 */
[----:B------:R-:W-:Y:S01]  /*8af0*/  F2FP.BF16.F32.PACK_AB R97, R29, R28 ;  /* 0x0000001c1d61723e */ /* 0x000fe200000010ff */
[C---:B------:R-:W-:Y:S01]  /*8b00*/  FMUL R40, R76.reuse, R58 ;  /* 0x0000003a4c287220 */ /* 0x040fe20000400000 */
[----:B------:R-:W-:Y:S01]  /*8b10*/  F2FP.BF16.F32.PACK_AB R98, R31, R30 ;  /* 0x0000001e1f62723e */ /* 0x000fe200000010ff */
[----:B------:R-:W-:Y:S01]  /*8b20*/  FMUL R41, R76, R59 ;  /* 0x0000003b4c297220 */ /* 0x000fe20000400000 */
[----:B------:R-:W-:Y:S01]  /*8b30*/  F2FP.BF16.F32.PACK_AB R99, R33, R32 ;  /* 0x000000202163723e */ /* 0x000fe200000010ff */
[----:B------:R-:W-:Y:S01]  /*8b40*/  FFMA R38, R83, R3, R38 ;  /* 0x0000000353267223 */ /* 0x000fe20000000026 */
[----:B------:R-:W-:Y:S01]  /*8b50*/  SHF.L.U32 R3, R141, 0x10, RZ ;  /* 0x000000108d037819 */ /* 0x000fe200000006ff */
[C---:B------:R-:W-:Y:S01]  /*8b60*/  FFMA R39, R83.reuse, R0, R39 ;  /* 0x0000000053277223 */ /* 0x040fe20000000027 */
[C---:B------:R-:W-:Y:S01]  /*8b70*/  SHF.L.U32 R0, R140.reuse, 0x10, RZ ;  /* 0x000000108c007819 */ /* 0x040fe200000006ff */
[----:B------:R-:W-:Y:S01]  /*8b80*/  FFMA R40, R83, R85, R40 ;  /* 0x0000005553287223 */ /* 0x000fe20000000028 */
[----:B------:R-:W-:Y:S01]  /*8b90*/  SHF.L.U32 R85, R143, 0x10, RZ ;  /* 0x000000108f557819 */ /* 0x000fe200000006ff */
[----:B------:R2:W-:Y:S01]  /*8ba0*/  STS.128 [R172+0x4400], R96 ;  /* 0x00440060ac007388 */ /* 0x0005e20000000c00 */
[----:B----4-:R-:W-:Y:S01]  /*8bb0*/  F2FP.BF16.F32.PACK_AB R120, R35, R34 ;  /* 0x000000222378723e */ /* 0x010fe200000010ff */
[----:B------:R-:W-:Y:S01]  /*8bc0*/  FFMA R41, R83, R80, R41 ;  /* 0x0000005053297223 */ /* 0x000fe20000000029 */
[----:B------:R-:W-:Y:S01]  /*8bd0*/  LOP3.LUT R80, R140, 0xffff0000, RZ, 0xc0, !PT ;  /* 0xffff00008c507812 */ /* 0x000fe200078ec0ff */
[C---:B------:R-:W-:Y:S01]  /*8be0*/  FMUL R42, R76.reuse, R60 ;  /* 0x0000003c4c2a7220 */ /* 0x040fe20000400000 */
[----:B------:R-:W-:Y:S01]  /*8bf0*/  F2FP.BF16.F32.PACK_AB R121, R37, R36 ;  /* 0x000000242579723e */ /* 0x000fe200000010ff */
[C---:B------:R-:W-:Y:S01]  /*8c00*/  FMUL R43, R76.reuse, R61 ;  /* 0x0000003d4c2b7220 */ /* 0x040fe20000400000 */
[----:B------:R-:W-:Y:S01]  /*8c10*/  F2FP.BF16.F32.PACK_AB R122, R39, R38 ;  /* 0x00000026277a723e */ /* 0x000fe200000010ff */
[C---:B------:R-:W-:Y:S01]  /*8c20*/  FMUL R44, R76.reuse, R62 ;  /* 0x0000003e4c2c7220 */ /* 0x040fe20000400000 */
[C---:B------:R-:W-:Y:S01]  /*8c30*/  FFMA R42, R83.reuse, R0, R42 ;  /* 0x00000000532a7223 */ /* 0x040fe2000000002a */
[----:B------:R-:W-:Y:S01]  /*8c40*/  FFMA R43, R83, R80, R43 ;  /* 0x00000050532b7223 */ /* 0x000fe2000000002b */
[----:B------:R-:W-:Y:S01]  /*8c50*/  LOP3.LUT R0, R141, 0xffff0000, RZ, 0xc0, !PT ;  /* 0xffff00008d007812 */ /* 0x000fe200078ec0ff */
[C---:B------:R-:W-:Y:S01]  /*8c60*/  FFMA R44, R83.reuse, R3, R44 ;  /* 0x00000003532c7223 */ /* 0x040fe2000000002c */
[----:B------:R-:W-:Y:S01]  /*8c70*/  FMUL R45, R76, R63 ;  /* 0x0000003f4c2d7220 */ /* 0x000fe20000400000 */
[----:B------:R-:W-:Y:S01]  /*8c80*/  SHF.L.U32 R3, R142, 0x10, RZ ;  /* 0x000000108e037819 */ /* 0x000fe200000006ff */
[----:B------:R-:W-:Y:S01]  /*8c90*/  FMUL R46, R76, R64 ;  /* 0x000000404c2e7220 */ /* 0x000fe20000400000 */
[----:B------:R-:W-:Y:S01]  /*8ca0*/  LOP3.LUT R80, R142, 0xffff0000, RZ, 0xc0, !PT ;  /* 0xffff00008e507812 */ /* 0x000fe200078ec0ff */
[C---:B------:R-:W-:Y:S01]  /*8cb0*/  FMUL R47, R76.reuse, R65 ;  /* 0x000000414c2f7220 */ /* 0x040fe20000400000 */
[C---:B------:R-:W-:Y:S01]  /*8cc0*/  FMUL R48, R76.reuse, R66 ;  /* 0x000000424c307220 */ /* 0x040fe20000400000 */
[----:B------:R-:W-:Y:S01]  /*8cd0*/  FFMA R45, R83, R0, R45 ;  /* 0x00000000532d7223 */ /* 0x000fe2000000002d */
[----:B------:R-:W-:Y:S01]  /*8ce0*/  FMUL R49, R76, R67 ;  /* 0x000000434c317220 */ /* 0x000fe20000400000 */
[----:B------:R-:W-:Y:S01]  /*8cf0*/  F2FP.BF16.F32.PACK_AB R123, R41, R40 ;  /* 0x00000028297b723e */ /* 0x000fe200000010ff */
[C---:B------:R-:W-:Y:S01]  /*8d00*/  FFMA R46, R83.reuse, R3, R46 ;  /* 0x00000003532e7223 */ /* 0x040fe2000000002e */
[C---:B------:R-:W-:Y:S01]  /*8d10*/  FFMA R47, R83.reuse, R80, R47 ;  /* 0x00000050532f7223 */ /* 0x040fe2000000002f */
[C---:B------:R-:W-:Y:S01]  /*8d20*/  FFMA R48, R83.reuse, R85, R48 ;  /* 0x0000005553307223 */ /* 0x040fe20000000030 */
[----:B------:R-:W-:Y:S01]  /*8d30*/  FFMA R49, R83, R82, R49 ;  /* 0x0000005253317223 */ /* 0x000fe20000000031 */
[----:B------:R2:W-:Y:S01]  /*8d40*/  STS.128 [R171+0x4400], R120 ;  /* 0x00440078ab007388 */ /* 0x0005e20000000c00 */
[----:B------:R-:W-:Y:S02]  /*8d50*/  F2FP.BF16.F32.PACK_AB R128, R43, R42 ;  /* 0x0000002a2b80723e */ /* 0x000fe400000010ff */
[----:B------:R-:W-:Y:S02]  /*8d60*/  F2FP.BF16.F32.PACK_AB R129, R45, R44 ;  /* 0x0000002c2d81723e */ /* 0x000fe400000010ff */
[----:B------:R-:W-:Y:S02]  /*8d70*/  F2FP.BF16.F32.PACK_AB R130, R47, R46 ;  /* 0x0000002e2f82723e */ /* 0x000fe400000010ff */
[----:B------:R-:W-:Y:S02]  /*8d80*/  F2FP.BF16.F32.PACK_AB R131, R49, R48 ;  /* 0x000000303183723e */ /* 0x000fe400000010ff */
[----:B------:R-:W-:Y:S02]  /*8d90*/  MOV R0, UR51 ;  /* 0x0000003300007c02 */ /* 0x000fe40008000f00 */
[----:B------:R-:W-:Y:S01]  /*8da0*/  LEA R3, R105, UR48, 0x3 ;  /* 0x0000003069037c11 */ /* 0x000fe2000f8e18ff */
[----:B------:R2:W-:Y:S01]  /*8db0*/  STS.128 [R170+0x4400], R128 ;  /* 0x00440080aa007388 */ /* 0x0005e20000000c00 */
[----:B------:R-:W-:Y:S02]  /*8dc0*/  @P6 LEA R0, R0, UR48, 0x3 ;  /* 0x0000003000006c11 */ /* 0x000fe4000f8e18ff */
[----:B------:R-:W-:Y:S02]  /*8dd0*/  @P6 SHF.L.U32 R80, R162, 0x1f, RZ ;  /* 0x0000001fa2506819 */ /* 0x000fe400000006ff */
[----:B------:R-:W-:Y:S01]  /*8de0*/  @P6 IADD3 R0, PT, PT, R0, 0x50, RZ ;  /* 0x0000005000006810 */ /* 0x000fe20007ffe0ff */
[----:B------:R-:W-:Y:S01]  /*8df0*/  @!PT LDS RZ, [RZ] ;  /* 0x00000000fffff984 */ /* 0x000fe20000000800 */
[----:B------:R-:W-:Y:S01]  /*8e00*/  @!PT LDS RZ, [RZ] ;  /* 0x00000000fffff984 */ /* 0x000fe20000000800 */
[----:B------:R-:W-:Y:S01]  /*8e10*/  @!PT LDS RZ, [RZ] ;  /* 0x00000000fffff984 */ /* 0x000fe20000000800 */
[----:B------:R-:W-:Y:S01]  /*8e20*/  @!PT LDS RZ, [RZ] ;  /* 0x00000000fffff984 */ /* 0x000fe20000000800 */
[----:B------:R4:W-:Y:S06]  /*8e30*/  MEMBAR.ALL.CTA ;  /* 0x0000000000007992 */ /* 0x0009ec0000008000 */
[----:B----4-:R-:W4:Y:S01]  /*8e40*/  FENCE.VIEW.ASYNC.S ;  /* 0x00000000000073c6 */ /* 0x010f220000000000 */
[----:B-1----:R-:W-:Y:S01]  /*8e50*/  @P6 PRMT R0, R179, 0x654, R0 ;  /* 0x00000654b3006816 */ /* 0x002fe20000000000 */
[----:B----4-:R-:W-:Y:S06]  /*8e60*/  BAR.SYNC.DEFER_BLOCKING 0x1, 0x80 ;  /* 0x0042000000007b1d */ /* 0x010fec0000010000 */
[----:B------:R-:W-:Y:S05]  /*8e70*/  @P0 BRA `(.L_x_118) ;  /* 0x0000000000280947 */ /* 0x000fea0003800000 */
[----:B------:R-:W-:Y:S01]  /*8e80*/  R2UR UR4, R81 ;  /* 0x00000000510472ca */ /* 0x000fe200000e0000 */
[----:B------:R-:W-:Y:S01]  /*8e90*/  UIADD3 UR6, UP0, UPT, UR52, 0xa80, URZ ;  /* 0x00000a8034067890 */ /* 0x000fe2000ff1e0ff */
[----:B------:R-:W-:Y:S01]  /*8ea0*/  R2UR UR5, R168 ;  /* 0x00000000a80572ca */ /* 0x000fe200000e0000 */
[----:B------:R-:W-:Y:S02]  /*8eb0*/  UIADD3 UR44, UPT, UPT, UR48, 0x4400, URZ ;  /* 0x00004400302c7890 */ /* 0x000fe4000fffe0ff */
[----:B------:R-:W-:Y:S01]  /*8ec0*/  UIADD3.X UR7, UPT, UPT, URZ, UR53, URZ, UP0, !UPT ;  /* 0x00000035ff077290 */ /* 0x000fe200087fe4ff */
[----:B------:R-:W-:Y:S09]  /*8ed0*/  UMOV UR47, UR36 ;  /* 0x00000024002f7c82 */ /* 0x000ff20008000000 */
[----:B------:R-:W-:Y:S09]  /*8ee0*/  UIADD3 UR45, UPT, UPT, UR5, UR4, URZ ;  /* 0x00000004052d7290 */ /* 0x000ff2000fffe0ff */
[----:B------:R1:W-:Y:S01]  /*8ef0*/  UTMASTG.3D [UR44], [UR6] ;  /* 0x0000002c060073b5 */ /* 0x0003e20008010000 */
[----:B------:R0:W-:Y:S01]  /*8f00*/  UTMACMDFLUSH ;  /* 0x00000000000079b7 */ /* 0x0001e20000000000 */
[----:B-1----:R-:W-:Y:S04]  /*8f10*/  DEPBAR.LE SB0, 0x1 ;  /* 0x000080400000791a */ /* 0x002fe80000000000 */
.L_x_118:
[----:B------:R-:W-:Y:S05]  /*8f20*/  BSYNC.RECONVERGENT B0 ;  /* 0x0000000000007941 */ /* 0x000fea0003800200 */
.L_x_117:
[----:B------:R-:W-:Y:S01]  /*8f30*/  BAR.SYNC.DEFER_BLOCKING 0x1, 0x80 ;  /* 0x0042000000007b1d */ /* 0x000fe20000010000 */
[----:B------:R-:W-:Y:S01]  /*8f40*/  UIADD3 UR54, UPT, UPT, UR51, 0x1, URZ ;  /* 0x0000000133367890 */ /* 0x000fe2000fffe0ff */
[----:B------:R-:W-:Y:S03]  /*8f50*/  ISETP.NE.AND P0, PT, R79, RZ, PT ;  /* 0x000000ff4f00720c */ /* 0x000fe60003f05270 */
[----:B------:R-:W-:Y:S04]  /*8f60*/  UISETP.NE.AND UP0, UPT, UR54, 0x4, UPT ;  /* 0x000000043600788c */ /* 0x000fe8000bf05270 */
[----:B------:R-:W-:Y:S01]  /*8f70*/  USEL UR54, UR54, URZ, UP0 ;  /* 0x000000ff36367287 */ /* 0x000fe20008000000 */
[----:B------:R1:W-:Y:S01]  /*8f80*/  @P6 SYNCS.ARRIVE.TRANS64.RED.A1T0 RZ, [R0+URZ], RZ ;  /* 0x000000ff00ff69a7 */ /* 0x0003e200081004ff */
[----:B------:R-:W-:Y:S01]  /*8f90*/  BSSY B1, `(.L_x_119) ;  /* 0x0000022000017945 */ /* 0x000fe20003800000 */
[----:B------:R-:W4:Y:S01]  /*8fa0*/  @P6 SYNCS.PHASECHK.TRANS64.TRYWAIT P1, [R3+URZ+0x30], R80 ;  /* 0x00003050030065a7 */ /* 0x000f2200080211ff */
[----:B-1----:R-:W-:Y:S05]  /*8fb0*/  IMAD.MOV.U32 R0, RZ, RZ, 0x40 ;  /* 0x00000040ff007424 */ /* 0x002fea00078e00ff */
        /* <DEDUP_REMOVED lines=13> */
[----:B------:R-:W1:Y:S02]  /*9090*/  SYNCS.PHASECHK.TRANS64.TRYWAIT P0, [R3+URZ+0x30], R6 ;  /* 0x00003006030075a7 */ /* 0x000e6400080011ff */
[----:B-1----:R-:W-:Y:S05]  /*90a0*/  @!P0 BRA `(.L_x_123) ;  /* 0x0000003000fc8947 */ /* 0x002fea0003800000 */
.L_x_122:
[----:B------:R-:W-:Y:S05]  /*90b0*/  BSYNC B0 ;  /* 0x0000000000007941 */ /* 0x000fea0003800000 */
.L_x_121:
[----:B------:R-:W-:Y:S01]  /*90c0*/  ISETP.NE.AND P0, PT, R112, RZ, PT ;  /* 0x000000ff7000720c */ /* 0x000fe20003f05270 */
[----:B------:R-:W-:Y:S11]  /*90d0*/  VIADD R105, R105, 0x1 ;  /* 0x0000000169697836 */ /* 0x000ff60000000000 */
[----:B------:R-:W-:Y:S01]  /*90e0*/  @!UPT UIADD3 URZ, UPT, UPT, URZ, URZ, URZ ;  /* 0x000000fffffff290 */ /* 0x000fe2000fffe0ff */
[----:B------:R4:W2:Y:S01]  /*90f0*/  @P0 LDS.128 R88, [R4+UR48+0x400] ;  /* 0x0004003004580984 */ /* 0x0008a20008000c00 */
[--C-:B-1----:R-:W-:Y:S01]  /*9100*/  @P0 IMAD.IADD R3, R104, 0x1, R5.reuse ;  /* 0x0000000168030824 */ /* 0x102fe200078e0205 */
[C---:B------:R-:W-:Y:S01]  /*9110*/  @P0 IADD3 R6, PT, PT, R106.reuse, R7, RZ ;  /* 0x000000076a060210 */ /* 0x040fe20007ffe0ff */
[C---:B------:R-:W-:Y:S01]  /*9120*/  @P0 IMAD.IADD R8, R106.reuse, 0x1, R5 ;  /* 0x000000016a080824 */ /* 0x040fe200078e0205 */
[----:B------:R4:W1:Y:S02]  /*9130*/  @P0 LDS.128 R92, [R0+0x400] ;  /* 0x00040000005c0984 */ /* 0x0008640000000c00 */
[----:B------:R-:W-:Y:S02]  /*9140*/  @P0 IADD3 R9, PT, PT, R106, R3, RZ ;  /* 0x000000036a090210 */ /* 0x000fe40007ffe0ff */
[----:B------:R4:W1:Y:S04]  /*9150*/  @P0 LDS.128 R100, [R7+0x400] ;  /* 0x0004000007640984 */ /* 0x0008680000000c00 */
[----:B------:R4:W1:Y:S04]  /*9160*/  @P0 LDS.128 R108, [R6+0x400] ;  /* 0x00040000066c0984 */ /* 0x0008680000000c00 */
[----:B------:R4:W1:Y:S04]  /*9170*/  @P0 LDS.128 R116, [R5+0x400] ;  /* 0x0004000005740984 */ /* 0x0008680000000c00 */
[----:B------:R4:W1:Y:S04]  /*9180*/  @P0 LDS.128 R124, [R8+0x400] ;  /* 0x00040000087c0984 */ /* 0x0008680000000c00 */
[----:B------:R4:W1:Y:S04]  /*9190*/  @P0 LDS.128 R132, [R3+0x400] ;  /* 0x0004000003840984 */ /* 0x0008680000000c00 */
[----:B------:R4:W1:Y:S02]  /*91a0*/  @P0 LDS.128 R140, [R9+0x400] ;  /* 0x00040000098c0984 */ /* 0x0008640000000c00 */
.L_x_120:
[----:B------:R-:W-:Y:S05]  /*91b0*/  BSYNC B1 ;  /* 0x0000000000017941 */ /* 0x000fea0003800000 */
.L_x_119:
        /* <DEDUP_REMOVED lines=21> */
.L_x_124:
[----:B--2---:R-:W-:Y:S01]  /*9310*/  SHF.L.U32 R80, R88, 0x10, RZ ;  /* 0x0000001058507819 */ /* 0x004fe200000006ff */
[----:B------:R-:W-:Y:S05]  /*9320*/  WARPSYNC.ALL ;  /* 0x0000000000007948 */ /* 0x000fea0003800000 */
[----:B------:R-:W-:Y:S01]  /*9330*/  R2UR UR4, R16 ;  /* 0x00000000100472ca */ /* 0x000fe200000e0000 */
[----:B------:R-:W-:Y:S01]  /*9340*/  BSSY.RECONVERGENT B0, `(.L_x_125) ;  /* 0x0000103000007945 */ /* 0x000fe20003800200 */
[----:B------:R-:W-:Y:S02]  /*9350*/  LOP3.LUT R82, R91, 0xffff0000, RZ, 0xc0, !PT ;  /* 0xffff00005b527812 */ /* 0x000fe400078ec0ff */
[----:B------:R-:W-:Y:S02]  /*9360*/  ISETP.NE.AND P6, PT, R174, RZ, PT ;  /* 0x000000ffae00720c */ /* 0x000fe40003fc5270 */
[----:B------:R-:W-:Y:S07]  /*9370*/  ISETP.NE.AND P0, PT, R165, RZ, PT ;  /* 0x000000ffa500720c */ /* 0x000fee0003f05270 */
[----:B------:R-:W2:Y:S02]  /*9380*/  LDTM.x64 R4, tmem[UR4] ;  /* 0x00000004000479ee */ /* 0x000ea40008340000 */
[----:B--2---:R-:W-:Y:S01]  /*9390*/  FMUL R0, R76, R4 ;  /* 0x000000044c007220 */ /* 0x004fe20000400000 */
[----:B------:R-:W-:Y:S01]  /*93a0*/  LOP3.LUT R4, R88, 0xffff0000, RZ, 0xc0, !PT ;  /* 0xffff000058047812 */ /* 0x000fe200078ec0ff */
[C---:B------:R-:W-:Y:S01]  /*93b0*/  FMUL R3, R76.reuse, R5 ;  /* 0x000000054c037220 */ /* 0x040fe20000400000 */
[----:B------:R-:W-:Y:S01]  /*93c0*/  SHF.L.U32 R5, R89, 0x10, RZ ;  /* 0x0000001059057819 */ /* 0x000fe200000006ff */
[----:B------:R-:W-:Y:S01]  /*93d0*/  FFMA R0, R83, R80, R0 ;  /* 0x0000005053007223 */ /* 0x000fe20000000000 */
[----:B------:R-:W-:Y:S01]  /*93e0*/  LOP3.LUT R80, R89, 0xffff0000, RZ, 0xc0, !PT ;  /* 0xffff000059507812 */ /* 0x000fe200078ec0ff */
[C---:B------:R-:W-:Y:S01]  /*93f0*/  FMUL R6, R76.reuse, R6 ;  /* 0x000000064c067220 */ /* 0x040fe20000400000 */
[C---:B------:R-:W-:Y:S01]  /*9400*/  FFMA R3, R83.reuse, R4, R3 ;  /* 0x0000000453037223 */ /* 0x040fe20000000003 */
[C---:B------:R-:W-:Y:S01]  /*9410*/  FMUL R7, R76.reuse, R7 ;  /* 0x000000074c077220 */ /* 0x040fe20000400000 */
[----:B------:R-:W-:Y:S01]  /*9420*/  FMUL R4, R76, R8 ;  /* 0x000000084c047220 */ /* 0x000fe20000400000 */
[C---:B------:R-:W-:Y:S01]  /*9430*/  LOP3.LUT R8, R90.reuse, 0xffff0000, RZ, 0xc0, !PT ;  /* 0xffff00005a087812 */ /* 0x040fe200078ec0ff */
[C---:B------:R-:W-:Y:S01]  /*9440*/  FFMA R6, R83.reuse, R5, R6 ;  /* 0x0000000553067223 */ /* 0x040fe20000000006 */
[----:B------:R-:W-:Y:S01]  /*9450*/  SHF.L.U32 R5, R90, 0x10, RZ ;  /* 0x000000105a057819 */ /* 0x000fe200000006ff */
[----:B------:R-:W-:Y:S01]  /*9460*/  FFMA R7, R83, R80, R7 ;  /* 0x0000005053077223 */ /* 0x000fe20000000007 */
[----:B------:R-:W-:Y:S01]  /*9470*/  F2FP.BF16.F32.PACK_AB R96, R3, R0 ;  /* 0x000000000360723e */ /* 0x000fe200000010ff */
[----:B------:R-:W-:Y:S01]  /*9480*/  FMUL R0, R76, R9 ;  /* 0x000000094c007220 */ /* 0x000fe20000400000 */
[----:B------:R-:W-:Y:S01]  /*9490*/  SHF.L.U32 R80, R91, 0x10, RZ ;  /* 0x000000105b507819 */ /* 0x000fe200000006ff */
[----:B------:R-:W-:Y:S01]  /*94a0*/  FFMA R4, R83, R5, R4 ;  /* 0x0000000553047223 */ /* 0x000fe20000000004 */
[----:B------:R-:W-:Y:S01]  /*94b0*/  F2FP.BF16.F32.PACK_AB R97, R7, R6 ;  /* 0x000000060761723e */ /* 0x000fe200000010ff */
[C---:B------:R-:W-:Y:S01]  /*94c0*/  FFMA R0, R83.reuse, R8, R0 ;  /* 0x0000000853007223 */ /* 0x040fe20000000000 */
[----:B-1----:R-:W-:Y:S01]  /*94d0*/  SHF.L.U32 R8, R92, 0x10, RZ ;  /* 0x000000105c087819 */ /* 0x002fe200000006ff */
[----:B------:R-:W-:Y:S01]  /*94e0*/  FMUL R3, R76, R10 ;  /* 0x0000000a4c037220 */ /* 0x000fe20000400000 */
[----:B------:R-:W-:Y:S01]  /*94f0*/  LOP3.LUT R10, R92, 0xffff0000, RZ, 0xc0, !PT ;  /* 0xffff00005c0a7812 */ /* 0x000fe200078ec0ff */
[----:B------:R-:W-:Y:S01]  /*9500*/  FMUL R5, R76, R11 ;  /* 0x0000000b4c057220 */ /* 0x000fe20000400000 */
[----:B------:R-:W-:Y:S01]  /*9510*/  F2FP.BF16.F32.PACK_AB R98, R0, R4 ;  /* 0x000000040062723e */ /* 0x000fe200000010ff */
[C---:B------:R-:W-:Y:S01]  /*9520*/  FMUL R6, R76.reuse, R12 ;  /* 0x0000000c4c067220 */ /* 0x040fe20000400000 */
[C---:B------:R-:W-:Y:S01]  /*9530*/  FMUL R7, R76.reuse, R13 ;  /* 0x0000000d4c077220 */ /* 0x040fe20000400000 */
[----:B------:R-:W-:Y:S01]  /*9540*/  FFMA R3, R83, R80, R3 ;  /* 0x0000005053037223 */ /* 0x000fe20000000003 */
[----:B------:R-:W-:Y:S01]  /*9550*/  SHF.L.U32 R80, R93, 0x10, RZ ;  /* 0x000000105d507819 */ /* 0x000fe200000006ff */
[C---:B------:R-:W-:Y:S01]  /*9560*/  FFMA R5, R83.reuse, R82, R5 ;  /* 0x0000005253057223 */ /* 0x040fe20000000005 */
[C---:B------:R-:W-:Y:S01]  /*9570*/  FFMA R6, R83.reuse, R8, R6 ;  /* 0x0000000853067223 */ /* 0x040fe20000000006 */
[C---:B------:R-:W-:Y:S01]  /*9580*/  FMUL R0, R76.reuse, R14 ;  /* 0x0000000e4c007220 */ /* 0x040fe20000400000 */
[----:B------:R-:W-:Y:S01]  /*9590*/  FFMA R7, R83, R10, R7 ;  /* 0x0000000a53077223 */ /* 0x000fe20000000007 */
[C---:B------:R-:W-:Y:S01]  /*95a0*/  FMUL R14, R76.reuse, R24 ;  /* 0x000000184c0e7220 */ /* 0x040fe20000400000 */
[----:B------:R-:W-:Y:S01]  /*95b0*/  F2FP.BF16.F32.PACK_AB R99, R5, R3 ;  /* 0x000000030563723e */ /* 0x000fe200000010ff */
[C---:B------:R-:W-:Y:S01]  /*95c0*/  FMUL R24, R76.reuse, R34 ;  /* 0x000000224c187220 */ /* 0x040fe20000400000 */
[C---:B------:R-:W-:Y:S01]  /*95d0*/  FMUL R34, R76.reuse, R44 ;  /* 0x0000002c4c227220 */ /* 0x040fe20000400000 */
[C---:B------:R-:W-:Y:S01]  /*95e0*/  FMUL R44, R76.reuse, R54 ;  /* 0x000000364c2c7220 */ /* 0x040fe20000400000 */
[C---:B------:R-:W-:Y:S01]  /*95f0*/  FMUL R54, R76.reuse, R64 ;  /* 0x000000404c367220 */ /* 0x040fe20000400000 */
[----:B------:R-:W-:Y:S01]  /*9600*/  F2FP.BF16.F32.PACK_AB R64, R7, R6 ;  /* 0x000000060740723e */ /* 0x000fe200000010ff */
[----:B------:R-:W-:Y:S01]  /*9610*/  STS.128 [R178+UR48+0x8400], R96 ;  /* 0x00840060b2007988 */ /* 0x000fe20008000c30 */
[----:B------:R-:W-:Y:S01]  /*9620*/  LOP3.LUT R6, R93, 0xffff0000, RZ, 0xc0, !PT ;  /* 0xffff00005d067812 */ /* 0x000fe200078ec0ff */
[----:B------:R-:W-:Y:S01]  /*9630*/  FMUL R3, R76, R15 ;  /* 0x0000000f4c037220 */ /* 0x000fe20000400000 */
[----:B------:R-:W-:Y:S01]  /*9640*/  SHF.L.U32 R7, R94, 0x10, RZ ;  /* 0x000000105e077819 */ /* 0x000fe200000006ff */
[C---:B------:R-:W-:Y:S01]  /*9650*/  FMUL R8, R76.reuse, R18 ;  /* 0x000000124c087220 */ /* 0x040fe20000400000 */
[C---:B------:R-:W-:Y:S01]  /*9660*/  FFMA R0, R83.reuse, R80, R0 ;  /* 0x0000005053007223 */ /* 0x040fe20000000000 */
[C---:B------:R-:W-:Y:S01]  /*9670*/  FMUL R9, R76.reuse, R19 ;  /* 0x000000134c097220 */ /* 0x040fe20000400000 */
[----:B------:R-:W-:Y:S01]  /*9680*/  FMUL R18, R76, R28 ;  /* 0x0000001c4c127220 */ /* 0x000fe20000400000 */
[----:B------:R-:W-:Y:S01]  /*9690*/  FFMA R3, R83, R6, R3 ;  /* 0x0000000653037223 */ /* 0x000fe20000000003 */
[----:B------:R-:W-:Y:S01]  /*96a0*/  LOP3.LUT R6, R100, 0xffff0000, RZ, 0xc0, !PT ;  /* 0xffff000064067812 */ /* 0x000fe200078ec0ff */
[C---:B------:R-:W-:Y:S01]  /*96b0*/  FMUL R10, R76.reuse, R20 ;  /* 0x000000144c0a7220 */ /* 0x040fe20000400000 */
        /* <DEDUP_REMOVED lines=10> */
[----:B------:R-:W-:Y:S01]  /*9760*/  FMUL R48, R76, R58 ;  /* 0x0000003a4c307220 */ /* 0x000fe20000400000 */
[----:B------:R-:W-:Y:S01]  /*9770*/  LOP3.LUT R58, R94, 0xffff0000, RZ, 0xc0, !PT ;  /* 0xffff00005e3a7812 */ /* 0x000fe200078ec0ff */
[C---:B------:R-:W-:Y:S01]  /*9780*/  FMUL R4, R76.reuse, R16 ;  /* 0x000000104c047220 */ /* 0x040fe20000400000 */
[C---:B------:R-:W-:Y:S01]  /*9790*/  FMUL R40, R76.reuse, R50 ;  /* 0x000000324c287220 */ /* 0x040fe20000400000 */
[C---:B------:R-:W-:Y:S01]  /*97a0*/  FMUL R45, R76.reuse, R55 ;  /* 0x000000374c2d7220 */ /* 0x040fe20000400000 */
[C---:B------:R-:W-:Y:S01]  /*97b0*/  FMUL R49, R76.reuse, R59 ;  /* 0x0000003b4c317220 */ /* 0x040fe20000400000 */
[----:B------:R-:W-:Y:S01]  /*97c0*/  SHF.L.U32 R59, R95, 0x10, RZ ;  /* 0x000000105f3b7819 */ /* 0x000fe200000006ff */
[C---:B------:R-:W-:Y:S01]  /*97d0*/  FMUL R55, R76.reuse, R65 ;  /* 0x000000414c377220 */ /* 0x040fe20000400000 */
[----:B------:R-:W-:Y:S01]  /*97e0*/  F2FP.BF16.F32.PACK_AB R65, R3, R0 ;  /* 0x000000000341723e */ /* 0x000fe200000010ff */
[----:B------:R-:W-:Y:S01]  /*97f0*/  FMUL R5, R76, R17 ;  /* 0x000000114c057220 */ /* 0x000fe20000400000 */
[----:B------:R-:W-:Y:S01]  /*9800*/  SHF.L.U32 R0, R100, 0x10, RZ ;  /* 0x0000001064007819 */ /* 0x000fe200000006ff */
[C---:B------:R-:W-:Y:S01]  /*9810*/  FMUL R50, R76.reuse, R60 ;  /* 0x0000003c4c327220 */ /* 0x040fe20000400000 */
[----:B------:R-:W-:Y:S01]  /*9820*/  LOP3.LUT R60, R95, 0xffff0000, RZ, 0xc0, !PT ;  /* 0xffff00005f3c7812 */ /* 0x000fe200078ec0ff */
[----:B------:R-:W-:Y:S01]  /*9830*/  FFMA R4, R83, R7, R4 ;  /* 0x0000000753047223 */ /* 0x000fe20000000004 */
[----:B------:R-:W-:Y:S01]  /*9840*/  SHF.L.U32 R3, R101, 0x10, RZ ;  /* 0x0000001065037819 */ /* 0x000fe200000006ff */
[C---:B------:R-:W-:Y:S01]  /*9850*/  FFMA R5, R83.reuse, R58, R5 ;  /* 0x0000003a53057223 */ /* 0x040fe20000000005 */
[C---:B------:R-:W-:Y:S01]  /*9860*/  FFMA R8, R83.reuse, R59, R8 ;  /* 0x0000003b53087223 */ /* 0x040fe20000000008 */
[C---:B------:R-:W-:Y:S01]  /*9870*/  FFMA R9, R83.reuse, R60, R9 ;  /* 0x0000003c53097223 */ /* 0x040fe20000000009 */
[----:B------:R-:W-:Y:S01]  /*9880*/  FFMA R10, R83, R0, R10 ;  /* 0x00000000530a7223 */ /* 0x000fe2000000000a */
[----:B------:R-:W-:Y:S01]  /*9890*/  LOP3.LUT R0, R101, 0xffff0000, RZ, 0xc0, !PT ;  /* 0xffff000065007812 */ /* 0x000fe200078ec0ff */
[C---:B------:R-:W-:Y:S01]  /*98a0*/  FMUL R11, R76.reuse, R21 ;  /* 0x000000154c0b7220 */ /* 0x040fe20000400000 */
[C---:B------:R-:W-:Y:S01]  /*98b0*/  FMUL R12, R76.reuse, R22 ;  /* 0x000000164c0c7220 */ /* 0x040fe20000400000 */
[C---:B------:R-:W-:Y:S01]  /*98c0*/  FMUL R13, R76.reuse, R23 ;  /* 0x000000174c0d7220 */ /* 0x040fe20000400000 */
[C---:B------:R-:W-:Y:S01]  /*98d0*/  FMUL R16, R76.reuse, R26 ;  /* 0x0000001a4c107220 */ /* 0x040fe20000400000 */
[C---:B------:R-:W-:Y:S01]  /*98e0*/  FMUL R26, R76.reuse, R36 ;  /* 0x000000244c1a7220 */ /* 0x040fe20000400000 */
[----:B------:R-:W-:Y:S01]  /*98f0*/  FFMA R11, R83, R6, R11 ;  /* 0x00000006530b7223 */ /* 0x000fe2000000000b */
[----:B------:R-:W-:Y:S01]  /*9900*/  LOP3.LUT R6, R111, 0xffff0000, RZ, 0xc0, !PT ;  /* 0xffff00006f067812 */ /* 0x000fe200078ec0ff */
[----:B------:R-:W-:Y:S01]  /*9910*/  FMUL R36, R76, R46 ;  /* 0x0000002e4c247220 */ /* 0x000fe20000400000 */
[----:B------:R-:W-:Y:S01]  /*9920*/  FFMA R12, R83, R3, R12 ;  /* 0x00000003530c7223 */ /* 0x000fe2000000000c */
[----:B------:R-:W-:Y:S01]  /*9930*/  SHF.L.U32 R3, R102, 0x10, RZ ;  /* 0x0000001066037819 */ /* 0x000fe200000006ff */
[C---:B------:R-:W-:Y:S01]  /*9940*/  FMUL R46, R76.reuse, R56 ;  /* 0x000000384c2e7220 */ /* 0x040fe20000400000 */
[----:B------:R-:W-:Y:S01]  /*9950*/  FMUL R56, R76, R66 ;  /* 0x000000424c387220 */ /* 0x000fe20000400000 */
[----:B------:R-:W-:Y:S01]  /*9960*/  F2FP.BF16.F32.PACK_AB R66, R5, R4 ;  /* 0x000000040542723e */ /* 0x000fe200000010ff */
[C---:B------:R-:W-:Y:S01]  /*9970*/  FFMA R13, R83.reuse, R0, R13 ;  /* 0x00000000530d7223 */ /* 0x040fe2000000000d */
[----:B------:R-:W-:Y:S01]  /*9980*/  LOP3.LUT R0, R102, 0xffff0000, RZ, 0xc0, !PT ;  /* 0xffff000066007812 */ /* 0x000fe200078ec0ff */
[----:B------:R-:W-:Y:S01]  /*9990*/  FFMA R14, R83, R3, R14 ;  /* 0x00000003530e7223 */ /* 0x000fe2000000000e */
[C---:B------:R-:W-:Y:S01]  /*99a0*/  SHF.L.U32 R5, R103.reuse, 0x10, RZ ;  /* 0x0000001067057819 */ /* 0x040fe200000006ff */
[----:B------:R-:W-:Y:S01]  /*99b0*/  FMUL R17, R76, R27 ;  /* 0x0000001b4c117220 */ /* 0x000fe20000400000 */
        /* <DEDUP_REMOVED lines=8> */
[----:B------:R-:W-:Y:S01]  /*9a40*/  SHF.L.U32 R5, R111, 0x10, RZ ;  /* 0x000000106f057819 */ /* 0x000fe200000006ff */
[C---:B------:R-:W-:Y:S01]  /*9a50*/  FMUL R37, R76.reuse, R47 ;  /* 0x0000002f4c257220 */ /* 0x040fe20000400000 */
[C---:B------:R-:W-:Y:S01]  /*9a60*/  FMUL R47, R76.reuse, R57 ;  /* 0x000000394c2f7220 */ /* 0x040fe20000400000 */
[----:B------:R-:W-:Y:S01]  /*9a70*/  FMUL R57, R76, R67 ;  /* 0x000000434c397220 */ /* 0x000fe20000400000 */
[----:B------:R-:W-:Y:S01]  /*9a80*/  F2FP.BF16.F32.PACK_AB R67, R9, R8 ;  /* 0x000000080943723e */ /* 0x000fe200000010ff */
[----:B------:R-:W-:Y:S01]  /*9a90*/  FFMA R18, R83, R0, R18 ;  /* 0x0000000053127223 */ /* 0x000fe20000000012 */
[----:B------:R-:W-:Y:S01]  /*9aa0*/  LOP3.LUT R0, R109, 0xffff0000, RZ, 0xc0, !PT ;  /* 0xffff00006d007812 */ /* 0x000fe200078ec0ff */
[C---:B------:R-:W-:Y:S01]  /*9ab0*/  FFMA R19, R83.reuse, R4, R19 ;  /* 0x0000000453137223 */ /* 0x040fe20000000013 */
[C---:B------:R-:W-:Y:S01]  /*9ac0*/  LOP3.LUT R4, R110.reuse, 0xffff0000, RZ, 0xc0, !PT ;  /* 0xffff00006e047812 */ /* 0x040fe200078ec0ff */
[----:B------:R-:W-:Y:S01]  /*9ad0*/  FFMA R20, R83, R3, R20 ;  /* 0x0000000353147223 */ /* 0x000fe20000000014 */
[----:B------:R-:W-:Y:S01]  /*9ae0*/  SHF.L.U32 R3, R110, 0x10, RZ ;  /* 0x000000106e037819 */ /* 0x000fe200000006ff */
[C---:B------:R-:W-:Y:S01]  /*9af0*/  FMUL R21, R76.reuse, R31 ;  /* 0x0000001f4c157220 */ /* 0x040fe20000400000 */
[----:B------:R-:W-:Y:S01]  /*9b00*/  F2FP.BF16.F32.PACK_AB R8, R11, R10 ;  /* 0x0000000a0b08723e */ /* 0x000fe200000010ff */
[C---:B------:R-:W-:Y:S01]  /*9b10*/  FMUL R22, R76.reuse, R32 ;  /* 0x000000204c167220 */ /* 0x040fe20000400000 */
[----:B------:R-:W-:Y:S01]  /*9b20*/  F2FP.BF16.F32.PACK_AB R9, R13, R12 ;  /* 0x0000000c0d09723e */ /* 0x000fe200000010ff */
[----:B------:R-:W-:Y:S01]  /*9b30*/  STS.128 [R177+0x8400], R64 ;  /* 0x00840040b1007388 */ /* 0x000fe20000000c00 */
[----:B------:R-:W-:Y:S01]  /*9b40*/  F2FP.BF16.F32.PACK_AB R10, R15, R14 ;  /* 0x0000000e0f0a723e */ /* 0x000fe200000010ff */
[----:B------:R-:W-:Y:S01]  /*9b50*/  FMUL R23, R76, R33 ;  /* 0x000000214c177220 */ /* 0x000fe20000400000 */
[----:B------:R-:W-:Y:S01]  /*9b60*/  F2FP.BF16.F32.PACK_AB R11, R17, R16 ;  /* 0x00000010110b723e */ /* 0x000fe200000010ff */
[----:B------:R-:W-:Y:S01]  /*9b70*/  FFMA R21, R83, R0, R21 ;  /* 0x0000000053157223 */ /* 0x000fe20000000015 */
[----:B------:R-:W-:Y:S01]  /*9b80*/  F2FP.BF16.F32.PACK_AB R12, R19, R18 ;  /* 0x00000012130c723e */ /* 0x000fe200000010ff */
[C---:B------:R-:W-:Y:S01]  /*9b90*/  FFMA R22, R83.reuse, R3, R22 ;  /* 0x0000000353167223 */ /* 0x040fe20000000016 */
[C---:B------:R-:W-:Y:S01]  /*9ba0*/  SHF.L.U32 R0, R116.reuse, 0x10, RZ ;  /* 0x0000001074007819 */ /* 0x040fe200000006ff */
[----:B------:R-:W-:Y:S01]  /*9bb0*/  FFMA R23, R83, R4, R23 ;  /* 0x0000000453177223 */ /* 0x000fe20000000017 */
[----:B------:R-:W-:Y:S01]  /*9bc0*/  F2FP.BF16.F32.PACK_AB R13, R21, R20 ;  /* 0x00000014150d723e */ /* 0x000fe200000010ff */
[C---:B------:R-:W-:Y:S01]  /*9bd0*/  FFMA R24, R83.reuse, R5, R24 ;  /* 0x0000000553187223 */ /* 0x040fe20000000018 */
[----:B------:R-:W-:Y:S01]  /*9be0*/  LOP3.LUT R4, R116, 0xffff0000, RZ, 0xc0, !PT ;  /* 0xffff000074047812 */ /* 0x000fe200078ec0ff */
[----:B------:R-:W-:Y:S01]  /*9bf0*/  FFMA R25, R83, R6, R25 ;  /* 0x0000000653197223 */ /* 0x000fe20000000019 */
[----:B------:R-:W-:Y:S01]  /*9c00*/  F2FP.BF16.F32.PACK_AB R14, R23, R22 ;  /* 0x00000016170e723e */ /* 0x000fe200000010ff */
[----:B------:R1:W-:Y:S01]  /*9c10*/  STS.128 [R176+0x8400], R8 ;  /* 0x00840008b0007388 */ /* 0x0003e20000000c00 */
[----:B------:R-:W-:Y:S01]  /*9c20*/  SHF.L.U32 R3, R117, 0x10, RZ ;  /* 0x0000001075037819 */ /* 0x000fe200000006ff */
[----:B------:R-:W-:Y:S01]  /*9c30*/  FFMA R26, R83, R0, R26 ;  /* 0x00000000531a7223 */ /* 0x000fe2000000001a */
[----:B------:R-:W-:Y:S01]  /*9c40*/  F2FP.BF16.F32.PACK_AB R15, R25, R24 ;  /* 0x00000018190f723e */ /* 0x000fe200000010ff */
[----:B------:R-:W-:Y:S01]  /*9c50*/  FFMA R27, R83, R4, R27 ;  /* 0x00000004531b7223 */ /* 0x000fe2000000001b */
[----:B------:R-:W-:Y:S01]  /*9c60*/  LOP3.LUT R0, R117, 0xffff0000, RZ, 0xc0, !PT ;  /* 0xffff000075007812 */ /* 0x000fe200078ec0ff */
[C---:B------:R-:W-:Y:S01]  /*9c70*/  FFMA R28, R83.reuse, R3, R28 ;  /* 0x00000003531c7223 */ /* 0x040fe2000000001c */
[C---:B------:R-:W-:Y:S01]  /*9c80*/  SHF.L.U32 R3, R118.reuse, 0x10, RZ ;  /* 0x0000001076037819 */ /* 0x040fe200000006ff */
[----:B------:R2:W-:Y:S01]  /*9c90*/  STS.128 [R175+0x8400], R12 ;  /* 0x0084000caf007388 */ /* 0x0005e20000000c00 */
[----:B------:R-:W-:Y:S01]  /*9ca0*/  LOP3.LUT R4, R118, 0xffff0000, RZ, 0xc0, !PT ;  /* 0xffff000076047812 */ /* 0x000fe200078ec0ff */
[----:B------:R-:W-:Y:S01]  /*9cb0*/  FFMA R29, R83, R0, R29 ;  /* 0x00000000531d7223 */ /* 0x000fe2000000001d */
[C---:B------:R-:W-:Y:S01]  /*9cc0*/  SHF.L.U32 R5, R119.reuse, 0x10, RZ ;  /* 0x0000001077057819 */ /* 0x040fe200000006ff */
[C---:B------:R-:W-:Y:S01]  /*9cd0*/  FMUL R31, R76.reuse, R41 ;  /* 0x000000294c1f7220 */ /* 0x040fe20000400000 */
[----:B------:R-:W-:Y:S01]  /*9ce0*/  LOP3.LUT R6, R119, 0xffff0000, RZ, 0xc0, !PT ;  /* 0xffff000077067812 */ /* 0x000fe200078ec0ff */
[----:B------:R-:W-:Y:S01]  /*9cf0*/  FMUL R32, R76, R42 ;  /* 0x0000002a4c207220 */ /* 0x000fe20000400000 */
[----:B------:R-:W-:Y:S01]  /*9d00*/  SHF.L.U32 R0, R124, 0x10, RZ ;  /* 0x000000107c007819 */ /* 0x000fe200000006ff */
[----:B------:R-:W-:Y:S01]  /*9d10*/  FMUL R33, R76, R43 ;  /* 0x0000002b4c217220 */ /* 0x000fe20000400000 */
[----:B------:R-:W-:Y:S01]  /*9d20*/  @P6 SHF.L.U32 R16, R162, 0x1f, RZ ;  /* 0x0000001fa2106819 */ /* 0x000fe200000006ff */
[----:B------:R-:W-:Y:S01]  /*9d30*/  FFMA R30, R83, R3, R30 ;  /* 0x00000003531e7223 */ /* 0x000fe2000000001e */
[----:B------:R-:W-:Y:S01]  /*9d40*/  SHF.L.U32 R3, R125, 0x10, RZ ;  /* 0x000000107d037819 */ /* 0x000fe200000006ff */
[C---:B------:R-:W-:Y:S01]  /*9d50*/  FFMA R31, R83.reuse, R4, R31 ;  /* 0x00000004531f7223 */ /* 0x040fe2000000001f */
[----:B------:R-:W-:Y:S01]  /*9d60*/  LOP3.LUT R4, R124, 0xffff0000, RZ, 0xc0, !PT ;  /* 0xffff00007c047812 */ /* 0x000fe200078ec0ff */
[----:B------:R-:W-:Y:S01]  /*9d70*/  FFMA R32, R83, R5, R32 ;  /* 0x0000000553207223 */ /* 0x000fe20000000020 */
[----:B------:R-:W-:Y:S01]  /*9d80*/  SHF.L.U32 R5, R127, 0x10, RZ ;  /* 0x000000107f057819 */ /* 0x000fe200000006ff */
[----:B------:R-:W-:Y:S01]  /*9d90*/  FFMA R33, R83, R6, R33 ;  /* 0x0000000653217223 */ /* 0x000fe20000000021 */
[----:B------:R-:W-:Y:S01]  /*9da0*/  LOP3.LUT R6, R143, 0xffff0000, RZ, 0xc0, !PT ;  /* 0xffff00008f067812 */ /* 0x000fe200078ec0ff */
[----:B------:R-:W-:Y:S01]  /*9db0*/  FFMA R34, R83, R0, R34 ;  /* 0x0000000053227223 */ /* 0x000fe20000000022 */
[----:B------:R-:W-:Y:S01]  /*9dc0*/  LOP3.LUT R0, R125, 0xffff0000, RZ, 0xc0, !PT ;  /* 0xffff00007d007812 */ /* 0x000fe200078ec0ff */
[C---:B------:R-:W-:Y:S01]  /*9dd0*/  FFMA R35, R83.reuse, R4, R35 ;  /* 0x0000000453237223 */ /* 0x040fe20000000023 */
[----:B------:R-:W-:Y:S01]  /*9de0*/  LOP3.LUT R4, R132, 0xffff0000, RZ, 0xc0, !PT ;  /* 0xffff000084047812 */ /* 0x000fe200078ec0ff */
[C---:B------:R-:W-:Y:S01]  /*9df0*/  FFMA R36, R83.reuse, R3, R36 ;  /* 0x0000000353247223 */ /* 0x040fe20000000024 */
[C---:B------:R-:W-:Y:S01]  /*9e00*/  SHF.L.U32 R3, R126.reuse, 0x10, RZ ;  /* 0x000000107e037819 */ /* 0x040fe200000006ff */
[----:B------:R-:W-:Y:S01]  /*9e10*/  FFMA R37, R83, R0, R37 ;  /* 0x0000000053257223 */ /* 0x000fe20000000025 */
[----:B------:R-:W-:Y:S01]  /*9e20*/  LOP3.LUT R0, R126, 0xffff0000, RZ, 0xc0, !PT ;  /* 0xffff00007e007812 */ /* 0x000fe200078ec0ff */
[----:B------:R-:W-:Y:S01]  /*9e30*/  FMUL R41, R76, R51 ;  /* 0x000000334c297220 */ /* 0x000fe20000400000 */
[----:B-1----:R-:W-:Y:S01]  /*9e40*/  F2FP.BF16.F32.PACK_AB R8, R35, R34 ;  /* 0x000000222308723e */ /* 0x002fe200000010ff */
[C---:B------:R-:W-:Y:S01]  /*9e50*/  FFMA R38, R83.reuse, R3, R38 ;  /* 0x0000000353267223 */ /* 0x040fe20000000026 */
[----:B------:R-:W-:Y:S01]  /*9e60*/  SHF.L.U32 R3, R132, 0x10, RZ ;  /* 0x0000001084037819 */ /* 0x000fe200000006ff */
[----:B------:R-:W-:Y:S01]  /*9e70*/  FFMA R39, R83, R0, R39 ;  /* 0x0000000053277223 */ /* 0x000fe20000000027 */
[----:B--2---:R-:W-:Y:S01]  /*9e80*/  F2FP.BF16.F32.PACK_AB R12, R27, R26 ;  /* 0x0000001a1b0c723e */ /* 0x004fe200000010ff */
[----:B------:R-:W-:Y:S01]  /*9e90*/  FFMA R40, R83, R5, R40 ;  /* 0x0000000553287223 */ /* 0x000fe20000000028 */
[----:B------:R-:W-:Y:S01]  /*9ea0*/  F2FP.BF16.F32.PACK_AB R13, R29, R28 ;  /* 0x0000001c1d0d723e */ /* 0x000fe200000010ff */
[C---:B------:R-:W-:Y:S01]  /*9eb0*/  FMUL R42, R76.reuse, R52 ;  /* 0x000000344c2a7220 */ /* 0x040fe20000400000 */
[----:B------:R-:W-:Y:S01]  /*9ec0*/  F2FP.BF16.F32.PACK_AB R14, R31, R30 ;  /* 0x0000001e1f0e723e */ /* 0x000fe200000010ff */
[C---:B------:R-:W-:Y:S01]  /*9ed0*/  FMUL R43, R76.reuse, R53 ;  /* 0x000000354c2b7220 */ /* 0x040fe20000400000 */
[----:B------:R-:W-:Y:S01]  /*9ee0*/  F2FP.BF16.F32.PACK_AB R15, R33, R32 ;  /* 0x00000020210f723e */ /* 0x000fe200000010ff */
[C---:B------:R-:W-:Y:S01]  /*9ef0*/  FMUL R51, R76.reuse, R61 ;  /* 0x0000003d4c337220 */ /* 0x040fe20000400000 */
[----:B------:R-:W-:Y:S01]  /*9f00*/  LOP3.LUT R0, R127, 0xffff0000, RZ, 0xc0, !PT ;  /* 0xffff00007f007812 */ /* 0x000fe200078ec0ff */
[----:B------:R-:W-:Y:S01]  /*9f10*/  FMUL R52, R76, R62 ;  /* 0x0000003e4c347220 */ /* 0x000fe20000400000 */
[----:B------:R-:W-:Y:S01]  /*9f20*/  SHF.L.U32 R5, R133, 0x10, RZ ;  /* 0x0000001085057819 */ /* 0x000fe200000006ff */
[----:B------:R1:W-:Y:S01]  /*9f30*/  STS.128 [R173+0x8400], R12 ;  /* 0x0084000cad007388 */ /* 0x0003e20000000c00 */
[----:B------:R-:W-:Y:S01]  /*9f40*/  F2FP.BF16.F32.PACK_AB R9, R37, R36 ;  /* 0x000000242509723e */ /* 0x000fe200000010ff */
[----:B------:R-:W-:Y:S01]  /*9f50*/  FFMA R41, R83, R0, R41 ;  /* 0x0000000053297223 */ /* 0x000fe20000000029 */
[----:B------:R-:W-:Y:S01]  /*9f60*/  LOP3.LUT R0, R133, 0xffff0000, RZ, 0xc0, !PT ;  /* 0xffff000085007812 */ /* 0x000fe200078ec0ff */
[C---:B------:R-:W-:Y:S01]  /*9f70*/  FFMA R42, R83.reuse, R3, R42 ;  /* 0x00000003532a7223 */ /* 0x040fe2000000002a */
[C---:B------:R-:W-:Y:S01]  /*9f80*/  SHF.L.U32 R3, R134.reuse, 0x10, RZ ;  /* 0x0000001086037819 */ /* 0x040fe200000006ff */
[----:B------:R-:W-:Y:S01]  /*9f90*/  FFMA R43, R83, R4, R43 ;  /* 0x00000004532b7223 */ /* 0x000fe2000000002b */
[----:B------:R-:W-:Y:S01]  /*9fa0*/  LOP3.LUT R4, R135, 0xffff0000, RZ, 0xc0, !PT ;  /* 0xffff000087047812 */ /* 0x000fe200078ec0ff */
[----:B------:R-:W-:Y:S01]  /*9fb0*/  FFMA R44, R83, R5, R44 ;  /* 0x00000005532c7223 */ /* 0x000fe2000000002c */
[----:B------:R-:W-:Y:S01]  /*9fc0*/  SHF.L.U32 R5, R135, 0x10, RZ ;  /* 0x0000001087057819 */ /* 0x000fe200000006ff */
[C---:B------:R-:W-:Y:S01]  /*9fd0*/  FFMA R45, R83.reuse, R0, R45 ;  /* 0x00000000532d7223 */ /* 0x040fe2000000002d */
[----:B------:R-:W-:Y:S01]  /*9fe0*/  LOP3.LUT R0, R134, 0xffff0000, RZ, 0xc0, !PT ;  /* 0xffff000086007812 */ /* 0x000fe200078ec0ff */
[----:B------:R-:W-:Y:S01]  /*9ff0*/  FFMA R46, R83, R3, R46 ;  /* 0x00000003532e7223 */ /* 0x000fe2000000002e */
[----:B------:R-:W-:Y:S01]  /*a000*/  SHF.L.U32 R3, R141, 0x10, RZ ;  /* 0x000000108d037819 */ /* 0x000fe200000006ff */
[----:B------:R-:W-:Y:S01]  /*a010*/  FMUL R53, R76, R63 ;  /* 0x0000003f4c357220 */ /* 0x000fe20000400000 */
        /* <DEDUP_REMOVED lines=8> */
[----:B------:R-:W-:Y:S01]  /*a0a0*/  LOP3.LUT R0, R141, 0xffff0000, RZ, 0xc0, !PT ;  /* 0xffff00008d007812 */ /* 0x000fe200078ec0ff */
[----:B------:R2:W-:Y:S01]  /*a0b0*/  STS.128 [R172+0x8400], R8 ;  /* 0x00840008ac007388 */ /* 0x0005e20000000c00 */
[----:B------:R-:W-:Y:S01]  /*a0c0*/  SHF.L.U32 R5, R143, 0x10, RZ ;  /* 0x000000108f057819 */ /* 0x000fe200000006ff */
[C---:B------:R-:W-:Y:S01]  /*a0d0*/  FFMA R51, R83.reuse, R4, R51 ;  /* 0x0000000453337223 */ /* 0x040fe20000000033 */
[C---:B------:R-:W-:Y:S01]  /*a0e0*/  LOP3.LUT R4, R142.reuse, 0xffff0000, RZ, 0xc0, !PT ;  /* 0xffff00008e047812 */ /* 0x040fe200078ec0ff */
[C---:B------:R-:W-:Y:S01]  /*a0f0*/  FFMA R52, R83.reuse, R3, R52 ;  /* 0x0000000353347223 */ /* 0x040fe20000000034 */
[----:B------:R-:W-:Y:S01]  /*a100*/  SHF.L.U32 R3, R142, 0x10, RZ ;  /* 0x000000108e037819 */ /* 0x000fe200000006ff */
[----:B------:R-:W-:Y:S01]  /*a110*/  FFMA R53, R83, R0, R53 ;  /* 0x0000000053357223 */ /* 0x000fe20000000035 */
[----:B-1----:R-:W-:Y:S02]  /*a120*/  F2FP.BF16.F32.PACK_AB R12, R43, R42 ;  /* 0x0000002a2b0c723e */ /* 0x002fe400000010ff */
[----:B------:R-:W-:Y:S01]  /*a130*/  F2FP.BF16.F32.PACK_AB R13, R45, R44 ;  /* 0x0000002c2d0d723e */ /* 0x000fe200000010ff */
[----:B------:R-:W-:Y:S01]  /*a140*/  FFMA R54, R83, R3, R54 ;  /* 0x0000000353367223 */ /* 0x000fe20000000036 */
[----:B------:R-:W-:Y:S01]  /*a150*/  F2FP.BF16.F32.PACK_AB R14, R47, R46 ;  /* 0x0000002e2f0e723e */ /* 0x000fe200000010ff */
[----:B------:R-:W-:Y:S01]  /*a160*/  FFMA R55, R83, R4, R55 ;  /* 0x0000000453377223 */ /* 0x000fe20000000037 */
[----:B------:R-:W-:Y:S01]  /*a170*/  F2FP.BF16.F32.PACK_AB R15, R49, R48 ;  /* 0x00000030310f723e */ /* 0x000fe200000010ff */
[C---:B------:R-:W-:Y:S01]  /*a180*/  FFMA R56, R83.reuse, R5, R56 ;  /* 0x0000000553387223 */ /* 0x040fe20000000038 */
[----:B------:R-:W-:Y:S01]  /*a190*/  FFMA R57, R83, R6, R57 ;  /* 0x0000000653397223 */ /* 0x000fe20000000039 */
[----:B------:R-:W-:Y:S02]  /*a1a0*/  F2FP.BF16.F32.PACK_AB R4, R51, R50 ;  /* 0x000000323304723e */ /* 0x000fe400000010ff */
[----:B------:R2:W-:Y:S01]  /*a1b0*/  STS.128 [R171+0x8400], R12 ;  /* 0x0084000cab007388 */ /* 0x0005e20000000c00 */
[----:B------:R-:W-:Y:S02]  /*a1c0*/  F2FP.BF16.F32.PACK_AB R5, R53, R52 ;  /* 0x000000343505723e */ /* 0x000fe400000010ff */
[----:B------:R-:W-:Y:S02]  /*a1d0*/  F2FP.BF16.F32.PACK_AB R6, R55, R54 ;  /* 0x000000363706723e */ /* 0x000fe400000010ff */
[----:B------:R-:W-:Y:S02]  /*a1e0*/  F2FP.BF16.F32.PACK_AB R7, R57, R56 ;  /* 0x000000383907723e */ /* 0x000fe400000010ff */
[----:B------:R-:W-:Y:S02]  /*a1f0*/  MOV R0, UR54 ;  /* 0x0000003600007c02 */ /* 0x000fe40008000f00 */
[----:B------:R-:W-:Y:S01]  /*a200*/  LEA R3, R105, UR48, 0x3 ;  /* 0x0000003069037c11 */ /* 0x000fe2000f8e18ff */
[----:B------:R2:W-:Y:S01]  /*a210*/  STS.128 [R170+0x8400], R4 ;  /* 0x00840004aa007388 */ /* 0x0005e20000000c00 */
[----:B------:R-:W-:Y:S04]  /*a220*/  @P6 LEA R0, R0, UR48, 0x3 ;  /* 0x0000003000006c11 */ /* 0x000fe8000f8e18ff */
[----:B------:R-:W-:Y:S01]  /*a230*/  @P6 IADD3 R0, PT, PT, R0, 0x50, RZ ;  /* 0x0000005000006810 */ /* 0x000fe20007ffe0ff */
[----:B------:R-:W-:Y:S01]  /*a240*/  @!PT LDS RZ, [RZ] ;  /* 0x00000000fffff984 */ /* 0x000fe20000000800 */
[----:B------:R-:W-:Y:S01]  /*a250*/  @!PT LDS RZ, [RZ] ;  /* 0x00000000fffff984 */ /* 0x000fe20000000800 */
[----:B------:R-:W-:Y:S01]  /*a260*/  @!PT LDS RZ, [RZ] ;  /* 0x00000000fffff984 */ /* 0x000fe20000000800 */
[----:B------:R-:W-:Y:S01]  /*a270*/  @!PT LDS RZ, [RZ] ;  /* 0x00000000fffff984 */ /* 0x000fe20000000800 */
[----:B------:R1:W-:Y:S06]  /*a280*/  MEMBAR.ALL.CTA ;  /* 0x0000000000007992 */ /* 0x0003ec0000008000 */
[----:B-1----:R-:W1:Y:S01]  /*a290*/  FENCE.VIEW.ASYNC.S ;  /* 0x00000000000073c6 */ /* 0x002e620000000000 */
[----:B------:R-:W-:Y:S01]  /*a2a0*/  @P6 PRMT R0, R179, 0x654, R0 ;  /* 0x00000654b3006816 */ /* 0x000fe20000000000 */
[----:B-1----:R-:W-:Y:S06]  /*a2b0*/  BAR.SYNC.DEFER_BLOCKING 0x1, 0x80 ;  /* 0x0042000000007b1d */ /* 0x002fec0000010000 */
        /* <DEDUP_REMOVED lines=11> */
.L_x_126:
[----:B------:R-:W-:Y:S05]  /*a370*/  BSYNC.RECONVERGENT B0 ;  /* 0x0000000000007941 */ /* 0x000fea0003800200 */
.L_x_125:
[----:B------:R-:W-:Y:S01]  /*a380*/  BAR.SYNC.DEFER_BLOCKING 0x1, 0x80 ;  /* 0x0042000000007b1d */ /* 0x000fe20000010000 */
[----:B------:R-:W-:Y:S01]  /*a390*/  UIADD3 UR51, UPT, UPT, UR54, 0x1, URZ ;  /* 0x0000000136337890 */ /* 0x000fe2000fffe0ff */
[----:B------:R-:W-:Y:S03]  /*a3a0*/  ISETP.NE.AND P0, PT, R79, RZ, PT ;  /* 0x000000ff4f00720c */ /* 0x000fe60003f05270 */
[----:B------:R-:W-:Y:S01]  /*a3b0*/  UISETP.NE.AND UP0, UPT, UR51, 0x4, UPT ;  /* 0x000000043300788c */ /* 0x000fe2000bf05270 */
[----:B------:R-:W-:Y:S03]  /*a3c0*/  SEL R81, RZ, 0xc0, !P0 ;  /* 0x000000c0ff517807 */ /* 0x000fe60004000000 */
[----:B------:R-:W-:Y:S01]  /*a3d0*/  USEL UR51, UR51, URZ, UP0 ;  /* 0x000000ff33337287 */ /* 0x000fe20008000000 */
[----:B------:R1:W-:Y:S01]  /*a3e0*/  @P6 SYNCS.ARRIVE.TRANS64.RED.A1T0 RZ, [R0+URZ], RZ ;  /* 0x000000ff00ff69a7 */ /* 0x0003e200081004ff */
[----:B------:R-:W-:Y:S01]  /*a3f0*/  BSSY B1, `(.L_x_127) ;  /* 0x000001f000017945 */ /* 0x000fe20003800000 */
[----:B------:R-:W4:Y:S02]  /*a400*/  @P6 SYNCS.PHASECHK.TRANS64.TRYWAIT P1, [R3+URZ+0x30], R16 ;  /* 0x00003010030065a7 */ /* 0x000f2400080211ff */
[----:B----4-:R-:W-:Y:S01]  /*a410*/  @P6 SEL R107, RZ, 0x1, !P1 ;  /* 0x00000001ff6b6807 */ /* 0x010fe20004800000 */
[----:B-1----:R-:W-:Y:S06]  /*a420*/  @!P6 BRA `(.L_x_128) ;  /* 0x00000000006ce947 */ /* 0x002fec0003800000 */
[----:B------:R-:W-:Y:S01]  /*a430*/  ISETP.NE.AND P2, PT, R112, RZ, PT ;  /* 0x000000ff7000720c */ /* 0x000fe20003f45270 */
[----:B------:R-:W-:Y:S01]  /*a440*/  BSSY B0, `(.L_x_129) ;  /* 0x000000b000007945 */ /* 0x000fe20003800000 */
[----:B------:R-:W-:Y:S11]  /*a450*/  ISETP.NE.AND P0, PT, R107, RZ, PT ;  /* 0x000000ff6b00720c */ /* 0x000ff60003f05270 */
[----:B------:R-:W-:Y:S05]  /*a460*/  @P2 IMAD R105, R105, 0x4000, R178 ;  /* 0x0000400069692824 */ /* 0x000fea00078e02b2 */
[----:B--2---:R-:W-:Y:S04]  /*a470*/  @P2 IADD3 R9, PT, PT, R105, UR48, RZ ;  /* 0x0000003069092c10 */ /* 0x004fe8000fffe0ff */
[----:B------:R-:W-:Y:S01]  /*a480*/  @P2 IADD3 R7, PT, PT, R104, R9, RZ ;  /* 0x0000000968072210 */ /* 0x000fe20007ffe0ff */
[--C-:B------:R-:W-:Y:S02]  /*a490*/  @P2 IMAD.IADD R5, R86, 0x1, R9.reuse ;  /* 0x0000000156052824 */ /* 0x100fe400078e0209 */
[----:B------:R-:W-:Y:S01]  /*a4a0*/  @P2 IMAD.IADD R4, R106, 0x1, R9 ;  /* 0x000000016a042824 */ /* 0x000fe200078e0209 */
[----:B------:R-:W-:Y:S06]  /*a4b0*/  @P0 BRA `(.L_x_130) ;  /* 0x00000000000c0947 */ /* 0x000fec0003800000 */
[----:B------:R-:W-:Y:S04]  /*a4c0*/  SHF.L.U32 R0, R162, 0x1f, RZ ;  /* 0x0000001fa2007819 */ /* 0x000fe800000006ff */
[----:B------:R-:W1:Y:S02]  /*a4d0*/  SYNCS.PHASECHK.TRANS64.TRYWAIT P0, [R3+URZ+0x30], R0 ;  /* 0x00003000030075a7 */ /* 0x000e6400080011ff */
[----:B-1----:R-:W-:Y:S05]  /*a4e0*/  @!P0 BRA `(.L_x_131) ;  /* 0x0000002000008947 */ /* 0x002fea0003800000 */
.L_x_130:
[----:B------:R-:W-:Y:S05]  /*a4f0*/  BSYNC B0 ;  /* 0x0000000000007941 */ /* 0x000fea0003800000 */
.L_x_129:
[----:B------:R-:W-:Y:S11]  /*a500*/  ISETP.NE.AND P0, PT, R112, RZ, PT ;  /* 0x000000ff7000720c */ /* 0x000ff60003f05270 */
[----:B------:R-:W-:Y:S02]  /*a510*/  @!UPT UIADD3 URZ, UPT, UPT, URZ, URZ, URZ ;  /* 0x000000fffffff290 */ /* 0x000fe4000fffe0ff */
[----:B------:R4:W2:Y:S01]  /*a520*/  @P0 LDS.128 R88, [R105+UR48+0x400] ;  /* 0x0004003069580984 */ /* 0x0008a20008000c00 */
[----:B-1----:R-:W-:Y:S01]  /*a530*/  @P0 IMAD.IADD R3, R104, 0x1, R5 ;  /* 0x0000000168030824 */ /* 0x002fe200078e0205 */
        /* <DEDUP_REMOVED lines=10> */
.L_x_128:
[----:B------:R-:W-:Y:S05]  /*a5e0*/  BSYNC B1 ;  /* 0x0000000000017941 */ /* 0x000fea0003800000 */
.L_x_127:
[----:B------:R-:W-:Y:S01]  /*a5f0*/  IMAD.IADD R16, R78, 0x1, R81 ;  /* 0x000000014e107824 */ /* 0x000fe200078e0251 */
[----:B------:R-:W-:Y:S04]  /*a600*/  BSSY.RECONVERGENT B6, `(.L_x_132) ;  /* 0x0000015000067945 */ /* 0x000fe80003800200 */
[----:B----4-:R-:W-:Y:S04]  /*a610*/  SHF.R.U32.HI R3, RZ, 0x15, R16 ;  /* 0x00000015ff037819 */ /* 0x010fe80000011610 */
[----:B------:R-:W-:Y:S11]  /*a620*/  LOP3.LUT P0, RZ, R3, 0x3, R158, 0x48, !PT ;  /* 0x0000000303ff7812 */ /* 0x000ff6000780489e */
[----:B------:R-:W-:Y:S02]  /*a630*/  @!UPT UIADD3 URZ, UPT, UPT, URZ, URZ, URZ ;  /* 0x000000fffffff290 */ /* 0x000fe4000fffe0ff */
[----:B------:R-:W-:Y:S05]  /*a640*/  @!P0 BRA `(.L_x_133) ;  /* 0x0000000000408947 */ /* 0x000fea0003800000 */
[----:B------:R-:W4:Y:S01]  /*a650*/  LDCU.64 UR8, c[0x4][0x70] ;  /* 0x01000e00ff0877ac */ /* 0x000f220008000a00 */
[----:B--2---:R-:W-:Y:S01]  /*a660*/  MOV R15, 0x0 ;  /* 0x00000000000f7802 */ /* 0x004fe20000000f00 */
[----:B------:R-:W-:Y:S02]  /*a670*/  HFMA2 R12, -RZ, RZ, 0, 5.9604644775390625e-08 ;  /* 0x00000001ff0c7431 */ /* 0x000fe400000001ff */
[----:B------:R-:W-:Y:S02]  /*a680*/  IMAD.MOV.U32 R8, RZ, RZ, 0x192 ;  /* 0x00000192ff087424 */ /* 0x000fe400078e00ff */
[----:B------:R-:W-:Y:S01]  /*a690*/  IMAD.MOV.U32 R13, RZ, RZ, RZ ;  /* 0x000000ffff0d7224 */ /* 0x000fe200078e00ff */
[----:B------:R-:W2:Y:S01]  /*a6a0*/  LDCU.64 UR6, c[0x4][0x78] ;  /* 0x01000f00ff0677ac */ /* 0x000ea20008000a00 */
[----:B------:R-:W1:Y:S01]  /*a6b0*/  LDC.64 R14, c[0x4][R15] ;  /* 0x010000000f0e7b82 */ /* 0x000e620000000a00 */
[----:B------:R-:W5:Y:S01]  /*a6c0*/  LDCU.64 UR4, c[0x4][0x10] ;  /* 0x01000200ff0477ac */ /* 0x000f620008000a00 */
[----:B----4-:R-:W-:Y:S01]  /*a6d0*/  MOV R5, UR9 ;  /* 0x0000000900057c02 */ /* 0x010fe20008000f00 */
[----:B------:R-:W-:Y:S01]  /*a6e0*/  IMAD.U32 R4, RZ, RZ, UR8 ;  /* 0x00000008ff047e24 */ /* 0x000fe2000f8e00ff */
[----:B--2---:R-:W-:Y:S01]  /*a6f0*/  MOV R7, UR7 ;  /* 0x0000000700077c02 */ /* 0x004fe20008000f00 */
[----:B------:R-:W-:Y:S01]  /*a700*/  IMAD.U32 R6, RZ, RZ, UR6 ;  /* 0x00000006ff067e24 */ /* 0x000fe2000f8e00ff */
[----:B-----5:R-:W-:Y:S01]  /*a710*/  MOV R11, UR5 ;  /* 0x00000005000b7c02 */ /* 0x020fe20008000f00 */
[----:B------:R-:W-:Y:S02]  /*a720*/  IMAD.U32 R10, RZ, RZ, UR4 ;  /* 0x00000004ff0a7e24 */ /* 0x000fe4000f8e00ff */
[----:B------:R-:W-:Y:S07]  /*a730*/  LEPC R20, `(.L_x_133) ;  /* 0x000000001014794e */ /* 0x000fee0000000000 */
[----:B-1-3--:R-:W-:Y:S05]  /*a740*/  CALL.ABS.NOINC R14 ;  /* 0x000000000e007343 */ /* 0x00afea0003c00000 */
.L_x_133:
[----:B------:R-:W-:Y:S05]  /*a750*/  BSYNC.RECONVERGENT B6 ;  /* 0x0000000000067941 */ /* 0x000fea0003800200 */
.L_x_132:
[----:B--2---:R-:W-:Y:S01]  /*a760*/  SHF.L.U32 R78, R88, 0x10, RZ ;  /* 0x00000010584e7819 */ /* 0x004fe200000006ff */
[----:B------:R-:W-:Y:S05]  /*a770*/  WARPSYNC.ALL ;  /* 0x0000000000007948 */ /* 0x000fea0003800000 */
[----:B------:R-:W-:Y:S01]  /*a780*/  R2UR UR4, R16 ;  /* 0x00000000100472ca */ /* 0x000fe200000e0000 */
[----:B------:R-:W-:Y:S01]  /*a790*/  BSSY.RECONVERGENT B0, `(.L_x_134) ;  /* 0x00000fc000007945 */ /* 0x000fe20003800200 */
[----:B------:R-:W-:Y:S02]  /*a7a0*/  LOP3.LUT R0, R88, 0xffff0000, RZ, 0xc0, !PT ;  /* 0xffff000058007812 */ /* 0x000fe400078ec0ff */
[C---:B------:R-:W-:Y:S02]  /*a7b0*/  SHF.L.U32 R3, R89.reuse, 0x10, RZ ;  /* 0x0000001059037819 */ /* 0x040fe400000006ff */
[----:B------:R-:W-:Y:S02]  /*a7c0*/  LOP3.LUT R80, R89, 0xffff0000, RZ, 0xc0, !PT ;  /* 0xffff000059507812 */ /* 0x000fe400078ec0ff */
[C---:B------:R-:W-:Y:S02]  /*a7d0*/  SHF.L.U32 R82, R90.reuse, 0x10, RZ ;  /* 0x000000105a527819 */ /* 0x040fe400000006ff */
[----:B------:R-:W-:Y:S02]  /*a7e0*/  LOP3.LUT R84, R90, 0xffff0000, RZ, 0xc0, !PT ;  /* 0xffff00005a547812 */ /* 0x000fe400078ec0ff */
[C---:B------:R-:W-:Y:S01]  /*a7f0*/  SHF.L.U32 R85, R91.reuse, 0x10, RZ ;  /* 0x000000105b557819 */ /* 0x040fe200000006ff */
[----:B------:R-:W2:Y:S01]  /*a800*/  LDTM.x64 R4, tmem[UR4] ;  /* 0x00000004000479ee */ /* 0x000ea20008340000 */
[----:B------:R-:W-:Y:S02]  /*a810*/  LOP3.LUT R86, R91, 0xffff0000, RZ, 0xc0, !PT ;  /* 0xffff00005b567812 */ /* 0x000fe400078ec0ff */
[C---:B-1----:R-:W-:Y:S02]  /*a820*/  SHF.L.U32 R87, R92.reuse, 0x10, RZ ;  /* 0x000000105c577819 */ /* 0x042fe400000006ff */
[----:B------:R-:W-:Y:S02]  /*a830*/  LOP3.LUT R88, R92, 0xffff0000, RZ, 0xc0, !PT ;  /* 0xffff00005c587812 */ /* 0x000fe400078ec0ff */
[C---:B------:R-:W-:Y:S02]  /*a840*/  SHF.L.U32 R89, R93.reuse, 0x10, RZ ;  /* 0x000000105d597819 */ /* 0x040fe400000006ff */
[----:B------:R-:W-:Y:S02]  /*a850*/  LOP3.LUT R90, R93, 0xffff0000, RZ, 0xc0, !PT ;  /* 0xffff00005d5a7812 */ /* 0x000fe400078ec0ff */
[C---:B------:R-:W-:Y:S02]  /*a860*/  SHF.L.U32 R91, R94.reuse, 0x10, RZ ;  /* 0x000000105e5b7819 */ /* 0x040fe400000006ff */
[----:B------:R-:W-:Y:S02]  /*a870*/  LOP3.LUT R92, R94, 0xffff0000, RZ, 0xc0, !PT ;  /* 0xffff00005e5c7812 */ /* 0x000fe400078ec0ff */
[C---:B------:R-:W-:Y:S02]  /*a880*/  SHF.L.U32 R93, R95.reuse, 0x10, RZ ;  /* 0x000000105f5d7819 */ /* 0x040fe400000006ff */
[----:B------:R-:W-:Y:S02]  /*a890*/  LOP3.LUT R94, R95, 0xffff0000, RZ, 0xc0, !PT ;  /* 0xffff00005f5e7812 */ /* 0x000fe400078ec0ff */
[C---:B------:R-:W-:Y:S02]  /*a8a0*/  SHF.L.U32 R95, R100.reuse, 0x10, RZ ;  /* 0x00000010645f7819 */ /* 0x040fe400000006ff */
[----:B------:R-:W-:Y:S02]  /*a8b0*/  LOP3.LUT R96, R100, 0xffff0000, RZ, 0xc0, !PT ;  /* 0xffff000064607812 */ /* 0x000fe400078ec0ff */
[C---:B------:R-:W-:Y:S01]  /*a8c0*/  SHF.L.U32 R97, R101.reuse, 0x10, RZ ;  /* 0x0000001065617819 */ /* 0x040fe200000006ff */
[C---:B--2---:R-:W-:Y:S01]  /*a8d0*/  FMUL R4, R76.reuse, R4 ;  /* 0x000000044c047220 */ /* 0x044fe20000400000 */
[----:B------:R-:W-:Y:S01]  /*a8e0*/  LOP3.LUT R98, R101, 0xffff0000, RZ, 0xc0, !PT ;  /* 0xffff000065627812 */ /* 0x000fe200078ec0ff */
[----:B------:R-:W-:Y:S01]  /*a8f0*/  FMUL R5, R76, R5 ;  /* 0x000000054c057220 */ /* 0x000fe20000400000 */
[C---:B------:R-:W-:Y:S01]  /*a900*/  SHF.L.U32 R99, R102.reuse, 0x10, RZ ;  /* 0x0000001066637819 */ /* 0x040fe200000006ff */
[C---:B------:R-:W-:Y:S01]  /*a910*/  FFMA R4, R83.reuse, R78, R4 ;  /* 0x0000004e53047223 */ /* 0x040fe20000000004 */
[----:B------:R-:W-:Y:S01]  /*a920*/  LOP3.LUT R100, R102, 0xffff0000, RZ, 0xc0, !PT ;  /* 0xffff000066647812 */ /* 0x000fe200078ec0ff */
[----:B------:R-:W-:Y:S01]  /*a930*/  FFMA R5, R83, R0, R5 ;  /* 0x0000000053057223 */ /* 0x000fe20000000005 */
[C---:B------:R-:W-:Y:S01]  /*a940*/  SHF.L.U32 R101, R103.reuse, 0x10, RZ ;  /* 0x0000001067657819 */ /* 0x040fe200000006ff */
[C---:B------:R-:W-:Y:S01]  /*a950*/  FMUL R6, R76.reuse, R6 ;  /* 0x000000064c067220 */ /* 0x040fe20000400000 */
[----:B------:R-:W-:Y:S01]  /*a960*/  LOP3.LUT R102, R103, 0xffff0000, RZ, 0xc0, !PT ;  /* 0xffff000067667812 */ /* 0x000fe200078ec0ff */
[----:B------:R-:W-:Y:S01]  /*a970*/  FMUL R7, R76, R7 ;  /* 0x000000074c077220 */ /* 0x000fe20000400000 */
[----:B------:R-:W-:Y:S01]  /*a980*/  F2FP.BF16.F32.PACK_AB R4, R5, R4 ;  /* 0x000000040504723e */ /* 0x000fe200000010ff */
[C---:B------:R-:W-:Y:S01]  /*a990*/  FFMA R6, R83.reuse, R3, R6 ;  /* 0x0000000353067223 */ /* 0x040fe20000000006 */
[C---:B------:R-:W-:Y:S01]  /*a9a0*/  SHF.L.U32 R103, R108.reuse, 0x10, RZ ;  /* 0x000000106c677819 */ /* 0x040fe200000006ff */
[----:B------:R-:W-:Y:S01]  /*a9b0*/  FFMA R7, R83, R80, R7 ;  /* 0x0000005053077223 */ /* 0x000fe20000000007 */
[----:B------:R-:W-:Y:S01]  /*a9c0*/  LOP3.LUT R104, R108, 0xffff0000, RZ, 0xc0, !PT ;  /* 0xffff00006c687812 */ /* 0x000fe200078ec0ff */
[C---:B------:R-:W-:Y:S01]  /*a9d0*/  FMUL R8, R76.reuse, R8 ;  /* 0x000000084c087220 */ /* 0x040fe20000400000 */
[----:B------:R-:W-:Y:S01]  /*a9e0*/  SHF.L.U32 R105, R109, 0x10, RZ ;  /* 0x000000106d697819 */ /* 0x000fe200000006ff */
[----:B------:R-:W-:Y:S01]  /*a9f0*/  FMUL R9, R76, R9 ;  /* 0x000000094c097220 */ /* 0x000fe20000400000 */
[----:B------:R-:W-:Y:S01]  /*aa00*/  F2FP.BF16.F32.PACK_AB R5, R7, R6 ;  /* 0x000000060705723e */ /* 0x000fe200000010ff */
[----:B------:R-:W-:Y:S01]  /*aa10*/  FFMA R8, R83, R82, R8 ;  /* 0x0000005253087223 */ /* 0x000fe20000000008 */
[----:B------:R-:W-:Y:S01]  /*aa20*/  LOP3.LUT R106, R109, 0xffff0000, RZ, 0xc0, !PT ;  /* 0xffff00006d6a7812 */ /* 0x000fe200078ec0ff */
[----:B------:R-:W-:Y:S01]  /*aa30*/  FFMA R9, R83, R84, R9 ;  /* 0x0000005453097223 */ /* 0x000fe20000000009 */
[----:B------:R-:W-:Y:S01]  /*aa40*/  SHF.L.U32 R107, R110, 0x10, RZ ;  /* 0x000000106e6b7819 */ /* 0x000fe200000006ff */
[----:B------:R-:W-:Y:S01]  /*aa50*/  FMUL R10, R76, R10 ;  /* 0x0000000a4c0a7220 */ /* 0x000fe20000400000 */
[----:B------:R-:W-:Y:S01]  /*aa60*/  LOP3.LUT R108, R110, 0xffff0000, RZ, 0xc0, !PT ;  /* 0xffff00006e6c7812 */ /* 0x000fe200078ec0ff */
[C---:B------:R-:W-:Y:S01]  /*aa70*/  FMUL R11, R76.reuse, R11 ;  /* 0x0000000b4c0b7220 */ /* 0x040fe20000400000 */
[----:B------:R-:W-:Y:S01]  /*aa80*/  F2FP.BF16.F32.PACK_AB R6, R9, R8 ;  /* 0x000000080906723e */ /* 0x000fe200000010ff */
[----:B------:R-:W-:Y:S01]  /*aa90*/  FFMA R10, R83, R85, R10 ;  /* 0x00000055530a7223 */ /* 0x000fe2000000000a */
[----:B------:R-:W-:Y:S01]  /*aaa0*/  SHF.L.U32 R109, R111, 0x10, RZ ;  /* 0x000000106f6d7819 */ /* 0x000fe200000006ff */
[----:B------:R-:W-:Y:S01]  /*aab0*/  FFMA R11, R83, R86, R11 ;  /* 0x00000056530b7223 */ /* 0x000fe2000000000b */
[----:B------:R-:W-:Y:S01]  /*aac0*/  LOP3.LUT R110, R111, 0xffff0000, RZ, 0xc0, !PT ;  /* 0xffff00006f6e7812 */ /* 0x000fe200078ec0ff */
[----:B------:R-:W-:Y:S01]  /*aad0*/  FMUL R0, R76, R12 ;  /* 0x0000000c4c007220 */ /* 0x000fe20000400000 */
[----:B------:R-:W-:Y:S01]  /*aae0*/  SHF.L.U32 R111, R116, 0x10, RZ ;  /* 0x00000010746f7819 */ /* 0x000fe200000006ff */
[C---:B------:R-:W-:Y:S01]  /*aaf0*/  FMUL R3, R76.reuse, R13 ;  /* 0x0000000d4c037220 */ /* 0x040fe20000400000 */
[----:B------:R-:W-:Y:S01]  /*ab00*/  F2FP.BF16.F32.PACK_AB R7, R11, R10 ;  /* 0x0000000a0b07723e */ /* 0x000fe200000010ff */
[----:B------:R-:W-:Y:S01]  /*ab10*/  FMUL R14, R76, R14 ;  /* 0x0000000e4c0e7220 */ /* 0x000fe20000400000 */
[----:B------:R-:W-:Y:S01]  /*ab20*/  LOP3.LUT R112, R116, 0xffff0000, RZ, 0xc0, !PT ;  /* 0xffff000074707812 */ /* 0x000fe200078ec0ff */
[C---:B------:R-:W-:Y:S01]  /*ab30*/  FMUL R15, R76.reuse, R15 ;  /* 0x0000000f4c0f7220 */ /* 0x040fe20000400000 */
[----:B------:R-:W-:Y:S01]  /*ab40*/  SHF.L.U32 R113, R117, 0x10, RZ ;  /* 0x0000001075717819 */ /* 0x000fe200000006ff */
[----:B------:R-:W-:Y:S01]  /*ab50*/  FFMA R0, R83, R87, R0 ;  /* 0x0000005753007223 */ /* 0x000fe20000000000 */
[----:B------:R-:W-:Y:S01]  /*ab60*/  LOP3.LUT R114, R117, 0xffff0000, RZ, 0xc0, !PT ;  /* 0xffff000075727812 */ /* 0x000fe200078ec0ff */
[----:B------:R-:W-:Y:S01]  /*ab70*/  FMUL R12, R76, R16 ;  /* 0x000000104c0c7220 */ /* 0x000fe20000400000 */
[C---:B------:R-:W-:Y:S01]  /*ab80*/  SHF.L.U32 R115, R118.reuse, 0x10, RZ ;  /* 0x0000001076737819 */ /* 0x040fe200000006ff */
[----:B------:R-:W-:Y:S01]  /*ab90*/  FFMA R3, R83, R88, R3 ;  /* 0x0000005853037223 */ /* 0x000fe20000000003 */
[----:B------:R-:W-:Y:S01]  /*aba0*/  LOP3.LUT R116, R118, 0xffff0000, RZ, 0xc0, !PT ;  /* 0xffff000076747812 */ /* 0x000fe200078ec0ff */
[C---:B------:R-:W-:Y:S01]  /*abb0*/  FMUL R13, R76.reuse, R17 ;  /* 0x000000114c0d7220 */ /* 0x040fe20000400000 */
[----:B------:R-:W-:Y:S01]  /*abc0*/  SHF.L.U32 R117, R119, 0x10, RZ ;  /* 0x0000001077757819 */ /* 0x000fe200000006ff */
[----:B------:R-:W-:Y:S01]  /*abd0*/  FFMA R14, R83, R89, R14 ;  /* 0x00000059530e7223 */ /* 0x000fe2000000000e */
[----:B------:R-:W-:Y:S01]  /*abe0*/  F2FP.BF16.F32.PACK_AB R8, R3, R0 ;  /* 0x000000000308723e */ /* 0x000fe200000010ff */
[----:B------:R-:W-:Y:S01]  /*abf0*/  FMUL R18, R76, R18 ;  /* 0x000000124c127220 */ /* 0x000fe20000400000 */
[----:B------:R-:W-:Y:S01]  /*ac00*/  LOP3.LUT R118, R119, 0xffff0000, RZ, 0xc0, !PT ;  /* 0xffff000077767812 */ /* 0x000fe200078ec0ff */
[----:B------:R-:W-:Y:S01]  /*ac10*/  FFMA R15, R83, R90, R15 ;  /* 0x0000005a530f7223 */ /* 0x000fe2000000000f */
[----:B------:R-:W-:Y:S01]  /*ac20*/  SHF.L.U32 R119, R124, 0x10, RZ ;  /* 0x000000107c777819 */ /* 0x000fe200000006ff */
[----:B------:R-:W-:Y:S01]  /*ac30*/  FMUL R19, R76, R19 ;  /* 0x000000134c137220 */ /* 0x000fe20000400000 */
[----:B------:R-:W-:Y:S01]  /*ac40*/  LOP3.LUT R120, R124, 0xffff0000, RZ, 0xc0, !PT ;  /* 0xffff00007c787812 */ /* 0x000fe200078ec0ff */
[----:B------:R1:W-:Y:S01]  /*ac50*/  STS.128 [R178+UR48+0xc400], R4 ;  /* 0x00c40004b2007988 */ /* 0x0003e20008000c30 */
[----:B------:R-:W-:Y:S01]  /*ac60*/  F2FP.BF16.F32.PACK_AB R9, R15, R14 ;  /* 0x0000000e0f09723e */ /* 0x000fe200000010ff */
[C---:B------:R-:W-:Y:S01]  /*ac70*/  FFMA R12, R83.reuse, R91, R12 ;  /* 0x0000005b530c7223 */ /* 0x040fe2000000000c */
[C---:B------:R-:W-:Y:S01]  /*ac80*/  FFMA R13, R83.reuse, R92, R13 ;  /* 0x0000005c530d7223 */ /* 0x040fe2000000000d */
[----:B------:R-:W-:Y:S01]  /*ac90*/  FFMA R18, R83, R93, R18 ;  /* 0x0000005d53127223 */ /* 0x000fe20000000012 */
[----:B------:R-:W-:Y:S01]  /*aca0*/  SHF.L.U32 R121, R125, 0x10, RZ ;  /* 0x000000107d797819 */ /* 0x000fe200000006ff */
[----:B------:R-:W-:Y:S01]  /*acb0*/  FFMA R19, R83, R94, R19 ;  /* 0x0000005e53137223 */ /* 0x000fe20000000013 */
[C---:B------:R-:W-:Y:S01]  /*acc0*/  FMUL R16, R76.reuse, R20 ;  /* 0x000000144c107220 */ /* 0x040fe20000400000 */
[----:B------:R-:W-:Y:S01]  /*acd0*/  F2FP.BF16.F32.PACK_AB R10, R13, R12 ;  /* 0x0000000c0d0a723e */ /* 0x000fe200000010ff */
[C---:B------:R-:W-:Y:S01]  /*ace0*/  FMUL R17, R76.reuse, R21 ;  /* 0x000000154c117220 */ /* 0x040fe20000400000 */
[C---:B------:R-:W-:Y:S01]  /*acf0*/  FMUL R22, R76.reuse, R22 ;  /* 0x000000164c167220 */ /* 0x040fe20000400000 */
[----:B------:R-:W-:Y:S01]  /*ad00*/  F2FP.BF16.F32.PACK_AB R11, R19, R18 ;  /* 0x00000012130b723e */ /* 0x000fe200000010ff */
[C---:B------:R-:W-:Y:S01]  /*ad10*/  FFMA R16, R83.reuse, R95, R16 ;  /* 0x0000005f53107223 */ /* 0x040fe20000000010 */
[----:B------:R-:W-:Y:S01]  /*ad20*/  FFMA R17, R83, R96, R17 ;  /* 0x0000006053117223 */ /* 0x000fe20000000011 */
[----:B------:R-:W-:Y:S01]  /*ad30*/  LOP3.LUT R122, R125, 0xffff0000, RZ, 0xc0, !PT ;  /* 0xffff00007d7a7812 */ /* 0x000fe200078ec0ff */
[----:B------:R-:W-:Y:S01]  /*ad40*/  FFMA R22, R83, R97, R22 ;  /* 0x0000006153167223 */ /* 0x000fe20000000016 */
[----:B------:R1:W-:Y:S01]  /*ad50*/  STS.128 [R177+0xc400], R8 ;  /* 0x00c40008b1007388 */ /* 0x0003e20000000c00 */
[C---:B------:R-:W-:Y:S01]  /*ad60*/  FMUL R23, R76.reuse, R23 ;  /* 0x000000174c177220 */ /* 0x040fe20000400000 */
[----:B------:R-:W-:Y:S01]  /*ad70*/  F2FP.BF16.F32.PACK_AB R16, R17, R16 ;  /* 0x000000101110723e */ /* 0x000fe200000010ff */
[C---:B------:R-:W-:Y:S01]  /*ad80*/  FMUL R20, R76.reuse, R24 ;  /* 0x000000184c147220 */ /* 0x040fe20000400000 */
[----:B------:R-:W-:Y:S01]  /*ad90*/  FMUL R21, R76, R25 ;  /* 0x000000194c157220 */ /* 0x000fe20000400000 */
[C---:B------:R-:W-:Y:S01]  /*ada0*/  SHF.L.U32 R123, R126.reuse, 0x10, RZ ;  /* 0x000000107e7b7819 */ /* 0x040fe200000006ff */
[C---:B------:R-:W-:Y:S01]  /*adb0*/  FFMA R23, R83.reuse, R98, R23 ;  /* 0x0000006253177223 */ /* 0x040fe20000000017 */
[C---:B------:R-:W-:Y:S01]  /*adc0*/  FFMA R20, R83.reuse, R99, R20 ;  /* 0x0000006353147223 */ /* 0x040fe20000000014 */
[----:B------:R-:W-:Y:S01]  /*add0*/  LOP3.LUT R124, R126, 0xffff0000, RZ, 0xc0, !PT ;  /* 0xffff00007e7c7812 */ /* 0x000fe200078ec0ff */
        /* <DEDUP_REMOVED lines=8> */
[----:B------:R-:W-:Y:S01]  /*ae60*/  SHF.L.U32 R125, R127, 0x10, RZ ;  /* 0x000000107f7d7819 */ /* 0x000fe200000006ff */
[----:B------:R-:W-:Y:S01]  /*ae70*/  FFMA R24, R83, R103, R24 ;  /* 0x0000006753187223 */ /* 0x000fe20000000018 */
[C---:B------:R-:W-:Y:S01]  /*ae80*/  FMUL R25, R76.reuse, R29 ;  /* 0x0000001d4c197220 */ /* 0x040fe20000400000 */
[----:B------:R-:W-:Y:S01]  /*ae90*/  LOP3.LUT R126, R127, 0xffff0000, RZ, 0xc0, !PT ;  /* 0xffff00007f7e7812 */ /* 0x000fe200078ec0ff */
[C---:B------:R-:W-:Y:S01]  /*aea0*/  FMUL R30, R76.reuse, R30 ;  /* 0x0000001e4c1e7220 */ /* 0x040fe20000400000 */
[----:B------:R-:W-:Y:S01]  /*aeb0*/  F2FP.BF16.F32.PACK_AB R19, R27, R26 ;  /* 0x0000001a1b13723e */ /* 0x000fe200000010ff */
[C---:B------:R-:W-:Y:S01]  /*aec0*/  FFMA R25, R83.reuse, R104, R25 ;  /* 0x0000006853197223 */ /* 0x040fe20000000019 */
[----:B------:R-:W-:Y:S01]  /*aed0*/  FMUL R31, R76, R31 ;  /* 0x0000001f4c1f7220 */ /* 0x000fe20000400000 */
[----:B------:R-:W-:Y:S01]  /*aee0*/  FFMA R30, R83, R105, R30 ;  /* 0x00000069531e7223 */ /* 0x000fe2000000001e */
[----:B------:R-:W-:Y:S01]  /*aef0*/  SHF.L.U32 R127, R132, 0x10, RZ ;  /* 0x00000010847f7819 */ /* 0x000fe200000006ff */
[----:B------:R1:W-:Y:S01]  /*af00*/  STS.128 [R176+0xc400], R16 ;  /* 0x00c40010b0007388 */ /* 0x0003e20000000c00 */
[----:B------:R-:W-:Y:S01]  /*af10*/  F2FP.BF16.F32.PACK_AB R24, R25, R24 ;  /* 0x000000181918723e */ /* 0x000fe200000010ff */
[C---:B------:R-:W-:Y:S01]  /*af20*/  FFMA R31, R83.reuse, R106, R31 ;  /* 0x0000006a531f7223 */ /* 0x040fe2000000001f */
[C---:B------:R-:W-:Y:S01]  /*af30*/  FMUL R28, R76.reuse, R32 ;  /* 0x000000204c1c7220 */ /* 0x040fe20000400000 */
[C---:B------:R-:W-:Y:S01]  /*af40*/  FMUL R29, R76.reuse, R33 ;  /* 0x000000214c1d7220 */ /* 0x040fe20000400000 */
[----:B------:R-:W-:Y:S01]  /*af50*/  FMUL R34, R76, R34 ;  /* 0x000000224c227220 */ /* 0x000fe20000400000 */
[----:B------:R-:W-:Y:S01]  /*af60*/  LOP3.LUT R128, R132, 0xffff0000, RZ, 0xc0, !PT ;  /* 0xffff000084807812 */ /* 0x000fe200078ec0ff */
[----:B------:R-:W-:Y:S01]  /*af70*/  FFMA R28, R83, R107, R28 ;  /* 0x0000006b531c7223 */ /* 0x000fe2000000001c */
[----:B------:R-:W-:Y:S01]  /*af80*/  F2FP.BF16.F32.PACK_AB R25, R31, R30 ;  /* 0x0000001e1f19723e */ /* 0x000fe200000010ff */
[C---:B------:R-:W-:Y:S01]  /*af90*/  FFMA R29, R83.reuse, R108, R29 ;  /* 0x0000006c531d7223 */ /* 0x040fe2000000001d */
[----:B------:R-:W-:Y:S01]  /*afa0*/  FFMA R34, R83, R109, R34 ;  /* 0x0000006d53227223 */ /* 0x000fe20000000022 */
[C---:B------:R-:W-:Y:S01]  /*afb0*/  FMUL R35, R76.reuse, R35 ;  /* 0x000000234c237220 */ /* 0x040fe20000400000 */
[----:B------:R-:W-:Y:S01]  /*afc0*/  SHF.L.U32 R129, R133, 0x10, RZ ;  /* 0x0000001085817819 */ /* 0x000fe200000006ff */
[C---:B------:R-:W-:Y:S01]  /*afd0*/  FMUL R32, R76.reuse, R36 ;  /* 0x000000244c207220 */ /* 0x040fe20000400000 */
[----:B------:R-:W-:Y:S01]  /*afe0*/  F2FP.BF16.F32.PACK_AB R26, R29, R28 ;  /* 0x0000001c1d1a723e */ /* 0x000fe200000010ff */
[C---:B------:R-:W-:Y:S01]  /*aff0*/  FFMA R35, R83.reuse, R110, R35 ;  /* 0x0000006e53237223 */ /* 0x040fe20000000023 */
[C---:B------:R-:W-:Y:S01]  /*b000*/  FMUL R33, R76.reuse, R37 ;  /* 0x000000254c217220 */ /* 0x040fe20000400000 */
[----:B------:R-:W-:Y:S01]  /*b010*/  FFMA R32, R83, R111, R32 ;  /* 0x0000006f53207223 */ /* 0x000fe20000000020 */
        /* <DEDUP_REMOVED lines=29> */
[C---:B------:R-:W-:Y:S01]  /*b1f0*/  FMUL R47, R76.reuse, R47 ;  /* 0x0000002f4c2f7220 */ /* 0x040fe20000400000 */
[C---:B------:R-:W-:Y:S01]  /*b200*/  FMUL R44, R76.reuse, R48 ;  /* 0x000000304c2c7220 */ /* 0x040fe20000400000 */
[----:B------:R-:W-:Y:S01]  /*b210*/  FMUL R45, R76, R49 ;  /* 0x000000314c2d7220 */ /* 0x000fe20000400000 */
[----:B------:R1:W-:Y:S01]  /*b220*/  STS.128 [R173+0xc400], R32 ;  /* 0x00c40020ad007388 */ /* 0x0003e20000000c00 */
[C---:B------:R-:W-:Y:S01]  /*b230*/  SHF.L.U32 R135, R140.reuse, 0x10, RZ ;  /* 0x000000108c877819 */ /* 0x040fe200000006ff */
[----:B------:R-:W-:Y:S01]  /*b240*/  FFMA R46, R83, R121, R46 ;  /* 0x00000079532e7223 */ /* 0x000fe2000000002e */
[----:B------:R-:W-:Y:S01]  /*b250*/  F2FP.BF16.F32.PACK_AB R40, R41, R40 ;  /* 0x000000282928723e */ /* 0x000fe200000010ff */
[C---:B------:R-:W-:Y:S01]  /*b260*/  FFMA R47, R83.reuse, R122, R47 ;  /* 0x0000007a532f7223 */ /* 0x040fe2000000002f */
[C---:B------:R-:W-:Y:S01]  /*b270*/  FFMA R44, R83.reuse, R123, R44 ;  /* 0x0000007b532c7223 */ /* 0x040fe2000000002c */
[----:B------:R-:W-:Y:S01]  /*b280*/  LOP3.LUT R136, R140, 0xffff0000, RZ, 0xc0, !PT ;  /* 0xffff00008c887812 */ /* 0x000fe200078ec0ff */
[C---:B------:R-:W-:Y:S01]  /*b290*/  FFMA R45, R83.reuse, R124, R45 ;  /* 0x0000007c532d7223 */ /* 0x040fe2000000002d */
[C---:B------:R-:W-:Y:S01]  /*b2a0*/  FMUL R50, R76.reuse, R50 ;  /* 0x000000324c327220 */ /* 0x040fe20000400000 */
[C---:B------:R-:W-:Y:S01]  /*b2b0*/  FMUL R51, R76.reuse, R51 ;  /* 0x000000334c337220 */ /* 0x040fe20000400000 */
[C---:B------:R-:W-:Y:S01]  /*b2c0*/  FMUL R48, R76.reuse, R52 ;  /* 0x000000344c307220 */ /* 0x040fe20000400000 */
[C---:B------:R-:W-:Y:S01]  /*b2d0*/  FMUL R49, R76.reuse, R53 ;  /* 0x000000354c317220 */ /* 0x040fe20000400000 */
[C---:B------:R-:W-:Y:S01]  /*b2e0*/  FFMA R50, R83.reuse, R125, R50 ;  /* 0x0000007d53327223 */ /* 0x040fe20000000032 */
        /* <DEDUP_REMOVED lines=9> */
[----:B------:R-:W-:Y:S01]  /*b380*/  FFMA R55, R83, R130, R55 ;  /* 0x0000008253377223 */ /* 0x000fe20000000037 */
[C---:B------:R-:W-:Y:S01]  /*b390*/  FMUL R59, R76.reuse, R59 ;  /* 0x0000003b4c3b7220 */ /* 0x040fe20000400000 */
[----:B------:R-:W-:Y:S01]  /*b3a0*/  F2FP.BF16.F32.PACK_AB R41, R47, R46 ;  /* 0x0000002e2f29723e */ /* 0x000fe200000010ff */
[----:B------:R-:W-:Y:S01]  /*b3b0*/  FFMA R52, R83, R131, R52 ;  /* 0x0000008353347223 */ /* 0x000fe20000000034 */
[----:B------:R-:W-:Y:S01]  /*b3c0*/  F2FP.BF16.F32.PACK_AB R42, R45, R44 ;  /* 0x0000002c2d2a723e */ /* 0x000fe200000010ff */
[C---:B------:R-:W-:Y:S01]  /*b3d0*/  FMUL R56, R76.reuse, R60 ;  /* 0x0000003c4c387220 */ /* 0x040fe20000400000 */
[----:B------:R-:W-:Y:S01]  /*b3e0*/  F2FP.BF16.F32.PACK_AB R43, R51, R50 ;  /* 0x00000032332b723e */ /* 0x000fe200000010ff */
[----:B------:R-:W-:Y:S01]  /*b3f0*/  FFMA R53, R83, R132, R53 ;  /* 0x0000008453357223 */ /* 0x000fe20000000035 */
[----:B------:R-:W-:Y:S01]  /*b400*/  SHF.L.U32 R137, R141, 0x10, RZ ;  /* 0x000000108d897819 */ /* 0x000fe200000006ff */
[C---:B------:R-:W-:Y:S01]  /*b410*/  FMUL R57, R76.reuse, R61 ;  /* 0x0000003d4c397220 */ /* 0x040fe20000400000 */
[----:B------:R-:W-:Y:S01]  /*b420*/  FFMA R58, R83, R133, R58 ;  /* 0x00000085533a7223 */ /* 0x000fe2000000003a */
[----:B------:R1:W-:Y:S01]  /*b430*/  STS.128 [R172+0xc400], R40 ;  /* 0x00c40028ac007388 */ /* 0x0003e20000000c00 */
[----:B------:R-:W-:Y:S01]  /*b440*/  LOP3.LUT R138, R141, 0xffff0000, RZ, 0xc0, !PT ;  /* 0xffff00008d8a7812 */ /* 0x000fe200078ec0ff */
[----:B------:R-:W-:Y:S01]  /*b450*/  FMUL R62, R76, R62 ;  /* 0x0000003e4c3e7220 */ /* 0x000fe20000400000 */
[C---:B------:R-:W-:Y:S01]  /*b460*/  FFMA R59, R83.reuse, R134, R59 ;  /* 0x00000086533b7223 */ /* 0x040fe2000000003b */
[----:B------:R-:W-:Y:S01]  /*b470*/  SHF.L.U32 R139, R142, 0x10, RZ ;  /* 0x000000108e8b7819 */ /* 0x000fe200000006ff */
[----:B------:R-:W-:Y:S01]  /*b480*/  FMUL R63, R76, R63 ;  /* 0x0000003f4c3f7220 */ /* 0x000fe20000400000 */
[C---:B------:R-:W-:Y:S01]  /*b490*/  FFMA R56, R83.reuse, R135, R56 ;  /* 0x0000008753387223 */ /* 0x040fe20000000038 */
[----:B------:R-:W-:Y:S01]  /*b4a0*/  LOP3.LUT R140, R142, 0xffff0000, RZ, 0xc0, !PT ;  /* 0xffff00008e8c7812 */ /* 0x000fe200078ec0ff */
[C---:B------:R-:W-:Y:S01]  /*b4b0*/  FMUL R60, R76.reuse, R64 ;  /* 0x000000404c3c7220 */ /* 0x040fe20000400000 */
[----:B------:R-:W-:Y:S01]  /*b4c0*/  FFMA R57, R83, R136, R57 ;  /* 0x0000008853397223 */ /* 0x000fe20000000039 */
[----:B------:R-:W-:Y:S01]  /*b4d0*/  SHF.L.U32 R141, R143, 0x10, RZ ;  /* 0x000000108f8d7819 */ /* 0x000fe200000006ff */
[C---:B------:R-:W-:Y:S01]  /*b4e0*/  FMUL R61, R76.reuse, R65 ;  /* 0x000000414c3d7220 */ /* 0x040fe20000400000 */
[----:B------:R-:W-:Y:S01]  /*b4f0*/  FFMA R62, R83, R137, R62 ;  /* 0x00000089533e7223 */ /* 0x000fe2000000003e */
[----:B------:R-:W-:Y:S01]  /*b500*/  LOP3.LUT R142, R143, 0xffff0000, RZ, 0xc0, !PT ;  /* 0xffff00008f8e7812 */ /* 0x000fe200078ec0ff */
[C---:B------:R-:W-:Y:S01]  /*b510*/  FMUL R66, R76.reuse, R66 ;  /* 0x000000424c427220 */ /* 0x040fe20000400000 */
[----:B------:R-:W-:Y:S01]  /*b520*/  F2FP.BF16.F32.PACK_AB R48, R49, R48 ;  /* 0x000000303130723e */ /* 0x000fe200000010ff */
[----:B------:R-:W-:Y:S01]  /*b530*/  FFMA R63, R83, R138, R63 ;  /* 0x0000008a533f7223 */ /* 0x000fe2000000003f */
[----:B------:R-:W-:Y:S01]  /*b540*/  FMUL R67, R76, R67 ;  /* 0x000000434c437220 */ /* 0x000fe20000400000 */
        /* <DEDUP_REMOVED lines=12> */
[----:B------:R-:W-:Y:S03]  /*b610*/  ISETP.NE.AND P0, PT, R165, RZ, PT ;  /* 0x000000ffa500720c */ /* 0x000fe60003f05270 */
        /* <DEDUP_REMOVED lines=18> */
[----:B--2---:R-:W-:Y:S04]  /*b740*/  DEPBAR.LE SB0, 0x1 ;  /* 0x000080400000791a */ /* 0x004fe80000000000 */
.L_x_135:
[----:B------:R-:W-:Y:S05]  /*b750*/  BSYNC.RECONVERGENT B0 ;  /* 0x0000000000007941 */ /* 0x000fea0003800200 */
.L_x_134:
[----:B------:R-:W-:Y:S01]  /*b760*/  BAR.SYNC.DEFER_BLOCKING 0x1, 0x80 ;  /* 0x0042000000007b1d */ /* 0x000fe20000010000 */
[----:B------:R-:W-:Y:S09]  /*b770*/  UISETP.NE.AND UP0, UPT, UR49, -0x4, UPT ;  /* 0xfffffffc3100788c */ /* 0x000ff2000bf05270 */
[----:B------:R-:W-:Y:S05]  /*b780*/  BRA.U !UP0, `(.L_x_136) ;  /* 0x0000000108247547 */ /* 0x000fea000b800000 */
[----:B------:R-:W-:Y:S01]  /*b790*/  ISETP.NE.AND P0, PT, R174, RZ, PT ;  /* 0x000000ffae00720c */ /* 0x000fe20003f05270 */
[----:B------:R-:W-:Y:S01]  /*b7a0*/  IMAD.U32 R0, RZ, RZ, UR51 ;  /* 0x00000033ff007e24 */ /* 0x000fe2000f8e00ff */
[----:B------:R-:W-:Y:S04]  /*b7b0*/  UIADD3 UR51, UPT, UPT, UR51, 0x1, URZ ;  /* 0x0000000133337890 */ /* 0x000fe8000fffe0ff */
[----:B------:R-:W-:Y:S04]  /*b7c0*/  UISETP.NE.AND UP0, UPT, UR51, 0x4, UPT ;  /* 0x000000043300788c */ /* 0x000fe8000bf05270 */
[----:B------:R-:W-:Y:S03]  /*b7d0*/  USEL UR51, UR51, URZ, UP0 ;  /* 0x000000ff33337287 */ /* 0x000fe60008000000 */
[----:B------:R-:W-:Y:S05]  /*b7e0*/  @P0 LEA R0, R0, UR48, 0x3 ;  /* 0x0000003000000c11 */ /* 0x000fea000f8e18ff */
[----:B------:R-:W-:Y:S05]  /*b7f0*/  @P0 VIADD R0, R0, 0x50 ;  /* 0x0000005000000836 */ /* 0x000fea0000000000 */
[----:B------:R-:W-:Y:S04]  /*b800*/  @P0 PRMT R0, R179, 0x654, R0 ;  /* 0x00000654b3000816 */ /* 0x000fe80000000000 */
[----:B------:R2:W-:Y:S03]  /*b810*/  @P0 SYNCS.ARRIVE.TRANS64.RED.A1T0 RZ, [R0+URZ], RZ ;  /* 0x000000ff00ff09a7 */ /* 0x0005e600081004ff */
.L_x_136:
[----:B------:R-:W-:Y:S01]  /*b820*/  ISETP.NE.AND P1, PT, R166, RZ, PT ;  /* 0x000000ffa600720c */ /* 0x000fe20003f25270 */
[----:B--2---:R-:W-:Y:S01]  /*b830*/  IMAD.IADD R0, R77, 0x1, R152 ;  /* 0x000000014d007824 */ /* 0x004fe200078e0298 */
[----:B------:R-:W-:Y:S01]  /*b840*/  ISETP.NE.AND P0, PT, R169, 0x2, PT ;  /* 0x00000002a900780c */ /* 0x000fe20003f05270 */
[----:B------:R-:W-:Y:S01]  /*b850*/  UIADD3 UR49, UPT, UPT, UR49, 0x4, URZ ;  /* 0x0000000431317890 */ /* 0x000fe2000fffe0ff */
[----:B------:R-:W-:Y:S01]  /*b860*/  LOP3.LUT R79, R79, 0x1, RZ, 0x3c, !PT ;  /* 0x000000014f4f7812 */ /* 0x000fe200078e3cff */
[----:B------:R-:W-:Y:S01]  /*b870*/  IMAD.IADD R20, R75, 0x1, R150 ;  /* 0x000000014b147824 */ /* 0x000fe200078e0296 */
[----:B------:R-:W-:Y:S02]  /*b880*/  R2UR UR20, R0 ;  /* 0x00000000001472ca */ /* 0x000fe400000e0000 */
[----:B------:R-:W-:Y:S02]  /*b890*/  SEL R0, RZ, 0x1, P0 ;  /* 0x00000001ff007807 */ /* 0x000fe40000000000 */
[----:B------:R-:W-:Y:S02]  /*b8a0*/  SEL R169, R169, RZ, P0 ;  /* 0x000000ffa9a97207 */ /* 0x000fe40000000000 */
[----:B------:R-:W-:Y:S02]  /*b8b0*/  LOP3.LUT R161, R161, R0, RZ, 0x3c, !PT ;  /* 0x00000000a1a17212 */ /* 0x000fe400078e3cff */
[----:B------:R-:W-:Y:S01]  /*b8c0*/  @P1 R2UR UR36, R160 ;  /* 0x00000000a02412ca */ /* 0x000fe200000e0000 */
[----:B------:R-:W-:Y:S03]  /*b8d0*/  @!UPT UIADD3 URZ, UPT, UPT, URZ, URZ, URZ ;  /* 0x000000fffffff290 */ /* 0x000fe6000fffe0ff */
[----:B------:R-:W-:Y:S11]  /*b8e0*/  @P1 BRA `(.L_x_137) ;  /* 0xffffff9c00fc1947 */ /* 0x000ff6000383ffff */
[----:B------:R-:W-:Y:S01]  /*b8f0*/  SYNCS.ARRIVE.TRANS64.A1T0 RZ, [UR48+0xd0], RZ ;  /* 0x0000d0ffffff79a7 */ /* 0x000fe20008100030 */
[----:B------:R-:W-:-:S09]  /*b900*/  UISETP.NE.AND UP0, UPT, UR50, URZ, UPT ;  /* 0x000000ff3200728c */ /* 0x000fd2000bf05270 */
[----:B------:R-:W-:Y:S05]  /*b910*/  BRA.U !UP0, `(.L_x_138) ;  /* 0x0000000108487547 */ /* 0x000fea000b800000 */
[----:B------:R-:W2:Y:S02]  /*b920*/  LDCU.64 UR4, c[0x0][0xc90] ;  /* 0x00019200ff0477ac */ /* 0x000ea40008000a00 */
[----:B--2---:R-:W-:-:S04]  /*b930*/  UISETP.NE.U32.AND UP0, UPT, UR4, URZ, UPT ;  /* 0x000000ff0400728c */ /* 0x004fc8000bf05070 */
[----:B------:R-:W-:-:S09]  /*b940*/  UISETP.NE.AND.EX UP0, UPT, UR5, URZ, UPT, UP0 ;  /* 0x000000ff0500728c */ /* 0x000fd2000bf05300 */
[----:B------:R-:W-:Y:S05]  /*b950*/  BRA.U UP0, `(.L_x_139) ;  /* 0x00000001000c7547 */ /* 0x000fea000b800000 */
[----:B------:R-:W-:-:S13]  /*b960*/  FSETP.NEU.AND P0, PT, R83, RZ, PT ;  /* 0x000000ff5300720b */ /* 0x000fda0003f0d000 */
[----:B------:R-:W-:Y:S05]  /*b970*/  @!P0 EXIT ;  /* 0x000000000000894d */ /* 0x000fea0003800000 */
[----:B------:R-:W-:Y:S05]  /*b980*/  BRA `(.L_x_138) ;  /* 0x00000000002c7947 */ /* 0x000fea0003800000 */
.L_x_139:
[----:B------:R-:W-:Y:S01]  /*b990*/  ISETP.NE.AND P0, PT, R167, RZ, PT ;  /* 0x000000ffa700720c */ /* 0x000fe20003f05270 */
[----:B------:R-:W-:-:S12]  /*b9a0*/  BSSY.RECONVERGENT B0, `(.L_x_138) ;  /* 0x0000009000007945 */ /* 0x000fd80003800200 */
[----:B------:R-:W-:Y:S05]  /*b9b0*/  @P0 BRA `(.L_x_140) ;  /* 0x0000000000140947 */ /* 0x000fea0003800000 */
[----:B------:R-:W2:Y:S02]  /*b9c0*/  LDCU.64 UR4, c[0x0][0xc88] ;  /* 0x00019100ff0477ac */ /* 0x000ea40008000a00 */
[----:B--2---:R-:W-:-:S04]  /*b9d0*/  ISETP.NE.U32.AND P0, PT, RZ, UR4, PT ;  /* 0x00000004ff007c0c */ /* 0x004fc8000bf05070 */
[----:B------:R-:W-:-:S13]  /*b9e0*/  ISETP.NE.AND.EX P0, PT, RZ, UR5, PT, P0 ;  /* 0x00000005ff007c0c */ /* 0x000fda000bf05300 */
[----:B------:R-:W-:Y:S05]  /*b9f0*/  @!P0 EXIT ;  /* 0x000000000000894d */ /* 0x000fea0003800000 */
[----:B------:R-:W-:Y:S05]  /*ba00*/  BRA `(.L_x_141) ;  /* 0x0000000000087947 */ /* 0x000fea0003800000 */
.L_x_140:
[----:B------:R-:W-:-:S13]  /*ba10*/  FSETP.NEU.AND P0, PT, R83, RZ, PT ;  /* 0x000000ff5300720b */ /* 0x000fda0003f0d000 */
[----:B------:R-:W-:Y:S05]  /*ba20*/  @!P0 EXIT ;  /* 0x000000000000894d */ /* 0x000fea0003800000 */
.L_x_141:
[----:B------:R-:W-:Y:S05]  /*ba30*/  BSYNC.RECONVERGENT B0 ;  /* 0x0000000000007941 */ /* 0x000fea0003800200 */
.L_x_138:
[----:B------:R-:W-:Y:S01]  /*ba40*/  ULEA UR4, UR51, UR48, 0x3 ;  /* 0x0000003033047291 */ /* 0x000fe2000f8e18ff */
[----:B------:R-:W-:-:S04]  /*ba50*/  DEPBAR.LE SB0, 0x0 ;  /* 0x000080000000791a */ /* 0x000fc80000000000 */
[----:B------:R-:W-:-:S04]  /*ba60*/  UIADD3 UR4, UPT, UPT, UR4, 0x50, URZ ;  /* 0x0000005004047890 */ /* 0x000fc8000fffe0ff */
[----:B------:R-:W-:-:S09]  /*ba70*/  UPRMT UR4, UR37, 0x654, UR4 ;  /* 0x0000065425047896 */ /* 0x000fd20008000004 */
[----:B------:R-:W-:Y:S01]  /*ba80*/  SYNCS.ARRIVE.TRANS64.RED.A1T0 RZ, [UR4], RZ ;  /* 0x000000ffffff79a7 */ /* 0x000fe20008100404 */
[----:B------:R-:W-:Y:S05]  /*ba90*/  EXIT ;  /* 0x000000000000794d */ /* 0x000fea0003800000 */
.L_x_24:
[----:B------:R1:W1:Y:S02]  /*baa0*/  SYNCS.PHASECHK.TRANS64.TRYWAIT P0, [R2+URZ+0xc0], R3 ;  /* 0x0000c003020075a7 */ /* 0x00026400080011ff */
[----:B-1----:R-:W-:Y:S05]  /*bab0*/  @!P0 NANOSLEEP.SYNCS 0x989680 ;  /* 0x009896800000895d */ /* 0x002fea0003900000 */
[----:B------:R-:W1:Y:S02]  /*bac0*/  @!P0 SYNCS.PHASECHK.TRANS64 P0, [R2+URZ+0xc0], R3 ;  /* 0x0000c003020085a7 */ /* 0x000e6400080010ff */
[----:B-1----:R-:W-:Y:S05]  /*bad0*/  @!P0 BRA `(.L_x_24) ;  /* 0xfffffffc00f08947 */ /* 0x002fea000383ffff */
[----:B------:R-:W-:Y:S05]  /*bae0*/  BRA `(.L_x_142) ;  /* 0xffffff5c00687947 */ /* 0x000fea000383ffff */
.L_x_27:
[----:B------:R-:W-:-:S07]  /*baf0*/  MOV R2, UR33 ;  /* 0x0000002100027c02 */ /* 0x000fce0008000f00 */
.L_x_143:
[----:B------:R1:W1:Y:S02]  /*bb00*/  SYNCS.PHASECHK.TRANS64.TRYWAIT P0, [R2+URZ+0x18], R5 ;  /* 0x00001805020075a7 */ /* 0x00026400080011ff */
[----:B-1----:R-:W-:Y:S05]  /*bb10*/  @!P0 NANOSLEEP.SYNCS 0x989680 ;  /* 0x009896800000895d */ /* 0x002fea0003900000 */
[----:B------:R-:W1:Y:S02]  /*bb20*/  @!P0 SYNCS.PHASECHK.TRANS64 P0, [R2+URZ+0x18], R5 ;  /* 0x00001805020085a7 */ /* 0x000e6400080010ff */
[----:B-1----:R-:W-:Y:S05]  /*bb30*/  @!P0 BRA `(.L_x_143) ;  /* 0xfffffffc00f08947 */ /* 0x002fea000383ffff */
[----:B------:R-:W-:Y:S05]  /*bb40*/  BRA `(.L_x_26) ;  /* 0xffffff5c00b47947 */ /* 0x000fea000383ffff */
.L_x_36:
[----:B-1----:R-:W-:-:S07]  /*bb50*/  MOV R2, UR33 ;  /* 0x0000002100027c02 */ /* 0x002fce0008000f00 */
.L_x_144:
[----:B-1----:R1:W2:Y:S02]  /*bb60*/  SYNCS.PHASECHK.TRANS64.TRYWAIT P0, [R2+URZ+0x18], R5 ;  /* 0x00001805020075a7 */ /* 0x0022a400080011ff */
[----:B--2---:R-:W-:Y:S05]  /*bb70*/  @!P0 NANOSLEEP.SYNCS 0x989680 ;  /* 0x009896800000895d */ /* 0x004fea0003900000 */
[----:B------:R-:W2:Y:S02]  /*bb80*/  @!P0 SYNCS.PHASECHK.TRANS64 P0, [R2+URZ+0x18], R5 ;  /* 0x00001805020085a7 */ /* 0x000ea400080010ff */
[----:B--2---:R-:W-:Y:S05]  /*bb90*/  @!P0 BRA `(.L_x_144) ;  /* 0xfffffffc00f08947 */ /* 0x004fea000383ffff */
[----:B------:R-:W-:Y:S05]  /*bba0*/  BRA `(.L_x_35) ;  /* 0xffffff6000cc7947 */ /* 0x000fea000383ffff */
.L_x_43:
[----:B-1----:R1:W2:Y:S02]  /*bbb0*/  SYNCS.PHASECHK.TRANS64.TRYWAIT P0, [R2+URZ+0x80], R3 ;  /* 0x00008003020075a7 */ /* 0x0022a400080011ff */
[----:B--2---:R-:W-:Y:S05]  /*bbc0*/  @!P0 NANOSLEEP.SYNCS 0x989680 ;  /* 0x009896800000895d */ /* 0x004fea0003900000 */
[----:B------:R-:W2:Y:S02]  /*bbd0*/  @!P0 SYNCS.PHASECHK.TRANS64 P0, [R2+URZ+0x80], R3 ;  /* 0x00008003020085a7 */ /* 0x000ea400080010ff */
[----:B--2---:R-:W-:Y:S05]  /*bbe0*/  @!P0 BRA `(.L_x_43) ;  /* 0xfffffffc00f08947 */ /* 0x004fea000383ffff */
[----:B------:R-:W-:Y:S05]  /*bbf0*/  BRA `(.L_x_145) ;  /* 0xffffff6400c07947 */ /* 0x000fea000383ffff */
.L_x_47:
[----:B----4-:R-:W-:-:S07]  /*bc00*/  MOV R0, UR4 ;  /* 0x0000000400007c02 */ /* 0x010fce0008000f00 */
.L_x_146:
[----:B-1----:R1:W2:Y:S02]  /*bc10*/  SYNCS.PHASECHK.TRANS64.TRYWAIT P0, [R0+URZ], R3 ;  /* 0x00000003000075a7 */ /* 0x0022a400080011ff */
[----:B--2---:R-:W-:Y:S05]  /*bc20*/  @!P0 NANOSLEEP.SYNCS 0x989680 ;  /* 0x009896800000895d */ /* 0x004fea0003900000 */
[----:B------:R-:W2:Y:S02]  /*bc30*/  @!P0 SYNCS.PHASECHK.TRANS64 P0, [R0+URZ], R3 ;  /* 0x00000003000085a7 */ /* 0x000ea400080010ff */
[----:B--2---:R-:W-:Y:S05]  /*bc40*/  @!P0 BRA `(.L_x_146) ;  /* 0xfffffffc00f08947 */ /* 0x004fea000383ffff */
[----:B------:R-:W-:Y:S05]  /*bc50*/  BRA `(.L_x_147) ;  /* 0xffffff6c00347947 */ /* 0x000fea000383ffff */
.L_x_48:
[----:B----4-:R-:W-:-:S07]  /*bc60*/  MOV R0, UR4 ;  /* 0x0000000400007c02 */ /* 0x010fce0008000f00 */
.L_x_148:
[----:B-1----:R1:W2:Y:S02]  /*bc70*/  SYNCS.PHASECHK.TRANS64.TRYWAIT P0, [R0+URZ], R3 ;  /* 0x00000003000075a7 */ /* 0x0022a400080011ff */
[----:B--2---:R-:W-:Y:S05]  /*bc80*/  @!P0 NANOSLEEP.SYNCS 0x989680 ;  /* 0x009896800000895d */ /* 0x004fea0003900000 */
[----:B------:R-:W2:Y:S02]  /*bc90*/  @!P0 SYNCS.PHASECHK.TRANS64 P0, [R0+URZ], R3 ;  /* 0x00000003000085a7 */ /* 0x000ea400080010ff */
[----:B--2---:R-:W-:Y:S05]  /*bca0*/  @!P0 BRA `(.L_x_148) ;  /* 0xfffffffc00f08947 */ /* 0x004fea000383ffff */
[----:B------:R-:W-:Y:S05]  /*bcb0*/  BRA `(.L_x_149) ;  /* 0xffffff6c00407947 */ /* 0x000fea000383ffff */
.L_x_51:
[----:B-1----:R1:W2:Y:S02]  /*bcc0*/  SYNCS.PHASECHK.TRANS64.TRYWAIT P0, [R0+URZ+0xb0], R5 ;  /* 0x0000b005000075a7 */ /* 0x0022a400080011ff */
[----:B--2---:R-:W-:Y:S05]  /*bcd0*/  @!P0 NANOSLEEP.SYNCS 0x989680 ;  /* 0x009896800000895d */ /* 0x004fea0003900000 */
[----:B------:R-:W2:Y:S02]  /*bce0*/  @!P0 SYNCS.PHASECHK.TRANS64 P0, [R0+URZ+0xb0], R5 ;  /* 0x0000b005000085a7 */ /* 0x000ea400080010ff */
[----:B--2---:R-:W-:Y:S05]  /*bcf0*/  @!P0 BRA `(.L_x_51) ;  /* 0xfffffffc00f08947 */ /* 0x004fea000383ffff */
[----:B------:R-:W-:Y:S05]  /*bd00*/  BRA `(.L_x_150) ;  /* 0xffffff6c00a07947 */ /* 0x000fea000383ffff */
.L_x_52:
[----:B------:R-:W-:-:S07]  /*bd10*/  MOV R0, UR5 ;  /* 0x0000000500007c02 */ /* 0x000fce0008000f00 */
.L_x_151:
[----:B-1----:R1:W2:Y:S02]  /*bd20*/  SYNCS.PHASECHK.TRANS64.TRYWAIT P0, [R0+URZ+0x90], R7 ;  /* 0x00009007000075a7 */ /* 0x0022a400080011ff */
[----:B--2---:R-:W-:Y:S05]  /*bd30*/  @!P0 NANOSLEEP.SYNCS 0x989680 ;  /* 0x009896800000895d */ /* 0x004fea0003900000 */
[----:B------:R-:W2:Y:S02]  /*bd40*/  @!P0 SYNCS.PHASECHK.TRANS64 P0, [R0+URZ+0x90], R7 ;  /* 0x00009007000085a7 */ /* 0x000ea400080010ff */
[----:B--2---:R-:W-:Y:S05]  /*bd50*/  @!P0 BRA `(.L_x_151) ;  /* 0xfffffffc00f08947 */ /* 0x004fea000383ffff */
[----:B------:R-:W-:Y:S05]  /*bd60*/  BRA `(.L_x_152) ;  /* 0xffffff6c00b07947 */ /* 0x000fea000383ffff */
.L_x_53:
[----:B-1----:R1:W2:Y:S02]  /*bd70*/  SYNCS.PHASECHK.TRANS64.TRYWAIT P1, [R0+URZ+0x80], R5 ;  /* 0x00008005000075a7 */ /* 0x0022a400080211ff */
[----:B--2---:R-:W-:Y:S05]  /*bd80*/  @!P1 NANOSLEEP.SYNCS 0x989680 ;  /* 0x009896800000995d */ /* 0x004fea0003900000 */
[----:B------:R-:W2:Y:S02]  /*bd90*/  @!P1 SYNCS.PHASECHK.TRANS64 P1, [R0+URZ+0x80], R5 ;  /* 0x00008005000095a7 */ /* 0x000ea400080210ff */
[----:B--2---:R-:W-:Y:S05]  /*bda0*/  @!P1 BRA `(.L_x_53) ;  /* 0xfffffffc00f09947 */ /* 0x004fea000383ffff */
[----:B------:R-:W-:Y:S05]  /*bdb0*/  BRA `(.L_x_153) ;  /* 0xffffff6c00e07947 */ /* 0x000fea000383ffff */
.L_x_56:
[----:B------:R-:W-:-:S07]  /*bdc0*/  MOV R0, UR5 ;  /* 0x0000000500007c02 */ /* 0x000fce0008000f00 */
.L_x_154:
[----:B-1----:R1:W2:Y:S02]  /*bdd0*/  SYNCS.PHASECHK.TRANS64.TRYWAIT P0, [R0+URZ+0x90], R3 ;  /* 0x00009003000075a7 */ /* 0x0022a400080011ff */
[----:B--2---:R-:W-:Y:S05]  /*bde0*/  @!P0 NANOSLEEP.SYNCS 0x989680 ;  /* 0x009896800000895d */ /* 0x004fea0003900000 */
[----:B------:R-:W2:Y:S02]  /*bdf0*/  @!P0 SYNCS.PHASECHK.TRANS64 P0, [R0+URZ+0x90], R3 ;  /* 0x00009003000085a7 */ /* 0x000ea400080010ff */
[----:B--2---:R-:W-:Y:S05]  /*be00*/  @!P0 BRA `(.L_x_154) ;  /* 0xfffffffc00f08947 */ /* 0x004fea000383ffff */
[----:B------:R-:W-:Y:S05]  /*be10*/  BRA `(.L_x_55) ;  /* 0xffffff7000347947 */ /* 0x000fea000383ffff */
.L_x_63:
[----:B-1----:R1:W2:Y:S02]  /*be20*/  SYNCS.PHASECHK.TRANS64.TRYWAIT P0, [R2+URZ+0x80], R5 ;  /* 0x00008005020075a7 */ /* 0x0022a400080011ff */
[----:B--2---:R-:W-:Y:S05]  /*be30*/  @!P0 NANOSLEEP.SYNCS 0x989680 ;  /* 0x009896800000895d */ /* 0x004fea0003900000 */
[----:B------:R-:W2:Y:S02]  /*be40*/  @!P0 SYNCS.PHASECHK.TRANS64 P0, [R2+URZ+0x80], R5 ;  /* 0x00008005020085a7 */ /* 0x000ea400080010ff */
[----:B--2---:R-:W-:Y:S05]  /*be50*/  @!P0 BRA `(.L_x_63) ;  /* 0xfffffffc00f08947 */ /* 0x004fea000383ffff */
[----:B------:R-:W-:Y:S05]  /*be60*/  BRA `(.L_x_155) ;  /* 0xffffff7800587947 */ /* 0x000fea000383ffff */
.L_x_66:
[----:B------:R-:W-:-:S07]  /*be70*/  MOV R2, UR23 ;  /* 0x0000001700027c02 */ /* 0x000fce0008000f00 */
.L_x_156:
[----:B-1----:R1:W2:Y:S02]  /*be80*/  SYNCS.PHASECHK.TRANS64.TRYWAIT P0, [R2+URZ], R5 ;  /* 0x00000005020075a7 */ /* 0x0022a400080011ff */
[----:B--2---:R-:W-:Y:S05]  /*be90*/  @!P0 NANOSLEEP.SYNCS 0x989680 ;  /* 0x009896800000895d */ /* 0x004fea0003900000 */
[----:B------:R-:W2:Y:S02]  /*bea0*/  @!P0 SYNCS.PHASECHK.TRANS64 P0, [R2+URZ], R5 ;  /* 0x00000005020085a7 */ /* 0x000ea400080010ff */
[----:B--2---:R-:W-:Y:S05]  /*beb0*/  @!P0 BRA `(.L_x_156) ;  /* 0xfffffffc00f08947 */ /* 0x004fea000383ffff */
[----:B------:R-:W-:Y:S05]  /*bec0*/  BRA `(.L_x_65) ;  /* 0xffffff7800a07947 */ /* 0x000fea000383ffff */
.L_x_67:
[----:B------:R-:W-:-:S07]  /*bed0*/  MOV R2, UR13 ;  /* 0x0000000d00027c02 */ /* 0x000fce0008000f00 */
.L_x_157:
[----:B-1----:R1:W2:Y:S02]  /*bee0*/  SYNCS.PHASECHK.TRANS64.TRYWAIT P0, [R2+URZ+0xa8], R5 ;  /* 0x0000a805020075a7 */ /* 0x0022a400080011ff */
[----:B--2---:R-:W-:Y:S05]  /*bef0*/  @!P0 NANOSLEEP.SYNCS 0x989680 ;  /* 0x009896800000895d */ /* 0x004fea0003900000 */
[----:B------:R-:W2:Y:S02]  /*bf00*/  @!P0 SYNCS.PHASECHK.TRANS64 P0, [R2+URZ+0xa8], R5 ;  /* 0x0000a805020085a7 */ /* 0x000ea400080010ff */
[----:B--2---:R-:W-:Y:S05]  /*bf10*/  @!P0 BRA `(.L_x_157) ;  /* 0xfffffffc00f08947 */ /* 0x004fea000383ffff */
[----:B------:R-:W-:Y:S05]  /*bf20*/  BRA `(.L_x_158) ;  /* 0xffffff7c00107947 */ /* 0x000fea000383ffff */
.L_x_70:
[----:B------:R-:W-:Y:S07]  /*bf30*/  MOV R2, UR14 ;  /* 0x0000000e00027c02 */ /* 0x000fee0008000f00 */
.L_x_159:
[----:B-1----:R1:W2:Y:S02]  /*bf40*/  SYNCS.PHASECHK.TRANS64.TRYWAIT P0, [R2+URZ], R5 ;  /* 0x00000005020075a7 */ /* 0x0022a400080011ff */
[----:B--2---:R-:W-:Y:S05]  /*bf50*/  @!P0 NANOSLEEP.SYNCS 0x989680 ;  /* 0x009896800000895d */ /* 0x004fea0003900000 */
[----:B------:R-:W2:Y:S02]  /*bf60*/  @!P0 SYNCS.PHASECHK.TRANS64 P0, [R2+URZ], R5 ;  /* 0x00000005020085a7 */ /* 0x000ea400080010ff */
[----:B--2---:R-:W-:Y:S05]  /*bf70*/  @!P0 BRA `(.L_x_159) ;  /* 0xfffffffc00f08947 */ /* 0x004fea000383ffff */
[----:B------:R-:W-:Y:S05]  /*bf80*/  BRA `(.L_x_69) ;  /* 0xffffff7c00907947 */ /* 0x000fea000383ffff */
.L_x_73:
[----:B------:R-:W-:-:S07]  /*bf90*/  MOV R0, UR13 ;  /* 0x0000000d00007c02 */ /* 0x000fce0008000f00 */
.L_x_160:
[----:B--2---:R2:W3:Y:S02]  /*bfa0*/  SYNCS.PHASECHK.TRANS64.TRYWAIT P0, [R0+URZ+0xd0], R3 ;  /* 0x0000d003000075a7 */ /* 0x0044e400080011ff */
[----:B---3--:R-:W-:Y:S05]  /*bfb0*/  @!P0 NANOSLEEP.SYNCS 0x989680 ;  /* 0x009896800000895d */ /* 0x008fea0003900000 */
[----:B------:R-:W3:Y:S02]  /*bfc0*/  @!P0 SYNCS.PHASECHK.TRANS64 P0, [R0+URZ+0xd0], R3 ;  /* 0x0000d003000085a7 */ /* 0x000ee400080010ff */
[----:B---3--:R-:W-:Y:S05]  /*bfd0*/  @!P0 BRA `(.L_x_160) ;  /* 0xfffffffc00f08947 */ /* 0x008fea000383ffff */
[----:B------:R-:W-:Y:S05]  /*bfe0*/  BRA `(.L_x_161) ;  /* 0xffffff8000b87947 */ /* 0x000fea000383ffff */
.L_x_78:
[----:B--2---:R2:W4:Y:S02]  /*bff0*/  SYNCS.PHASECHK.TRANS64.TRYWAIT P0, [R0+URZ+0x80], R3 ;  /* 0x00008003000075a7 */ /* 0x00452400080011ff */
[----:B----4-:R-:W-:Y:S05]  /*c000*/  @!P0 NANOSLEEP.SYNCS 0x989680 ;  /* 0x009896800000895d */ /* 0x010fea0003900000 */
[----:B------:R-:W4:Y:S02]  /*c010*/  @!P0 SYNCS.PHASECHK.TRANS64 P0, [R0+URZ+0x80], R3 ;  /* 0x00008003000085a7 */ /* 0x000f2400080010ff */
[----:B----4-:R-:W-:Y:S05]  /*c020*/  @!P0 BRA `(.L_x_78) ;  /* 0xfffffffc00f08947 */ /* 0x010fea000383ffff */
[----:B------:R-:W-:Y:S05]  /*c030*/  BRA `(.L_x_162) ;  /* 0xffffff8400c07947 */ /* 0x000fea000383ffff */
.L_x_81:
[----:B------:R-:W-:Y:S07]  /*c040*/  MOV R0, UR4 ;  /* 0x0000000400007c02 */ /* 0x000fee0008000f00 */
.L_x_163:
[----:B-1----:R1:W2:Y:S02]  /*c050*/  SYNCS.PHASECHK.TRANS64.TRYWAIT P0, [R0+URZ+0x78], R3 ;  /* 0x00007803000075a7 */ /* 0x0022a400080011ff */
[----:B--2---:R-:W-:Y:S05]  /*c060*/  @!P0 NANOSLEEP.SYNCS 0x989680 ;  /* 0x009896800000895d */ /* 0x004fea0003900000 */
[----:B------:R-:W2:Y:S02]  /*c070*/  @!P0 SYNCS.PHASECHK.TRANS64 P0, [R0+URZ+0x78], R3 ;  /* 0x00007803000085a7 */ /* 0x000ea400080010ff */
[----:B--2---:R-:W-:Y:S05]  /*c080*/  @!P0 BRA `(.L_x_163) ;  /* 0xfffffffc00f08947 */ /* 0x004fea000383ffff */
[----:B------:R-:W-:Y:S05]  /*c090*/  BRA `(.L_x_80) ;  /* 0xffffff8800b87947 */ /* 0x000fea000383ffff */
.L_x_84:
[----:B------:R-:W-:Y:S07]  /*c0a0*/  MOV R3, UR4 ;  /* 0x0000000400037c02 */ /* 0x000fee0008000f00 */
.L_x_164:
[----:B-1----:R1:W2:Y:S02]  /*c0b0*/  SYNCS.PHASECHK.TRANS64.TRYWAIT P2, [R3+URZ+0x50], R38 ;  /* 0x00005026030075a7 */ /* 0x0022a400080411ff */
[----:B--2---:R-:W-:Y:S05]  /*c0c0*/  @!P2 NANOSLEEP.SYNCS 0x989680 ;  /* 0x009896800000a95d */ /* 0x004fea0003900000 */
[----:B------:R-:W2:Y:S02]  /*c0d0*/  @!P2 SYNCS.PHASECHK.TRANS64 P2, [R3+URZ+0x50], R38 ;  /* 0x000050260300a5a7 */ /* 0x000ea400080410ff */
[----:B--2---:R-:W-:Y:S05]  /*c0e0*/  @!P2 BRA `(.L_x_164) ;  /* 0xfffffffc00f0a947 */ /* 0x004fea000383ffff */
[----:B------:R-:W-:Y:S05]  /*c0f0*/  BRA `(.L_x_165) ;  /* 0xffffff8c00147947 */ /* 0x000fea000383ffff */
.L_x_85:
[----:B-1----:R-:W-:Y:S07]  /*c100*/  MOV R3, UR4 ;  /* 0x0000000400037c02 */ /* 0x002fee0008000f00 */
.L_x_166:
[----:B-1----:R1:W2:Y:S02]  /*c110*/  SYNCS.PHASECHK.TRANS64.TRYWAIT P0, [R3+URZ+0x58], R38 ;  /* 0x00005826030075a7 */ /* 0x0022a400080011ff */
[----:B--2---:R-:W-:Y:S05]  /*c120*/  @!P0 NANOSLEEP.SYNCS 0x989680 ;  /* 0x009896800000895d */ /* 0x004fea0003900000 */
[----:B------:R-:W2:Y:S02]  /*c130*/  @!P0 SYNCS.PHASECHK.TRANS64 P0, [R3+URZ+0x58], R38 ;  /* 0x00005826030085a7 */ /* 0x000ea400080010ff */
[----:B--2---:R-:W-:Y:S05]  /*c140*/  @!P0 BRA `(.L_x_166) ;  /* 0xfffffffc00f08947 */ /* 0x004fea000383ffff */
[----:B------:R-:W-:Y:S05]  /*c150*/  BRA `(.L_x_167) ;  /* 0xffffff8c005c7947 */ /* 0x000fea000383ffff */
.L_x_86:
[----:B-1----:R-:W-:Y:S07]  /*c160*/  MOV R3, UR4 ;  /* 0x0000000400037c02 */ /* 0x002fee0008000f00 */
.L_x_168:
[----:B-1----:R1:W2:Y:S02]  /*c170*/  SYNCS.PHASECHK.TRANS64.TRYWAIT P0, [R3+URZ+0x60], R38 ;  /* 0x00006026030075a7 */ /* 0x0022a400080011ff */
[----:B--2---:R-:W-:Y:S05]  /*c180*/  @!P0 NANOSLEEP.SYNCS 0x989680 ;  /* 0x009896800000895d */ /* 0x004fea0003900000 */
[----:B------:R-:W2:Y:S02]  /*c190*/  @!P0 SYNCS.PHASECHK.TRANS64 P0, [R3+URZ+0x60], R38 ;  /* 0x00006026030085a7 */ /* 0x000ea400080010ff */
[----:B--2---:R-:W-:Y:S05]  /*c1a0*/  @!P0 BRA `(.L_x_168) ;  /* 0xfffffffc00f08947 */ /* 0x004fea000383ffff */
[----:B------:R-:W-:Y:S05]  /*c1b0*/  BRA `(.L_x_169) ;  /* 0xffffff8c00a47947 */ /* 0x000fea000383ffff */
.L_x_87:
[----:B-1----:R-:W-:Y:S07]  /*c1c0*/  MOV R3, UR4 ;  /* 0x0000000400037c02 */ /* 0x002fee0008000f00 */
.L_x_170:
[----:B-1----:R1:W2:Y:S02]  /*c1d0*/  SYNCS.PHASECHK.TRANS64.TRYWAIT P0, [R3+URZ+0x68], R38 ;  /* 0x00006826030075a7 */ /* 0x0022a400080011ff */
[----:B--2---:R-:W-:Y:S05]  /*c1e0*/  @!P0 NANOSLEEP.SYNCS 0x989680 ;  /* 0x009896800000895d */ /* 0x004fea0003900000 */
[----:B------:R-:W2:Y:S02]  /*c1f0*/  @!P0 SYNCS.PHASECHK.TRANS64 P0, [R3+URZ+0x68], R38 ;  /* 0x00006826030085a7 */ /* 0x000ea400080010ff */
[----:B--2---:R-:W-:Y:S05]  /*c200*/  @!P0 BRA `(.L_x_170) ;  /* 0xfffffffc00f08947 */ /* 0x004fea000383ffff */
[----:B------:R-:W-:Y:S05]  /*c210*/  BRA `(.L_x_171) ;  /* 0xffffff8c00ec7947 */ /* 0x000fea000383ffff */
.L_x_89:
[----:B------:R-:W-:-:S07]  /*c220*/  MOV R0, UR4 ;  /* 0x0000000400007c02 */ /* 0x000fce0008000f00 */
.L_x_172:
[----:B-1----:R1:W2:Y:S02]  /*c230*/  SYNCS.PHASECHK.TRANS64.TRYWAIT P0, [R0+URZ+0x50], R3 ;  /* 0x00005003000075a7 */ /* 0x0022a400080011ff */
[----:B--2---:R-:W-:Y:S05]  /*c240*/  @!P0 NANOSLEEP.SYNCS 0x989680 ;  /* 0x009896800000895d */ /* 0x004fea0003900000 */
[----:B------:R-:W2:Y:S02]  /*c250*/  @!P0 SYNCS.PHASECHK.TRANS64 P0, [R0+URZ+0x50], R3 ;  /* 0x00005003000085a7 */ /* 0x000ea400080010ff */
[----:B--2---:R-:W-:Y:S05]  /*c260*/  @!P0 BRA `(.L_x_172) ;  /* 0xfffffffc00f08947 */ /* 0x004fea000383ffff */
[----:B------:R-:W-:Y:S05]  /*c270*/  BRA `(.L_x_173) ;  /* 0xffffff9000b87947 */ /* 0x000fea000383ffff */
.L_x_90:
[----:B-1----:R-:W-:-:S07]  /*c280*/  MOV R0, UR4 ;  /* 0x0000000400007c02 */ /* 0x002fce0008000f00 */
.L_x_174:
[----:B-1----:R1:W2:Y:S02]  /*c290*/  SYNCS.PHASECHK.TRANS64.TRYWAIT P0, [R0+URZ+0x58], R3 ;  /* 0x00005803000075a7 */ /* 0x0022a400080011ff */
[----:B--2---:R-:W-:Y:S05]  /*c2a0*/  @!P0 NANOSLEEP.SYNCS 0x989680 ;  /* 0x009896800000895d */ /* 0x004fea0003900000 */
[----:B------:R-:W2:Y:S02]  /*c2b0*/  @!P0 SYNCS.PHASECHK.TRANS64 P0, [R0+URZ+0x58], R3 ;  /* 0x00005803000085a7 */ /* 0x000ea400080010ff */
[----:B--2---:R-:W-:Y:S05]  /*c2c0*/  @!P0 BRA `(.L_x_174) ;  /* 0xfffffffc00f08947 */ /* 0x004fea000383ffff */
[----:B------:R-:W-:Y:S05]  /*c2d0*/  BRA `(.L_x_175) ;  /* 0xffffff9000a87947 */ /* 0x000fea000383ffff */
.L_x_91:
[----:B-1----:R-:W-:-:S07]  /*c2e0*/  MOV R0, UR4 ;  /* 0x0000000400007c02 */ /* 0x002fce0008000f00 */
.L_x_176:
[----:B-1----:R1:W2:Y:S02]  /*c2f0*/  SYNCS.PHASECHK.TRANS64.TRYWAIT P0, [R0+URZ+0x60], R3 ;  /* 0x00006003000075a7 */ /* 0x0022a400080011ff */
[----:B--2---:R-:W-:Y:S05]  /*c300*/  @!P0 NANOSLEEP.SYNCS 0x989680 ;  /* 0x009896800000895d */ /* 0x004fea0003900000 */
[----:B------:R-:W2:Y:S02]  /*c310*/  @!P0 SYNCS.PHASECHK.TRANS64 P0, [R0+URZ+0x60], R3 ;  /* 0x00006003000085a7 */ /* 0x000ea400080010ff */
[----:B--2---:R-:W-:Y:S05]  /*c320*/  @!P0 BRA `(.L_x_176) ;  /* 0xfffffffc00f08947 */ /* 0x004fea000383ffff */
[----:B------:R-:W-:Y:S05]  /*c330*/  BRA `(.L_x_177) ;  /* 0xffffff9000987947 */ /* 0x000fea000383ffff */
.L_x_93:
[----:B--2---:R2:W3:Y:S02]  /*c340*/  SYNCS.PHASECHK.TRANS64.TRYWAIT P0, [R0+URZ+0x80], R3 ;  /* 0x00008003000075a7 */ /* 0x0044e400080011ff */
[----:B---3--:R-:W-:Y:S05]  /*c350*/  @!P0 NANOSLEEP.SYNCS 0x989680 ;  /* 0x009896800000895d */ /* 0x008fea0003900000 */
[----:B------:R-:W3:Y:S02]  /*c360*/  @!P0 SYNCS.PHASECHK.TRANS64 P0, [R0+URZ+0x80], R3 ;  /* 0x00008003000085a7 */ /* 0x000ee400080010ff */
[----:B---3--:R-:W-:Y:S05]  /*c370*/  @!P0 BRA `(.L_x_93) ;  /* 0xfffffffc00f08947 */ /* 0x008fea000383ffff */
[----:B------:R-:W-:Y:S05]  /*c380*/  BRA `(.L_x_178) ;  /* 0xffffff9400687947 */ /* 0x000fea000383ffff */
.L_x_104:
[----:B-1----:R-:W-:Y:S04]  /*c390*/  MOV R0, UR48 ;  /* 0x0000003000007c02 */ /* 0x002fe80008000f00 */
[----:B------:R1:W3:Y:S03]  /*c3a0*/  SYNCS.PHASECHK.TRANS64.TRYWAIT P0, [R0+URZ+0x30], R5 ;  /* 0x00003005000075a7 */ /* 0x0002e600080011ff */
[----:B---3--:R-:W-:Y:S05]  /*c3b0*/  @!P0 NANOSLEEP.SYNCS 0x989680 ;  /* 0x009896800000895d */ /* 0x008fea0003900000 */
[----:B------:R-:W3:Y:S02]  /*c3c0*/  @!P0 SYNCS.PHASECHK.TRANS64 P0, [R0+URZ+0x30], R5 ;  /* 0x00003005000085a7 */ /* 0x000ee400080010ff */
[----:B---3--:R-:W-:Y:S05]  /*c3d0*/  @!P0 BRA `(.L_x_104) ;  /* 0xfffffffc00ec8947 */ /* 0x008fea000383ffff */
[----:B------:R-:W-:Y:S05]  /*c3e0*/  BRA `(.L_x_103) ;  /* 0xffffffa000e47947 */ /* 0x000fea000383ffff */
.L_x_106:
[----:B-1----:R-:W-:Y:S04]  /*c3f0*/  MOV R0, UR48 ;  /* 0x0000003000007c02 */ /* 0x002fe80008000f00 */
[----:B------:R1:W4:Y:S03]  /*c400*/  SYNCS.PHASECHK.TRANS64.TRYWAIT P1, [R0+URZ+0xa0], R3 ;  /* 0x0000a003000075a7 */ /* 0x00032600080211ff */
[----:B----4-:R-:W-:Y:S05]  /*c410*/  @!P1 NANOSLEEP.SYNCS 0x989680 ;  /* 0x009896800000995d */ /* 0x010fea0003900000 */
[----:B------:R-:W4:Y:S02]  /*c420*/  @!P1 SYNCS.PHASECHK.TRANS64 P1, [R0+URZ+0xa0], R3 ;  /* 0x0000a003000095a7 */ /* 0x000f2400080210ff */
[----:B----4-:R-:W-:Y:S05]  /*c430*/  @!P1 BRA `(.L_x_106) ;  /* 0xfffffffc00ec9947 */ /* 0x010fea000383ffff */
[----:B------:R-:W-:Y:S05]  /*c440*/  BRA `(.L_x_105) ;  /* 0xffffffa4001c7947 */ /* 0x000fea000383ffff */
.L_x_115:
[----:B--2---:R2:W4:Y:S02]  /*c450*/  SYNCS.PHASECHK.TRANS64.TRYWAIT P0, [R3+URZ+0x30], R0 ;  /* 0x00003000030075a7 */ /* 0x00452400080011ff */
[----:B----4-:R-:W-:Y:S05]  /*c460*/  @!P0 NANOSLEEP.SYNCS 0x989680 ;  /* 0x009896800000895d */ /* 0x010fea0003900000 */
[----:B------:R-:W4:Y:S02]  /*c470*/  @!P0 SYNCS.PHASECHK.TRANS64 P0, [R3+URZ+0x30], R0 ;  /* 0x00003000030085a7 */ /* 0x000f2400080010ff */
[----:B----4-:R-:W-:Y:S05]  /*c480*/  @!P0 BRA `(.L_x_115) ;  /* 0xfffffffc00f08947 */ /* 0x010fea000383ffff */
[----:B------:R-:W-:Y:S05]  /*c490*/  BRA `(.L_x_114) ;  /* 0xffffffb400ec7947 */ /* 0x000fea000383ffff */
.L_x_123:
[----:B-1----:R1:W4:Y:S02]  /*c4a0*/  SYNCS.PHASECHK.TRANS64.TRYWAIT P0, [R3+URZ+0x30], R6 ;  /* 0x00003006030075a7 */ /* 0x00232400080011ff */
[----:B----4-:R-:W-:Y:S05]  /*c4b0*/  @!P0 NANOSLEEP.SYNCS 0x989680 ;  /* 0x009896800000895d */ /* 0x010fea0003900000 */
[----:B------:R-:W4:Y:S02]  /*c4c0*/  @!P0 SYNCS.PHASECHK.TRANS64 P0, [R3+URZ+0x30], R6 ;  /* 0x00003006030085a7 */ /* 0x000f2400080010ff */
[----:B----4-:R-:W-:Y:S05]  /*c4d0*/  @!P0 BRA `(.L_x_123) ;  /* 0xfffffffc00f08947 */ /* 0x010fea000383ffff */
[----:B------:R-:W-:Y:S05]  /*c4e0*/  BRA `(.L_x_122) ;  /* 0xffffffc800f07947 */ /* 0x000fea000383ffff */
.L_x_131:
[----:B-1----:R1:W2:Y:S02]  /*c4f0*/  SYNCS.PHASECHK.TRANS64.TRYWAIT P0, [R3+URZ+0x30], R0 ;  /* 0x00003000030075a7 */ /* 0x0022a400080011ff */
[----:B--2---:R-:W-:Y:S05]  /*c500*/  @!P0 NANOSLEEP.SYNCS 0x989680 ;  /* 0x009896800000895d */ /* 0x004fea0003900000 */
[----:B------:R-:W2:Y:S02]  /*c510*/  @!P0 SYNCS.PHASECHK.TRANS64 P0, [R3+URZ+0x30], R0 ;  /* 0x00003000030085a7 */ /* 0x000ea400080010ff */
[----:B--2---:R-:W-:Y:S05]  /*c520*/  @!P0 BRA `(.L_x_131) ;  /* 0xfffffffc00f08947 */ /* 0x004fea000383ffff */
[----:B------:R-:W-:Y:S05]  /*c530*/  BRA `(.L_x_130) ;  /* 0xffffffdc00ec7947 */ /* 0x000fea000383ffff */
        .weak           $__internal_0_$__cuda_sm10x_tcgen05_guardrail_trap_col_being_dealloced_not_returned_by_alloc
        .type           $__internal_0_$__cuda_sm10x_tcgen05_guardrail_trap_col_being_dealloced_not_returned_by_alloc,@function
        .size           $__internal_0_$__cuda_sm10x_tcgen05_guardrail_trap_col_being_dealloced_not_returned_by_alloc,($__internal_1_$__cuda_sm10x_tcgen05_guardrail_trap_phase_invalid_during_alloc - $__internal_0_$__cuda_sm10x_tcgen05_guardrail_trap_col_being_dealloced_not_returned_by_alloc)
$__internal_0_$__cuda_sm10x_tcgen05_guardrail_trap_col_being_dealloced_not_returned_by_alloc:
[----:B------:R-:W-:Y:S05]  /*c540*/  BPT.TRAP 0x1 ;  /* 0x000000040000795c */ /* 0x000fea0000300000 */
[----:B------:R-:W-:-:S04]  /*c550*/  HFMA2 R3, -RZ, RZ, 0, 0 ;  /* 0x00000000ff037431 */ /* 0x000fc800000001ff */
[----:B------:R-:W-:Y:S05]  /*c560*/  RET.REL.NODEC R2 `(_ZN7cutlass13device_kernelINS_4gemm6kernel13GemmUniversalIN4cute5tupleIJiiiiEEENS1_10collective13CollectiveMmaINS1_46MainloopSm100TmaUmmaWarpSpecializedBlockScaledILi3ELi2ELi1ENS5_IJNS4_1CILi1EEENSA_ILi2EEESB_EEEEENS5_IJNSA_ILi128EEENSA_ILi256EEESG_EEENS5_IJNS_12float_e2m1_tENS_13float_ue8m0_tEEEENS5_IJNS5_IJlSB_lEEENS4_6LayoutINS5_IJNS5_IJNS5_IJNSA_ILi32EEENSA_ILi4EEEEEEiEEESQ_NS5_IJSB_iEEEEEENS5_IJNS5_IJNS5_IJNSA_ILi16EEESO_EEEiEEENS5_IJNS5_IJNSA_ILi0EEESB_EEENSA_ILi512EEEEEENS5_IJSW_iEEEEEEEEEEESK_S13_NS4_8TiledMMAINS4_8MMA_AtomIJNS4_17SM100_MMA_MXF4_SSISI_SI_fSJ_Li128ELi256ELi32ELNS4_4UMMA5MajorE0ELS18_0ELNS17_7ScaleInE0ELS19_0EEEEEENSM_INS5_IJSB_SB_SB_EEENS5_IJSW_SW_SW_EEEEENS5_IJNS4_10UnderscoreES1F_S1F_EEEEENS5_IJNS4_23SM90_TMA_LOAD_MULTICASTES1I_EEENS5_IJNS4_14ComposedLayoutINS4_7SwizzleILi3ELi4ELi3EEENS4_18smem_ptr_flag_bitsILi4EEENSM_INS5_IJNSA_ILi8EEESG_EEENS5_IJSG_SB_EEEEEEENSM_INS5_IJNS5_IJNS5_IJSP_SB_EEENS5_IJSN_SC_EEEEEESB_NS5_IJSC_SC_EEEEEENS5_IJNS5_IJNS5_IJSU_SY_EEESX_EEESW_NS5_IJSC_SY_EEEEEEEEEEEvNS4_8identityENS5_IJNS4_13SM90_TMA_LOADES26_EEENS5_IJS1T_NSM_INS5_IJNS5_IJNS5_IJSP_SC_EEES1V_EEESB_S1X_EEENS5_IJS20_SW_NS5_IJSC_NSA_ILi1024EEEEEEEEEEEEEEvS25_EENS_8epilogue10collective18CollectiveEpilogueINS2H_23Sm100TmaWarpSpecializedILi4ELi2ELi64ELb1ELb0EEEJSH_NS5_IJNSM_ISF_SB_EENSM_INSA_ILi64EEESB_EEEEENS_10bfloat16_tESL_S2Q_SL_NS2H_6fusion15FusionCallbacksIS2L_NS2R_17LinearCombinationIS2Q_fS2Q_fLNS_15FloatRoundStyleE2EEESH_S2P_JEEENS4_5SM1004TMEM4LOAD26SM100_TMEM_LOAD_32dp32b64xES26_NS1K_IS1M_NS1N_ILi16EEENSM_INS5_IJS1P_S2N_EEENS5_IJS2N_SB_EEEEEEENS4_39AutoVectorizingCopyWithAssumedAlignmentILi128EEENS4_14SM90_TMA_STOREES35_S37_S37_EEEvvEEEEvNT_6ParamsE) ;  /* 0xffffff3802a47950 */ /* 0x000fea0003c3ffff */
        .weak           $__internal_1_$__cuda_sm10x_tcgen05_guardrail_trap_phase_invalid_during_alloc
        .type           $__internal_1_$__cuda_sm10x_tcgen05_guardrail_trap_phase_invalid_during_alloc,@function
        .size           $__internal_1_$__cuda_sm10x_tcgen05_guardrail_trap_phase_invalid_during_alloc,($__internal_2_$__cuda_sm10x_tcgen05_guardrail_trap_unallocated_columns_being_dealloced - $__internal_1_$__cuda_sm10x_tcgen05_guardrail_trap_phase_invalid_during_alloc)
$__internal_1_$__cuda_sm10x_tcgen05_guardrail_trap_phase_invalid_during_alloc:
[----:B------:R-:W-:Y:S05]  /*c570*/  BPT.TRAP 0x1 ;  /* 0x000000040000795c */ /* 0x000fea0000300000 */
[----:B------:R-:W-:-:S04]  /*c580*/  MOV R3, 0x0 ;  /* 0x0000000000037802 */ /* 0x000fc80000000f00 */
[----:B------:R-:W-:Y:S05]  /*c590*/  RET.REL.NODEC R2 `(_ZN7cutlass13device_kernelINS_4gemm6kernel13GemmUniversalIN4cute5tupleIJiiiiEEENS1_10collective13CollectiveMmaINS1_46MainloopSm100TmaUmmaWarpSpecializedBlockScaledILi3ELi2ELi1ENS5_IJNS4_1CILi1EEENSA_ILi2EEESB_EEEEENS5_IJNSA_ILi128EEENSA_ILi256EEESG_EEENS5_IJNS_12float_e2m1_tENS_13float_ue8m0_tEEEENS5_IJNS5_IJlSB_lEEENS4_6LayoutINS5_IJNS5_IJNS5_IJNSA_ILi32EEENSA_ILi4EEEEEEiEEESQ_NS5_IJSB_iEEEEEENS5_IJNS5_IJNS5_IJNSA_ILi16EEESO_EEEiEEENS5_IJNS5_IJNSA_ILi0EEESB_EEENSA_ILi512EEEEEENS5_IJSW_iEEEEEEEEEEESK_S13_NS4_8TiledMMAINS4_8MMA_AtomIJNS4_17SM100_MMA_MXF4_SSISI_SI_fSJ_Li128ELi256ELi32ELNS4_4UMMA5MajorE0ELS18_0ELNS17_7ScaleInE0ELS19_0EEEEEENSM_INS5_IJSB_SB_SB_EEENS5_IJSW_SW_SW_EEEEENS5_IJNS4_10UnderscoreES1F_S1F_EEEEENS5_IJNS4_23SM90_TMA_LOAD_MULTICASTES1I_EEENS5_IJNS4_14ComposedLayoutINS4_7SwizzleILi3ELi4ELi3EEENS4_18smem_ptr_flag_bitsILi4EEENSM_INS5_IJNSA_ILi8EEESG_EEENS5_IJSG_SB_EEEEEEENSM_INS5_IJNS5_IJNS5_IJSP_SB_EEENS5_IJSN_SC_EEEEEESB_NS5_IJSC_SC_EEEEEENS5_IJNS5_IJNS5_IJSU_SY_EEESX_EEESW_NS5_IJSC_SY_EEEEEEEEEEEvNS4_8identityENS5_IJNS4_13SM90_TMA_LOADES26_EEENS5_IJS1T_NSM_INS5_IJNS5_IJNS5_IJSP_SC_EEES1V_EEESB_S1X_EEENS5_IJS20_SW_NS5_IJSC_NSA_ILi1024EEEEEEEEEEEEEEvS25_EENS_8epilogue10collective18CollectiveEpilogueINS2H_23Sm100TmaWarpSpecializedILi4ELi2ELi64ELb1ELb0EEEJSH_NS5_IJNSM_ISF_SB_EENSM_INSA_ILi64EEESB_EEEEENS_10bfloat16_tESL_S2Q_SL_NS2H_6fusion15FusionCallbacksIS2L_NS2R_17LinearCombinationIS2Q_fS2Q_fLNS_15FloatRoundStyleE2EEESH_S2P_JEEENS4_5SM1004TMEM4LOAD26SM100_TMEM_LOAD_32dp32b64xES26_NS1K_IS1M_NS1N_ILi16EEENSM_INS5_IJS1P_S2N_EEENS5_IJS2N_SB_EEEEEEENS4_39AutoVectorizingCopyWithAssumedAlignmentILi128EEENS4_14SM90_TMA_STOREES35_S37_S37_EEEvvEEEEvNT_6ParamsE) ;  /* 0xffffff3802987950 */ /* 0x000fea0003c3ffff */
        .weak           $__internal_2_$__cuda_sm10x_tcgen05_guardrail_trap_unallocated_columns_being_dealloced
        .type           $__internal_2_$__cuda_sm10x_tcgen05_guardrail_trap_unallocated_columns_being_dealloced,@function
        .size           $__internal_2_$__cuda_sm10x_tcgen05_guardrail_trap_unallocated_columns_being_dealloced,(.L_x_180 - $__internal_2_$__cuda_sm10x_tcgen05_guardrail_trap_unallocated_columns_being_dealloced)
$__internal_2_$__cuda_sm10x_tcgen05_guardrail_trap_unallocated_columns_being_dealloced:
[----:B------:R-:W-:Y:S05]  /*c5a0*/  BPT.TRAP 0x1 ;  /* 0x000000040000795c */ /* 0x000fea0000300000 */
[----:B------:R-:W-:-:S04]  /*c5b0*/  HFMA2 R3, -RZ, RZ, 0, 0 ;  /* 0x00000000ff037431 */ /* 0x000fc800000001ff */
[----:B------:R-:W-:Y:S05]  /*c5c0*/  RET.REL.NODEC R2 `(_ZN7cutlass13device_kernelINS_4gemm6kernel13GemmUniversalIN4cute5tupleIJiiiiEEENS1_10collective13CollectiveMmaINS1_46MainloopSm100TmaUmmaWarpSpecializedBlockScaledILi3ELi2ELi1ENS5_IJNS4_1CILi1EEENSA_ILi2EEESB_EEEEENS5_IJNSA_ILi128EEENSA_ILi256EEESG_EEENS5_IJNS_12float_e2m1_tENS_13float_ue8m0_tEEEENS5_IJNS5_IJlSB_lEEENS4_6LayoutINS5_IJNS5_IJNS5_IJNSA_ILi32EEENSA_ILi4EEEEEEiEEESQ_NS5_IJSB_iEEEEEENS5_IJNS5_IJNS5_IJNSA_ILi16EEESO_EEEiEEENS5_IJNS5_IJNSA_ILi0EEESB_EEENSA_ILi512EEEEEENS5_IJSW_iEEEEEEEEEEESK_S13_NS4_8TiledMMAINS4_8MMA_AtomIJNS4_17SM100_MMA_MXF4_SSISI_SI_fSJ_Li128ELi256ELi32ELNS4_4UMMA5MajorE0ELS18_0ELNS17_7ScaleInE0ELS19_0EEEEEENSM_INS5_IJSB_SB_SB_EEENS5_IJSW_SW_SW_EEEEENS5_IJNS4_10UnderscoreES1F_S1F_EEEEENS5_IJNS4_23SM90_TMA_LOAD_MULTICASTES1I_EEENS5_IJNS4_14ComposedLayoutINS4_7SwizzleILi3ELi4ELi3EEENS4_18smem_ptr_flag_bitsILi4EEENSM_INS5_IJNSA_ILi8EEESG_EEENS5_IJSG_SB_EEEEEEENSM_INS5_IJNS5_IJNS5_IJSP_SB_EEENS5_IJSN_SC_EEEEEESB_NS5_IJSC_SC_EEEEEENS5_IJNS5_IJNS5_IJSU_SY_EEESX_EEESW_NS5_IJSC_SY_EEEEEEEEEEEvNS4_8identityENS5_IJNS4_13SM90_TMA_LOADES26_EEENS5_IJS1T_NSM_INS5_IJNS5_IJNS5_IJSP_SC_EEES1V_EEESB_S1X_EEENS5_IJS20_SW_NS5_IJSC_NSA_ILi1024EEEEEEEEEEEEEEvS25_EENS_8epilogue10collective18CollectiveEpilogueINS2H_23Sm100TmaWarpSpecializedILi4ELi2ELi64ELb1ELb0EEEJSH_NS5_IJNSM_ISF_SB_EENSM_INSA_ILi64EEESB_EEEEENS_10bfloat16_tESL_S2Q_SL_NS2H_6fusion15FusionCallbacksIS2L_NS2R_17LinearCombinationIS2Q_fS2Q_fLNS_15FloatRoundStyleE2EEESH_S2P_JEEENS4_5SM1004TMEM4LOAD26SM100_TMEM_LOAD_32dp32b64xES26_NS1K_IS1M_NS1N_ILi16EEENSM_INS5_IJS1P_S2N_EEENS5_IJS2N_SB_EEEEEEENS4_39AutoVectorizingCopyWithAssumedAlignmentILi128EEENS4_14SM90_TMA_STOREES35_S37_S37_EEEvvEEEEvNT_6ParamsE) ;  /* 0xffffff38028c7950 */ /* 0x000fea0003c3ffff */
.L_x_179:
[----:B------:R-:W-:-:S00]  /*c5d0*/  BRA `(.L_x_179) ;  /* 0xfffffffc00fc7947 */ /* 0x000fc0000383ffff */
[----:B------:R-:W-:-:S00]  /*c5e0*/  NOP ;  /* 0x0000000000007918 */ /* 0x000fc00000000000 */
        /* <DEDUP_REMOVED lines=9> */
.L_x_180:


//--------------------- .nv.global.init           --------------------------
	.section	.nv.global.init,"aw",@progbits
.nv.global.init:
	.type		$str$29,@object
	.size		$str$29,($str$30 - $str$29)
$str$29:
        /*0000*/ 	.byte	0x28, 0x61, 0x64, 0x64, 0x72, 0x65, 0x73, 0x73, 0x20, 0x26, 0x20, 0x6d, 0x61, 0x73, 0x6b, 0x29
        /*0010*/ 	.byte	0x20, 0x3d, 0x3d, 0x20, 0x30, 0x00
	.type		$str$30,@object
	.size		$str$30,($str$26 - $str$30)
$str$30:
        /*0016*/ 	.byte	0x2f, 0x74, 0x6d, 0x70, 0x2f, 0x63, 0x75, 0x74, 0x6c, 0x61, 0x73, 0x73, 0x5f, 0x73, 0x77, 0x65
        /*0026*/ 	.byte	0x65, 0x70, 0x5f, 0x73, 0x72, 0x63, 0x2f, 0x69, 0x6e, 0x63, 0x6c, 0x75, 0x64, 0x65, 0x2f, 0x63
        /*0036*/ 	.byte	0x75, 0x74, 0x65, 0x2f, 0x70, 0x6f, 0x69, 0x6e, 0x74, 0x65, 0x72, 0x5f, 0x66, 0x6c, 0x61, 0x67
        /*0046*/ 	.byte	0x67, 0x65, 0x64, 0x2e, 0x68, 0x70, 0x70, 0x00
	.type		$str$26,@object
	.size		$str$26,($str$25 - $str$26)
$str$26:
        /*004e*/ 	.byte	0x2f, 0x74, 0x6d, 0x70, 0x2f, 0x63, 0x75, 0x74, 0x6c, 0x61, 0x73, 0x73, 0x5f, 0x73, 0x77, 0x65
        /*005e*/ 	.byte	0x65, 0x70, 0x5f, 0x73, 0x72, 0x63, 0x2f, 0x69, 0x6e, 0x63, 0x6c, 0x75, 0x64, 0x65, 0x2f, 0x63
        /*006e*/ 	.byte	0x75, 0x74, 0x65, 0x2f, 0x61, 0x74, 0x6f, 0x6d, 0x2f, 0x63, 0x6f, 0x70, 0x79, 0x5f, 0x74, 0x72
        /*007e*/ 	.byte	0x61, 0x69, 0x74, 0x73, 0x5f, 0x73, 0x6d, 0x31, 0x30, 0x30, 0x2e, 0x68, 0x70, 0x70, 0x00
	.type		$str$25,@object
	.size		$str$25,(__unnamed_1 - $str$25)
$str$25:
        /*008d*/ 	.byte	0x28, 0x28, 0x75, 0x69, 0x6e, 0x74, 0x33, 0x32, 0x5f, 0x74, 0x28, 0x74, 0x68, 0x72, 0x65, 0x61
        /*009d*/ 	.byte	0x64, 0x49, 0x64, 0x78, 0x2e, 0x78, 0x29, 0x20, 0x2f, 0x20, 0x33, 0x32, 0x29, 0x20, 0x25, 0x20
        /*00ad*/ 	.byte	0x34, 0x29, 0x20, 0x3d, 0x3d, 0x20, 0x28, 0x28, 0x28, 0x74, 0x6d, 0x65, 0x6d, 0x5f, 0x61, 0x64
        /*00bd*/ 	.byte	0x64, 0x72, 0x20, 0x3e, 0x3e, 0x20, 0x31, 0x36, 0x29, 0x20, 0x2f, 0x20, 0x33, 0x32, 0x29, 0x20
        /*00cd*/ 	.byte	0x25, 0x20, 0x34, 0x29, 0x00
	.type		__unnamed_1,@object
	.size		__unnamed_1,(__unnamed_2 - __unnamed_1)
__unnamed_1:
        /*00d2*/ 	.byte	0x61, 0x75, 0x74, 0x6f, 0x20, 0x63, 0x75, 0x74, 0x65, 0x3a, 0x3a, 0x61, 0x73, 0x5f, 0x70, 0x6f
        /* <DEDUP_REMOVED lines=24> */
        /*0262*/ 	.byte	0x38, 0x31, 0x39, 0x32, 0x3e, 0x3e, 0x3e, 0x3e, 0x5d, 0x00
	.type		__unnamed_2,@object
	.size		__unnamed_2,(.L_2 - __unnamed_2)
__unnamed_2:
        /* <DEDUP_REMOVED lines=43> */
        /*051c*/ 	.byte	0x74, 0x65, 0x3a, 0x3a, 0x43, 0x3c, 0x30, 0x3e, 0x3e, 0x3e, 0x3e, 0x5d, 0x00
.L_2:


//--------------------- .nv.shared._ZN7cutlass13device_kernelINS_4gemm6kernel13GemmUniversalIN4cute5tupleIJiiiiEEENS1_10collective13CollectiveMmaINS1_46MainloopSm100TmaUmmaWarpSpecializedBlockScaledILi3ELi2ELi1ENS5_IJNS4_1CILi1EEENSA_ILi2EEESB_EEEEENS5_IJNSA_ILi128EEENSA_ILi256EEESG_EEENS5_IJNS_12float_e2m1_tENS_13float_ue8m0_tEEEENS5_IJNS5_IJlSB_lEEENS4_6LayoutINS5_IJNS5_IJNS5_IJNSA_ILi32EEENSA_ILi4EEEEEEiEEESQ_NS5_IJSB_iEEEEEENS5_IJNS5_IJNS5_IJNSA_ILi16EEESO_EEEiEEENS5_IJNS5_IJNSA_ILi0EEESB_EEENSA_ILi512EEEEEENS5_IJSW_iEEEEEEEEEEESK_S13_NS4_8TiledMMAINS4_8MMA_AtomIJNS4_17SM100_MMA_MXF4_SSISI_SI_fSJ_Li128ELi256ELi32ELNS4_4UMMA5MajorE0ELS18_0ELNS17_7ScaleInE0ELS19_0EEEEEENSM_INS5_IJSB_SB_SB_EEENS5_IJSW_SW_SW_EEEEENS5_IJNS4_10UnderscoreES1F_S1F_EEEEENS5_IJNS4_23SM90_TMA_LOAD_MULTICASTES1I_EEENS5_IJNS4_14ComposedLayoutINS4_7SwizzleILi3ELi4ELi3EEENS4_18smem_ptr_flag_bitsILi4EEENSM_INS5_IJNSA_ILi8EEESG_EEENS5_IJSG_SB_EEEEEEENSM_INS5_IJNS5_IJNS5_IJSP_SB_EEENS5_IJSN_SC_EEEEEESB_NS5_IJSC_SC_EEEEEENS5_IJNS5_IJNS5_IJSU_SY_EEESX_EEESW_NS5_IJSC_SY_EEEEEEEEEEEvNS4_8identityENS5_IJNS4_13SM90_TMA_LOADES26_EEENS5_IJS1T_NSM_INS5_IJNS5_IJNS5_IJSP_SC_EEES1V_EEESB_S1X_EEENS5_IJS20_SW_NS5_IJSC_NSA_ILi1024EEEEEEEEEEEEEEvS25_EENS_8epilogue10collective18CollectiveEpilogueINS2H_23Sm100TmaWarpSpecializedILi4ELi2ELi64ELb1ELb0EEEJSH_NS5_IJNSM_ISF_SB_EENSM_INSA_ILi64EEESB_EEEEENS_10bfloat16_tESL_S2Q_SL_NS2H_6fusion15FusionCallbacksIS2L_NS2R_17LinearCombinationIS2Q_fS2Q_fLNS_15FloatRoundStyleE2EEESH_S2P_JEEENS4_5SM1004TMEM4LOAD26SM100_TMEM_LOAD_32dp32b64xES26_NS1K_IS1M_NS1N_ILi16EEENSM_INS5_IJS1P_S2N_EEENS5_IJS2N_SB_EEEEEEENS4_39AutoVectorizingCopyWithAssumedAlignmentILi128EEENS4_14SM90_TMA_STOREES35_S37_S37_EEEvvEEEEvNT_6ParamsE --------------------------
	.section	.nv.shared._ZN7cutlass13device_kernelINS_4gemm6kernel13GemmUniversalIN4cute5tupleIJiiiiEEENS1_10collective13CollectiveMmaINS1_46MainloopSm100TmaUmmaWarpSpecializedBlockScaledILi3ELi2ELi1ENS5_IJNS4_1CILi1EEENSA_ILi2EEESB_EEEEENS5_IJNSA_ILi128EEENSA_ILi256EEESG_EEENS5_IJNS_12float_e2m1_tENS_13float_ue8m0_tEEEENS5_IJNS5_IJlSB_lEEENS4_6LayoutINS5_IJNS5_IJNS5_IJNSA_ILi32EEENSA_ILi4EEEEEEiEEESQ_NS5_IJSB_iEEEEEENS5_IJNS5_IJNS5_IJNSA_ILi16EEESO_EEEiEEENS5_IJNS5_IJNSA_ILi0EEESB_EEENSA_ILi512EEEEEENS5_IJSW_iEEEEEEEEEEESK_S13_NS4_8TiledMMAINS4_8MMA_AtomIJNS4_17SM100_MMA_MXF4_SSISI_SI_fSJ_Li128ELi256ELi32ELNS4_4UMMA5MajorE0ELS18_0ELNS17_7ScaleInE0ELS19_0EEEEEENSM_INS5_IJSB_SB_SB_EEENS5_IJSW_SW_SW_EEEEENS5_IJNS4_10UnderscoreES1F_S1F_EEEEENS5_IJNS4_23SM90_TMA_LOAD_MULTICASTES1I_EEENS5_IJNS4_14ComposedLayoutINS4_7SwizzleILi3ELi4ELi3EEENS4_18smem_ptr_flag_bitsILi4EEENSM_INS5_IJNSA_ILi8EEESG_EEENS5_IJSG_SB_EEEEEEENSM_INS5_IJNS5_IJNS5_IJSP_SB_EEENS5_IJSN_SC_EEEEEESB_NS5_IJSC_SC_EEEEEENS5_IJNS5_IJNS5_IJSU_SY_EEESX_EEESW_NS5_IJSC_SY_EEEEEEEEEEEvNS4_8identityENS5_IJNS4_13SM90_TMA_LOADES26_EEENS5_IJS1T_NSM_INS5_IJNS5_IJNS5_IJSP_SC_EEES1V_EEESB_S1X_EEENS5_IJS20_SW_NS5_IJSC_NSA_ILi1024EEEEEEEEEEEEEEvS25_EENS_8epilogue10collective18CollectiveEpilogueINS2H_23Sm100TmaWarpSpecializedILi4ELi2ELi64ELb1ELb0EEEJSH_NS5_IJNSM_ISF_SB_EENSM_INSA_ILi64EEESB_EEEEENS_10bfloat16_tESL_S2Q_SL_NS2H_6fusion15FusionCallbacksIS2L_NS2R_17LinearCombinationIS2Q_fS2Q_fLNS_15FloatRoundStyleE2EEESH_S2P_JEEENS4_5SM1004TMEM4LOAD26SM100_TMEM_LOAD_32dp32b64xES26_NS1K_IS1M_NS1N_ILi16EEENSM_INS5_IJS1P_S2N_EEENS5_IJS2N_SB_EEEEEEENS4_39AutoVectorizingCopyWithAssumedAlignmentILi128EEENS4_14SM90_TMA_STOREES35_S37_S37_EEEvvEEEEvNT_6ParamsE,"aw",@nobits
	.sectionflags	@""
	.align	16
	.zero		1024


//--------------------- .nv.shared.reserved.0     --------------------------
	.section	.nv.shared.reserved.0,"aw",@nobits
	.weak		__nv_reservedSMEM_offset_0_alias
	.size		__nv_reservedSMEM_offset_0_alias, 0, 64
	.other		__nv_reservedSMEM_offset_0_alias,@"STO_CUDA_RESERVED_SHARED STV_DEFAULT"
__nv_reservedSMEM_offset_0_alias:
	.zero		0
.nv.shared.reserved.0:
	.zero		64
	.weak		__nv_reservedSMEM_tcgen05_partition
	.type		__nv_reservedSMEM_tcgen05_partition,@object
	.size		__nv_reservedSMEM_tcgen05_partition,(.L_0 - __nv_reservedSMEM_tcgen05_partition)
__nv_reservedSMEM_tcgen05_partition:
	.zero		32
.L_0:


//--------------------- .nv.global                --------------------------
	.section	.nv.global,"aw",@nobits
.nv.global:
	.type		_ZN40_INTERNAL_56faaf10_4_k_cu_272d895a_296244cute1_E,@object
	.size		_ZN40_INTERNAL_56faaf10_4_k_cu_272d895a_296244cute1_E,(_ZN40_INTERNAL_56faaf10_4_k_cu_272d895a_296244cuda3std3__45__cpo6cbeginE - _ZN40_INTERNAL_56faaf10_4_k_cu_272d895a_296244cute1_E)
_ZN40_INTERNAL_56faaf10_4_k_cu_272d895a_296244cute1_E:
	.zero		1
	.type		_ZN40_INTERNAL_56faaf10_4_k_cu_272d895a_296244cuda3std3__45__cpo6cbeginE,@object
	.size		_ZN40_INTERNAL_56faaf10_4_k_cu_272d895a_296244cuda3std3__45__cpo6cbeginE,(_ZN40_INTERNAL_56faaf10_4_k_cu_272d895a_296244cuda3std3__48in_placeE - _ZN40_INTERNAL_56faaf10_4_k_cu_272d895a_296244cuda3std3__45__cpo6cbeginE)
_ZN40_INTERNAL_56faaf10_4_k_cu_272d895a_296244cuda3std3__45__cpo6cbeginE:
	.zero		1
	.type		_ZN40_INTERNAL_56faaf10_4_k_cu_272d895a_296244cuda3std3__48in_placeE,@object
	.size		_ZN40_INTERNAL_56faaf10_4_k_cu_272d895a_296244cuda3std3__48in_placeE,(_ZN40_INTERNAL_56faaf10_4_k_cu_272d895a_296244cuda3std6ranges3__45__cpo9iter_moveE - _ZN40_INTERNAL_56faaf10_4_k_cu_272d895a_296244cuda3std3__48in_placeE)
_ZN40_INTERNAL_56faaf10_4_k_cu_272d895a_296244cuda3std3__48in_placeE:
	.zero		1
	.type		_ZN40_INTERNAL_56faaf10_4_k_cu_272d895a_296244cuda3std6ranges3__45__cpo9iter_moveE,@object
	.size		_ZN40_INTERNAL_56faaf10_4_k_cu_272d895a_296244cuda3std6ranges3__45__cpo9iter_moveE,(_ZN40_INTERNAL_56faaf10_4_k_cu_272d895a_296244cuda3std3__45__cpo5beginE - _ZN40_INTERNAL_56faaf10_4_k_cu_272d895a_296244cuda3std6ranges3__45__cpo9iter_moveE)
_ZN40_INTERNAL_56faaf10_4_k_cu_272d895a_296244cuda3std6ranges3__45__cpo9iter_moveE:
	.zero		1
	.type		_ZN40_INTERNAL_56faaf10_4_k_cu_272d895a_296244cuda3std3__45__cpo5beginE,@object
	.size		_ZN40_INTERNAL_56faaf10_4_k_cu_272d895a_296244cuda3std3__45__cpo5beginE,(_ZN40_INTERNAL_56faaf10_4_k_cu_272d895a_296244cuda3std3__442_GLOBAL__N__56faaf10_4_k_cu_272d895a_296246ignoreE - _ZN40_INTERNAL_56faaf10_4_k_cu_272d895a_296244cuda3std3__45__cpo5beginE)
_ZN40_INTERNAL_56faaf10_4_k_cu_272d895a_296244cuda3std3__45__cpo5beginE:
	.zero		1
	.type		_ZN40_INTERNAL_56faaf10_4_k_cu_272d895a_296244cuda3std3__442_GLOBAL__N__56faaf10_4_k_cu_272d895a_296246ignoreE,@object
	.size		_ZN40_INTERNAL_56faaf10_4_k_cu_272d895a_296244cuda3std3__442_GLOBAL__N__56faaf10_4_k_cu_272d895a_296246ignoreE,(_ZN40_INTERNAL_56faaf10_4_k_cu_272d895a_296244cute7productE - _ZN40_INTERNAL_56faaf10_4_k_cu_272d895a_296244cuda3std3__442_GLOBAL__N__56faaf10_4_k_cu_272d895a_296246ignoreE)
_ZN40_INTERNAL_56faaf10_4_k_cu_272d895a_296244cuda3std3__442_GLOBAL__N__56faaf10_4_k_cu_272d895a_296246ignoreE:
	.zero		1
	.type		_ZN40_INTERNAL_56faaf10_4_k_cu_272d895a_296244cute7productE,@object
	.size		_ZN40_INTERNAL_56faaf10_4_k_cu_272d895a_296244cute7productE,(_ZN40_INTERNAL_56faaf10_4_k_cu_272d895a_296244cuda3std3__45__cpo3endE - _ZN40_INTERNAL_56faaf10_4_k_cu_272d895a_296244cute7productE)
_ZN40_INTERNAL_56faaf10_4_k_cu_272d895a_296244cute7productE:
	.zero		1
	.type		_ZN40_INTERNAL_56faaf10_4_k_cu_272d895a_296244cuda3std3__45__cpo3endE,@object
	.size		_ZN40_INTERNAL_56faaf10_4_k_cu_272d895a_296244cuda3std3__45__cpo3endE,(_ZN40_INTERNAL_56faaf10_4_k_cu_272d895a_296244cuda3std3__419piecewise_constructE - _ZN40_INTERNAL_56faaf10_4_k_cu_272d895a_296244cuda3std3__45__cpo3endE)
_ZN40_INTERNAL_56faaf10_4_k_cu_272d895a_296244cuda3std3__45__cpo3endE:
	.zero		1
	.type		_ZN40_INTERNAL_56faaf10_4_k_cu_272d895a_296244cuda3std3__419piecewise_constructE,@object
	.size		_ZN40_INTERNAL_56faaf10_4_k_cu_272d895a_296244cuda3std3__419piecewise_constructE,(_ZN40_INTERNAL_56faaf10_4_k_cu_272d895a_296244cuda3std3__45__cpo4cendE - _ZN40_INTERNAL_56faaf10_4_k_cu_272d895a_296244cuda3std3__419piecewise_constructE)
_ZN40_INTERNAL_56faaf10_4_k_cu_272d895a_296244cuda3std3__419piecewise_constructE:
	.zero		1
	.type		_ZN40_INTERNAL_56faaf10_4_k_cu_272d895a_296244cuda3std3__45__cpo4cendE,@object
	.size		_ZN40_INTERNAL_56faaf10_4_k_cu_272d895a_296244cuda3std3__45__cpo4cendE,(_ZN40_INTERNAL_56faaf10_4_k_cu_272d895a_296244cuda3std6ranges3__45__cpo4swapE - _ZN40_INTERNAL_56faaf10_4_k_cu_272d895a_296244cuda3std3__45__cpo4cendE)
_ZN40_INTERNAL_56faaf10_4_k_cu_272d895a_296244cuda3std3__45__cpo4cendE:
	.zero		1
	.type		_ZN40_INTERNAL_56faaf10_4_k_cu_272d895a_296244cuda3std6ranges3__45__cpo4swapE,@object
	.size		_ZN40_INTERNAL_56faaf10_4_k_cu_272d895a_296244cuda3std6ranges3__45__cpo4swapE,(.L_10 - _ZN40_INTERNAL_56faaf10_4_k_cu_272d895a_296244cuda3std6ranges3__45__cpo4swapE)
_ZN40_INTERNAL_56faaf10_4_k_cu_272d895a_296244cuda3std6ranges3__45__cpo4swapE:
	.zero		1
.L_10:


//--------------------- .nv.constant0._ZN7cutlass13device_kernelINS_4gemm6kernel13GemmUniversalIN4cute5tupleIJiiiiEEENS1_10collective13CollectiveMmaINS1_46MainloopSm100TmaUmmaWarpSpecializedBlockScaledILi3ELi2ELi1ENS5_IJNS4_1CILi1EEENSA_ILi2EEESB_EEEEENS5_IJNSA_ILi128EEENSA_ILi256EEESG_EEENS5_IJNS_12float_e2m1_tENS_13float_ue8m0_tEEEENS5_IJNS5_IJlSB_lEEENS4_6LayoutINS5_IJNS5_IJNS5_IJNSA_ILi32EEENSA_ILi4EEEEEEiEEESQ_NS5_IJSB_iEEEEEENS5_IJNS5_IJNS5_IJNSA_ILi16EEESO_EEEiEEENS5_IJNS5_IJNSA_ILi0EEESB_EEENSA_ILi512EEEEEENS5_IJSW_iEEEEEEEEEEESK_S13_NS4_8TiledMMAINS4_8MMA_AtomIJNS4_17SM100_MMA_MXF4_SSISI_SI_fSJ_Li128ELi256ELi32ELNS4_4UMMA5MajorE0ELS18_0ELNS17_7ScaleInE0ELS19_0EEEEEENSM_INS5_IJSB_SB_SB_EEENS5_IJSW_SW_SW_EEEEENS5_IJNS4_10UnderscoreES1F_S1F_EEEEENS5_IJNS4_23SM90_TMA_LOAD_MULTICASTES1I_EEENS5_IJNS4_14ComposedLayoutINS4_7SwizzleILi3ELi4ELi3EEENS4_18smem_ptr_flag_bitsILi4EEENSM_INS5_IJNSA_ILi8EEESG_EEENS5_IJSG_SB_EEEEEEENSM_INS5_IJNS5_IJNS5_IJSP_SB_EEENS5_IJSN_SC_EEEEEESB_NS5_IJSC_SC_EEEEEENS5_IJNS5_IJNS5_IJSU_SY_EEESX_EEESW_NS5_IJSC_SY_EEEEEEEEEEEvNS4_8identityENS5_IJNS4_13SM90_TMA_LOADES26_EEENS5_IJS1T_NSM_INS5_IJNS5_IJNS5_IJSP_SC_EEES1V_EEESB_S1X_EEENS5_IJS20_SW_NS5_IJSC_NSA_ILi1024EEEEEEEEEEEEEEvS25_EENS_8epilogue10collective18CollectiveEpilogueINS2H_23Sm100TmaWarpSpecializedILi4ELi2ELi64ELb1ELb0EEEJSH_NS5_IJNSM_ISF_SB_EENSM_INSA_ILi64EEESB_EEEEENS_10bfloat16_tESL_S2Q_SL_NS2H_6fusion15FusionCallbacksIS2L_NS2R_17LinearCombinationIS2Q_fS2Q_fLNS_15FloatRoundStyleE2EEESH_S2P_JEEENS4_5SM1004TMEM4LOAD26SM100_TMEM_LOAD_32dp32b64xES26_NS1K_IS1M_NS1N_ILi16EEENSM_INS5_IJS1P_S2N_EEENS5_IJS2N_SB_EEEEEEENS4_39AutoVectorizingCopyWithAssumedAlignmentILi128EEENS4_14SM90_TMA_STOREES35_S37_S37_EEEvvEEEEvNT_6ParamsE --------------------------
	.section	.nv.constant0._ZN7cutlass13device_kernelINS_4gemm6kernel13GemmUniversalIN4cute5tupleIJiiiiEEENS1_10collective13CollectiveMmaINS1_46MainloopSm100TmaUmmaWarpSpecializedBlockScaledILi3ELi2ELi1ENS5_IJNS4_1CILi1EEENSA_ILi2EEESB_EEEEENS5_IJNSA_ILi128EEENSA_ILi256EEESG_EEENS5_IJNS_12float_e2m1_tENS_13float_ue8m0_tEEEENS5_IJNS5_IJlSB_lEEENS4_6LayoutINS5_IJNS5_IJNS5_IJNSA_ILi32EEENSA_ILi4EEEEEEiEEESQ_NS5_IJSB_iEEEEEENS5_IJNS5_IJNS5_IJNSA_ILi16EEESO_EEEiEEENS5_IJNS5_IJNSA_ILi0EEESB_EEENSA_ILi512EEEEEENS5_IJSW_iEEEEEEEEEEESK_S13_NS4_8TiledMMAINS4_8MMA_AtomIJNS4_17SM100_MMA_MXF4_SSISI_SI_fSJ_Li128ELi256ELi32ELNS4_4UMMA5MajorE0ELS18_0ELNS17_7ScaleInE0ELS19_0EEEEEENSM_INS5_IJSB_SB_SB_EEENS5_IJSW_SW_SW_EEEEENS5_IJNS4_10UnderscoreES1F_S1F_EEEEENS5_IJNS4_23SM90_TMA_LOAD_MULTICASTES1I_EEENS5_IJNS4_14ComposedLayoutINS4_7SwizzleILi3ELi4ELi3EEENS4_18smem_ptr_flag_bitsILi4EEENSM_INS5_IJNSA_ILi8EEESG_EEENS5_IJSG_SB_EEEEEEENSM_INS5_IJNS5_IJNS5_IJSP_SB_EEENS5_IJSN_SC_EEEEEESB_NS5_IJSC_SC_EEEEEENS5_IJNS5_IJNS5_IJSU_SY_EEESX_EEESW_NS5_IJSC_SY_EEEEEEEEEEEvNS4_8identityENS5_IJNS4_13SM90_TMA_LOADES26_EEENS5_IJS1T_NSM_INS5_IJNS5_IJNS5_IJSP_SC_EEES1V_EEESB_S1X_EEENS5_IJS20_SW_NS5_IJSC_NSA_ILi1024EEEEEEEEEEEEEEvS25_EENS_8epilogue10collective18CollectiveEpilogueINS2H_23Sm100TmaWarpSpecializedILi4ELi2ELi64ELb1ELb0EEEJSH_NS5_IJNSM_ISF_SB_EENSM_INSA_ILi64EEESB_EEEEENS_10bfloat16_tESL_S2Q_SL_NS2H_6fusion15FusionCallbacksIS2L_NS2R_17LinearCombinationIS2Q_fS2Q_fLNS_15FloatRoundStyleE2EEESH_S2P_JEEENS4_5SM1004TMEM4LOAD26SM100_TMEM_LOAD_32dp32b64xES26_NS1K_IS1M_NS1N_ILi16EEENSM_INS5_IJS1P_S2N_EEENS5_IJS2N_SB_EEEEEEENS4_39AutoVectorizingCopyWithAssumedAlignmentILi128EEENS4_14SM90_TMA_STOREES35_S37_S37_EEEvvEEEEvNT_6ParamsE,"a",@progbits
	.sectionflags	@""
	.align	4
.nv.constant0._ZN7cutlass13device_kernelINS_4gemm6kernel13GemmUniversalIN4cute5tupleIJiiiiEEENS1_10collective13CollectiveMmaINS1_46MainloopSm100TmaUmmaWarpSpecializedBlockScaledILi3ELi2ELi1ENS5_IJNS4_1CILi1EEENSA_ILi2EEESB_EEEEENS5_IJNSA_ILi128EEENSA_ILi256EEESG_EEENS5_IJNS_12float_e2m1_tENS_13float_ue8m0_tEEEENS5_IJNS5_IJlSB_lEEENS4_6LayoutINS5_IJNS5_IJNS5_IJNSA_ILi32EEENSA_ILi4EEEEEEiEEESQ_NS5_IJSB_iEEEEEENS5_IJNS5_IJNS5_IJNSA_ILi16EEESO_EEEiEEENS5_IJNS5_IJNSA_ILi0EEESB_EEENSA_ILi512EEEEEENS5_IJSW_iEEEEEEEEEEESK_S13_NS4_8TiledMMAINS4_8MMA_AtomIJNS4_17SM100_MMA_MXF4_SSISI_SI_fSJ_Li128ELi256ELi32ELNS4_4UMMA5MajorE0ELS18_0ELNS17_7ScaleInE0ELS19_0EEEEEENSM_INS5_IJSB_SB_SB_EEENS5_IJSW_SW_SW_EEEEENS5_IJNS4_10UnderscoreES1F_S1F_EEEEENS5_IJNS4_23SM90_TMA_LOAD_MULTICASTES1I_EEENS5_IJNS4_14ComposedLayoutINS4_7SwizzleILi3ELi4ELi3EEENS4_18smem_ptr_flag_bitsILi4EEENSM_INS5_IJNSA_ILi8EEESG_EEENS5_IJSG_SB_EEEEEEENSM_INS5_IJNS5_IJNS5_IJSP_SB_EEENS5_IJSN_SC_EEEEEESB_NS5_IJSC_SC_EEEEEENS5_IJNS5_IJNS5_IJSU_SY_EEESX_EEESW_NS5_IJSC_SY_EEEEEEEEEEEvNS4_8identityENS5_IJNS4_13SM90_TMA_LOADES26_EEENS5_IJS1T_NSM_INS5_IJNS5_IJNS5_IJSP_SC_EEES1V_EEESB_S1X_EEENS5_IJS20_SW_NS5_IJSC_NSA_ILi1024EEEEEEEEEEEEEEvS25_EENS_8epilogue10collective18CollectiveEpilogueINS2H_23Sm100TmaWarpSpecializedILi4ELi2ELi64ELb1ELb0EEEJSH_NS5_IJNSM_ISF_SB_EENSM_INSA_ILi64EEESB_EEEEENS_10bfloat16_tESL_S2Q_SL_NS2H_6fusion15FusionCallbacksIS2L_NS2R_17LinearCombinationIS2Q_fS2Q_fLNS_15FloatRoundStyleE2EEESH_S2P_JEEENS4_5SM1004TMEM4LOAD26SM100_TMEM_LOAD_32dp32b64xES26_NS1K_IS1M_NS1N_ILi16EEENSM_INS5_IJS1P_S2N_EEENS5_IJS2N_SB_EEEEEEENS4_39AutoVectorizingCopyWithAssumedAlignmentILi128EEENS4_14SM90_TMA_STOREES35_S37_S37_EEEvvEEEEvNT_6ParamsE:
	.zero		3968


//--------------------- SYMBOLS --------------------------

	.type		.nv.reservedSmem.offset0,@object
	.size		.nv.reservedSmem.offset0,0x4
	.type		.nv.reservedSmem.cap,@object
	.size		.nv.reservedSmem.cap,0x4
	.type		__assertfail,@function
